def matmul_kernel(
    a_ptr,
    b_ptr,
    c_ptr,
    M,
    N,
    K,
    stride_am,
    stride_ak,
    stride_bk,
    stride_bn,
    stride_cm,
    stride_cn,
    BLOCK_M: tl.constexpr,
    BLOCK_N: tl.constexpr,
    BLOCK_K: tl.constexpr,
    GROUP_M: tl.constexpr,
):
    pid = tl.program_id(axis=0)
    num_pid_m = tl.cdiv(M, BLOCK_M)
    num_pid_n = tl.cdiv(N, BLOCK_N)
    num_pid_in_group = GROUP_M * num_pid_n
    group_id = pid // num_pid_in_group
    first_pid_m = group_id * GROUP_M
    group_size_m = min(num_pid_m - first_pid_m, GROUP_M)
    pid_m = first_pid_m + ((pid % num_pid_in_group) % group_size_m)
    pid_n = (pid % num_pid_in_group) // group_size_m

    offs_am = (pid_m * BLOCK_M + tl.arange(0, BLOCK_M)) % M
    offs_bn = (pid_n * BLOCK_N + tl.arange(0, BLOCK_N)) % N
    offs_k = tl.arange(0, BLOCK_K)
    a_ptrs = a_ptr + offs_am[:, None] * stride_am + offs_k[None, :] * stride_ak
    b_ptrs = b_ptr + offs_k[:, None] * stride_bk + offs_bn[None, :] * stride_bn

    acc = tl.zeros((BLOCK_M, BLOCK_N), dtype=tl.float32)
    for kk in range(0, tl.cdiv(K, BLOCK_K)):
        a = tl.load(a_ptrs, mask=offs_k[None, :] < K - kk * BLOCK_K, other=0.0)
        b = tl.load(b_ptrs, mask=offs_k[:, None] < K - kk * BLOCK_K, other=0.0)
        acc = tl.dot(a, b, acc)
        a_ptrs += BLOCK_K * stride_ak
        b_ptrs += BLOCK_K * stride_bk

    c = acc.to(c_ptr.dtype.element_ty)
    offs_cm = pid_m * BLOCK_M + tl.arange(0, BLOCK_M)
    offs_cn = pid_n * BLOCK_N + tl.arange(0, BLOCK_N)
    c_ptrs = c_ptr + offs_cm[:, None] * stride_cm + offs_cn[None, :] * stride_cn
    mask = (offs_cm[:, None] < M) & (offs_cn[None, :] < N)
    tl.store(c_ptrs, c, mask=mask)

# config = {"BLOCK_K": 128, "BLOCK_M": 256, "BLOCK_N": 128, "GROUP_M": 8, "arch": "sm_100", "dtype": "fp8e4m3", "num_ctas": 1, "num_stages": 3, "num_warps": 16}
# arch = sm_100


// ===== COMPILED SASS (sm_100a) =====

	.target	sm_100a

	.elftype	@"ET_EXEC"


//--------------------- .note.nv.tkinfo           --------------------------
	.section	.note.nv.tkinfo,"",@"SHT_NOTE"
	.sectionflags	@"SHF_NOTE_NV_TKINFO"
	.tkinfo
        /*0018*/ 	.word	0x00000081
        /*0030*/ 	.string	""
        /*0030*/ 	.string	"ptxas-blackwell"
        /*0030*/ 	.string	"Cuda compilation tools, release 12.9, V12.9.86"
        /*0030*/ 	.string	"Build cuda_12.9.r12.9/compiler.36037853_0"
        /*0030*/ 	.string	"-v  -suppress-debug-info  -lineinfo  -arch sm_100a "



//--------------------- .note.nv.cuver            --------------------------
	.section	.note.nv.cuver,"",@"SHT_NOTE"
	.sectionflags	@"SHF_NOTE_NV_CUVER"
        /*0018*/ 	.short	0x0001
        /*001a*/ 	.short	0x0064
        /*001c*/ 	.short	0x0001
        /*001e*/ 	.short	0x0000
        /*0020*/ 	.short	0x0001
        /*0022*/ 	.short	0x0000


//--------------------- .nv.info                  --------------------------
	.section	.nv.info,"",@"SHT_CUDA_INFO"
	.align	4


	//----- nvinfo : EIATTR_REGCOUNT
	.align		4
        /*0000*/ 	.byte	0x04, 0x2f
        /*0002*/ 	.short	(.L_1 - .L_0)
	.align		4
.L_0:
        /*0004*/ 	.word	index@(matmul_kernel)
        /*0008*/ 	.word	0x00000080


	//----- nvinfo : EIATTR_FRAME_SIZE
	.align		4
.L_1:
        /*000c*/ 	.byte	0x04, 0x11
        /*000e*/ 	.short	(.L_3 - .L_2)
	.align		4
.L_2:
        /*0010*/ 	.word	index@(matmul_kernel)
        /*0014*/ 	.word	0x00000410


	//----- nvinfo : EIATTR_MIN_STACK_SIZE
	.align		4
.L_3:
        /*0018*/ 	.byte	0x04, 0x12
        /*001a*/ 	.short	(.L_5 - .L_4)
	.align		4
.L_4:
        /*001c*/ 	.word	index@(matmul_kernel)
        /*0020*/ 	.word	0x00000410
.L_5:


//--------------------- .nv.info.matmul_kernel    --------------------------
	.section	.nv.info.matmul_kernel,"",@"SHT_CUDA_INFO"
	.sectionflags	@""
	.align	4


	//----- nvinfo : EIATTR_CUDA_API_VERSION
	.align		4
        /*0000*/ 	.byte	0x04, 0x37
        /*0002*/ 	.short	(.L_7 - .L_6)
.L_6:
        /*0004*/ 	.word	0x00000081


	//----- nvinfo : EIATTR_KPARAM_INFO
	.align		4
.L_7:
        /*0008*/ 	.byte	0x04, 0x17
        /*000a*/ 	.short	(.L_9 - .L_8)
.L_8:
        /*000c*/ 	.word	0x00000000
        /*0010*/ 	.short	0x000d
        /*0012*/ 	.short	0x0048
        /*0014*/ 	.byte	0x00, 0xf4, 0x21, 0x00


	//----- nvinfo : EIATTR_KPARAM_INFO
	.align		4
.L_9:
        /*0018*/ 	.byte	0x04, 0x17
        /*001a*/ 	.short	(.L_11 - .L_10)
.L_10:
        /*001c*/ 	.word	0x00000000
        /*0020*/ 	.short	0x000c
        /*0022*/ 	.short	0x0040
        /*0024*/ 	.byte	0x00, 0xf4, 0x21, 0x00


	//----- nvinfo : EIATTR_KPARAM_INFO
	.align		4
.L_11:
        /*0028*/ 	.byte	0x04, 0x17
        /*002a*/ 	.short	(.L_13 - .L_12)
.L_12:
        /*002c*/ 	.word	0x00000000
        /*0030*/ 	.short	0x000b
        /*0032*/ 	.short	0x0038
        /*0034*/ 	.byte	0x00, 0xf0, 0x11, 0x00


	//----- nvinfo : EIATTR_KPARAM_INFO
	.align		4
.L_13:
        /*0038*/ 	.byte	0x04, 0x17
        /*003a*/ 	.short	(.L_15 - .L_14)
.L_14:
        /*003c*/ 	.word	0x00000000
        /*0040*/ 	.short	0x000a
        /*0042*/ 	.short	0x0034
        /*0044*/ 	.byte	0x00, 0xf0, 0x11, 0x00


	//----- nvinfo : EIATTR_KPARAM_INFO
	.align		4
.L_15:
        /*0048*/ 	.byte	0x04, 0x17
        /*004a*/ 	.short	(.L_17 - .L_16)
.L_16:
        /*004c*/ 	.word	0x00000000
        /*0050*/ 	.short	0x0009
        /*0052*/ 	.short	0x0030
        /*0054*/ 	.byte	0x00, 0xf0, 0x11, 0x00


	//----- nvinfo : EIATTR_KPARAM_INFO
	.align		4
.L_17:
        /*0058*/ 	.byte	0x04, 0x17
        /*005a*/ 	.short	(.L_19 - .L_18)
.L_18:
        /*005c*/ 	.word	0x00000000
        /*0060*/ 	.short	0x0008
        /*0062*/ 	.short	0x002c
        /*0064*/ 	.byte	0x00, 0xf0, 0x11, 0x00


	//----- nvinfo : EIATTR_KPARAM_INFO
	.align		4
.L_19:
        /*0068*/ 	.byte	0x04, 0x17
        /*006a*/ 	.short	(.L_21 - .L_20)
.L_20:
        /*006c*/ 	.word	0x00000000
        /*0070*/ 	.short	0x0007
        /*0072*/ 	.short	0x0028
        /*0074*/ 	.byte	0x00, 0xf0, 0x11, 0x00


	//----- nvinfo : EIATTR_KPARAM_INFO
	.align		4
.L_21:
        /*0078*/ 	.byte	0x04, 0x17
        /*007a*/ 	.short	(.L_23 - .L_22)
.L_22:
        /*007c*/ 	.word	0x00000000
        /*0080*/ 	.short	0x0006
        /*0082*/ 	.short	0x0024
        /*0084*/ 	.byte	0x00, 0xf0, 0x11, 0x00


	//----- nvinfo : EIATTR_KPARAM_INFO
	.align		4
.L_23:
        /*0088*/ 	.byte	0x04, 0x17
        /*008a*/ 	.short	(.L_25 - .L_24)
.L_24:
        /*008c*/ 	.word	0x00000000
        /*0090*/ 	.short	0x0005
        /*0092*/ 	.short	0x0020
        /*0094*/ 	.byte	0x00, 0xf0, 0x11, 0x00


	//----- nvinfo : EIATTR_KPARAM_INFO
	.align		4
.L_25:
        /*0098*/ 	.byte	0x04, 0x17
        /*009a*/ 	.short	(.L_27 - .L_26)
.L_26:
        /*009c*/ 	.word	0x00000000
        /*00a0*/ 	.short	0x0004
        /*00a2*/ 	.short	0x001c
        /*00a4*/ 	.byte	0x00, 0xf0, 0x11, 0x00


	//----- nvinfo : EIATTR_KPARAM_INFO
	.align		4
.L_27:
        /*00a8*/ 	.byte	0x04, 0x17
        /*00aa*/ 	.short	(.L_29 - .L_28)
.L_28:
        /*00ac*/ 	.word	0x00000000
        /*00b0*/ 	.short	0x0003
        /*00b2*/ 	.short	0x0018
        /*00b4*/ 	.byte	0x00, 0xf0, 0x11, 0x00


	//----- nvinfo : EIATTR_KPARAM_INFO
	.align		4
.L_29:
        /*00b8*/ 	.byte	0x04, 0x17
        /*00ba*/ 	.short	(.L_31 - .L_30)
.L_30:
        /*00bc*/ 	.word	0x00000000
        /*00c0*/ 	.short	0x0002
        /*00c2*/ 	.short	0x0010
        /*00c4*/ 	.byte	0x00, 0xf4, 0x21, 0x00


	//----- nvinfo : EIATTR_KPARAM_INFO
	.align		4
.L_31:
        /*00c8*/ 	.byte	0x04, 0x17
        /*00ca*/ 	.short	(.L_33 - .L_32)
.L_32:
        /*00cc*/ 	.word	0x00000000
        /*00d0*/ 	.short	0x0001
        /*00d2*/ 	.short	0x0008
        /*00d4*/ 	.byte	0x00, 0xf4, 0x21, 0x00


	//----- nvinfo : EIATTR_KPARAM_INFO
	.align		4
.L_33:
        /*00d8*/ 	.byte	0x04, 0x17
        /*00da*/ 	.short	(.L_35 - .L_34)
.L_34:
        /*00dc*/ 	.word	0x00000000
        /*00e0*/ 	.short	0x0000
        /*00e2*/ 	.short	0x0000
        /*00e4*/ 	.byte	0x00, 0xf4, 0x21, 0x00


	//----- nvinfo : EIATTR_SPARSE_MMA_MASK
	.align		4
.L_35:
        /*00e8*/ 	.byte	0x03, 0x50
        /*00ea*/ 	.short	0x0000


	//----- nvinfo : EIATTR_MAXREG_COUNT
	.align		4
        /*00ec*/ 	.byte	0x03, 0x1b
        /*00ee*/ 	.short	0x0080


	//----- nvinfo : EIATTR_NUM_BARRIERS
	.align		4
        /*00f0*/ 	.byte	0x02, 0x4c
        /*00f2*/ 	.byte	0x01
	.zero		1


	//----- nvinfo : EIATTR_ANNOTATIONS
	.align		4
        /*00f4*/ 	.byte	0x04, 0x55
        /*00f6*/ 	.short	(.L_37 - .L_36)


	//   ....[0]....
.L_36:
        /*00f8*/ 	.word	0x00000001
        /*00fc*/ 	.byte	0x50, 0x07, 0x00, 0x00, 0x01, 0x00, 0x00, 0x00, 0x60, 0x07, 0x00, 0x00, 0x01, 0x00, 0x00, 0x00
        /* <DEDUP_REMOVED lines=227> */
        /*0f3c*/ 	.byte	0x10, 0xc8, 0x00, 0x00, 0x01, 0x00, 0x00, 0x00, 0xb0, 0xd0, 0x00, 0x00


	//----- nvinfo : EIATTR_VRC_CTA_INIT_COUNT
	.align		4
.L_37:
        /*0f48*/ 	.byte	0x02, 0x4a
	.zero		1
	.zero		1


	//----- nvinfo : EIATTR_EXIT_INSTR_OFFSETS
	.align		4
        /*0f4c*/ 	.byte	0x04, 0x1c
        /*0f4e*/ 	.short	(.L_39 - .L_38)


	//   ....[0]....
.L_38:
        /*0f50*/ 	.word	0x0000efe0


	//   ....[1]....
        /*0f54*/ 	.word	0x0000f000


	//----- nvinfo : EIATTR_REQNTID
	.align		4
.L_39:
        /*0f58*/ 	.byte	0x04, 0x10
        /*0f5a*/ 	.short	(.L_41 - .L_40)
.L_40:
        /*0f5c*/ 	.word	0x00000200
        /*0f60*/ 	.word	0x00000001
        /*0f64*/ 	.word	0x00000001


	//----- nvinfo : EIATTR_CBANK_PARAM_SIZE
	.align		4
.L_41:
        /*0f68*/ 	.byte	0x03, 0x19
        /*0f6a*/ 	.short	0x0050


	//----- nvinfo : EIATTR_PARAM_CBANK
	.align		4
        /*0f6c*/ 	.byte	0x04, 0x0a
        /*0f6e*/ 	.short	(.L_43 - .L_42)
	.align		4
.L_42:
        /*0f70*/ 	.word	index@(.nv.constant0.matmul_kernel)
        /*0f74*/ 	.short	0x0380
        /*0f76*/ 	.short	0x0050


	//----- nvinfo : EIATTR_SW_WAR
	.align		4
.L_43:
        /*0f78*/ 	.byte	0x04, 0x36
        /*0f7a*/ 	.short	(.L_45 - .L_44)
.L_44:
        /*0f7c*/ 	.word	0x00000008
.L_45:


//--------------------- .nv.compat                --------------------------
	.section	.nv.compat,"",@"SHT_CUDA_COMPAT_INFO"
	.align	4
        /*0000*/ 	.byte	0x02, 0x02, 0x02, 0x00, 0x02, 0x05, 0x05, 0x00, 0x02, 0x03, 0x00, 0x00, 0x02, 0x06, 0x01, 0x00


//--------------------- .nv.callgraph             --------------------------
	.section	.nv.callgraph,"",@"SHT_CUDA_CALLGRAPH"
	.align	4
	.sectionentsize	8
	.align		4
        /*0000*/ 	.word	0x00000000
	.align		4
        /*0004*/ 	.word	0xffffffff
	.align		4
        /*0008*/ 	.word	0x00000000
	.align		4
        /*000c*/ 	.word	0xfffffffe
	.align		4
        /*0010*/ 	.word	0x00000000
	.align		4
        /*0014*/ 	.word	0xfffffffd
	.align		4
        /*0018*/ 	.word	0x00000000
	.align		4
        /*001c*/ 	.word	0xfffffffc


//--------------------- .text.matmul_kernel       --------------------------
	.section	.text.matmul_kernel,"ax",@progbits
	.align	128
        .global         matmul_kernel
        .type           matmul_kernel,@function
        .size           matmul_kernel,(.L_x_3 - matmul_kernel)
        .other          matmul_kernel,@"STO_CUDA_ENTRY STV_DEFAULT"
matmul_kernel:
.text.matmul_kernel:
[----:B------:R-:W0:Y:S08]  /*0000*/  LDC R1, c[0x0][0x37c] ;  /* 0x0000df00ff017b82 */ /* 0x000e300000000800 */
[----:B------:R-:W1:Y:S01]  /*0010*/  LDC.64 R44, c[0x0][0x398] ;  /* 0x0000e600ff2c7b82 */ /* 0x000e620000000a00 */
[----:B------:R-:W2:Y:S01]  /*0020*/  S2R R5, SR_CTAID.X ;  /* 0x0000000000057919 */ /* 0x000ea20000002500 */
[----:B------:R-:W3:Y:S01]  /*0030*/  LDCU UR5, c[0x0][0x3a0] ;  /* 0x00007400ff0577ac */ /* 0x000ee20008000800 */
[----:B0-----:R-:W-:Y:S01]  /*0040*/  VIADD R1, R1, 0xfffffbf0 ;  /* 0xfffffbf001017836 */ /* 0x001fe20000000000 */
[----:B------:R-:W-:Y:S01]  /*0050*/  CS2R R64, SRZ ;  /* 0x0000000000407805 */ /* 0x000fe2000001ff00 */
[----:B------:R-:W0:Y:S01]  /*0060*/  S2R R53, SR_TID.X ;  /* 0x0000000000357919 */ /* 0x000e220000002100 */
[----:B------:R-:W-:-:S02]  /*0070*/  CS2R R66, SRZ ;  /* 0x0000000000427805 */ /* 0x000fc4000001ff00 */
[----:B------:R-:W-:Y:S01]  /*0080*/  CS2R R68, SRZ ;  /* 0x0000000000447805 */ /* 0x000fe2000001ff00 */
[----:B------:R-:W4:Y:S01]  /*0090*/  S2UR UR6, SR_CgaCtaId ;  /* 0x00000000000679c3 */ /* 0x000f220000008800 */
[----:B------:R-:W-:Y:S02]  /*00a0*/  CS2R R70, SRZ ;  /* 0x0000000000467805 */ /* 0x000fe4000001ff00 */
[----:B------:R-:W-:Y:S02]  /*00b0*/  CS2R R12, SRZ ;  /* 0x00000000000c7805 */ /* 0x000fe4000001ff00 */
[----:B------:R-:W-:Y:S02]  /*00c0*/  CS2R R14, SRZ ;  /* 0x00000000000e7805 */ /* 0x000fe4000001ff00 */
[----:B------:R-:W-:Y:S02]  /*00d0*/  CS2R R108, SRZ ;  /* 0x00000000006c7805 */ /* 0x000fe4000001ff00 */
[----:B------:R-:W-:-:S02]  /*00e0*/  CS2R R110, SRZ ;  /* 0x00000000006e7805 */ /* 0x000fc4000001ff00 */
[----:B------:R-:W-:Y:S02]  /*00f0*/  CS2R R40, SRZ ;  /* 0x0000000000287805 */ /* 0x000fe4000001ff00 */
[----:B------:R-:W-:Y:S02]  /*0100*/  CS2R R42, SRZ ;  /* 0x00000000002a7805 */ /* 0x000fe4000001ff00 */
[----:B------:R-:W-:Y:S02]  /*0110*/  CS2R R36, SRZ ;  /* 0x0000000000247805 */ /* 0x000fe4000001ff00 */
[----:B------:R-:W-:Y:S02]  /*0120*/  CS2R R38, SRZ ;  /* 0x0000000000267805 */ /* 0x000fe4000001ff00 */
[----:B------:R-:W-:Y:S02]  /*0130*/  CS2R R32, SRZ ;  /* 0x0000000000207805 */ /* 0x000fe4000001ff00 */
[----:B------:R-:W-:Y:S01]  /*0140*/  CS2R R34, SRZ ;  /* 0x0000000000227805 */ /* 0x000fe2000001ff00 */
[----:B---3--:R-:W-:Y:S01]  /*0150*/  UIADD3 UR5, UPT, UPT, UR5, 0x7f, URZ ;  /* 0x0000007f05057890 */ /* 0x008fe2000fffe0ff */
[----:B------:R-:W-:-:S02]  /*0160*/  CS2R R16, SRZ ;  /* 0x0000000000107805 */ /* 0x000fc4000001ff00 */
[----:B------:R-:W-:Y:S02]  /*0170*/  CS2R R18, SRZ ;  /* 0x0000000000127805 */ /* 0x000fe4000001ff00 */
[----:B------:R-:W-:Y:S01]  /*0180*/  CS2R R84, SRZ ;  /* 0x0000000000547805 */ /* 0x000fe2000001ff00 */
[----:B-1----:R-:W-:Y:S01]  /*0190*/  VIADD R0, R45, 0x7f ;  /* 0x0000007f2d007836 */ /* 0x002fe20000000000 */
[----:B------:R-:W-:Y:S01]  /*01a0*/  UISETP.GE.AND UP0, UPT, UR5, 0x80, UPT ;  /* 0x000000800500788c */ /* 0x000fe2000bf06270 */
[----:B------:R-:W-:Y:S02]  /*01b0*/  CS2R R86, SRZ ;  /* 0x0000000000567805 */ /* 0x000fe4000001ff00 */
[----:B------:R-:W-:Y:S02]  /*01c0*/  CS2R R20, SRZ ;  /* 0x0000000000147805 */ /* 0x000fe4000001ff00 */
[----:B------:R-:W-:Y:S02]  /*01d0*/  CS2R R22, SRZ ;  /* 0x0000000000167805 */ /* 0x000fe4000001ff00 */
[----:B------:R-:W-:-:S02]  /*01e0*/  SHF.R.S32.HI R3, RZ, 0x1f, R0 ;  /* 0x0000001fff037819 */ /* 0x000fc40000011400 */
[----:B------:R-:W-:Y:S02]  /*01f0*/  CS2R R60, SRZ ;  /* 0x00000000003c7805 */ /* 0x000fe4000001ff00 */
[----:B------:R-:W-:Y:S02]  /*0200*/  CS2R R62, SRZ ;  /* 0x00000000003e7805 */ /* 0x000fe4000001ff00 */
[----:B------:R-:W-:Y:S02]  /*0210*/  CS2R R24, SRZ ;  /* 0x0000000000187805 */ /* 0x000fe4000001ff00 */
[----:B------:R-:W-:Y:S02]  /*0220*/  LEA.HI R3, R3, R0, RZ, 0x7 ;  /* 0x0000000003037211 */ /* 0x000fe400078f38ff */
[----:B------:R-:W-:Y:S02]  /*0230*/  CS2R R26, SRZ ;  /* 0x00000000001a7805 */ /* 0x000fe4000001ff00 */
[----:B--2---:R-:W-:-:S02]  /*0240*/  IABS R8, R5 ;  /* 0x0000000500087213 */ /* 0x004fc40000000000 */
[----:B------:R-:W-:Y:S02]  /*0250*/  CS2R R80, SRZ ;  /* 0x0000000000507805 */ /* 0x000fe4000001ff00 */
[----:B------:R-:W-:Y:S02]  /*0260*/  SHF.R.S32.HI R3, RZ, 0x7, R3 ;  /* 0x00000007ff037819 */ /* 0x000fe40000011403 */
[----:B------:R-:W-:Y:S02]  /*0270*/  CS2R R82, SRZ ;  /* 0x0000000000527805 */ /* 0x000fe4000001ff00 */
[----:B------:R-:W-:Y:S02]  /*0280*/  CS2R R96, SRZ ;  /* 0x0000000000607805 */ /* 0x000fe4000001ff00 */
[----:B------:R-:W-:Y:S02]  /*0290*/  CS2R R98, SRZ ;  /* 0x0000000000627805 */ /* 0x000fe4000001ff00 */
[----:B------:R-:W-:Y:S01]  /*02a0*/  CS2R R76, SRZ ;  /* 0x00000000004c7805 */ /* 0x000fe2000001ff00 */
[----:B------:R-:W-:Y:S01]  /*02b0*/  IMAD.SHL.U32 R4, R3, 0x8, RZ ;  /* 0x0000000803047824 */ /* 0x000fe200078e00ff */
[----:B------:R-:W-:-:S02]  /*02c0*/  CS2R R78, SRZ ;  /* 0x00000000004e7805 */ /* 0x000fc4000001ff00 */
[----:B------:R-:W-:Y:S02]  /*02d0*/  CS2R R28, SRZ ;  /* 0x00000000001c7805 */ /* 0x000fe4000001ff00 */
[----:B------:R-:W-:Y:S02]  /*02e0*/  CS2R R30, SRZ ;  /* 0x00000000001e7805 */ /* 0x000fe4000001ff00 */
[----:B0-----:R-:W-:Y:S01]  /*02f0*/  LOP3.LUT R49, R53, 0x180, RZ, 0xc0, !PT ;  /* 0x0000018035317812 */ /* 0x001fe200078ec0ff */
[----:B------:R-:W-:Y:S01]  /*0300*/  UMOV UR4, 0x400 ;  /* 0x0000040000047882 */ /* 0x000fe20000000000 */
[-C--:B------:R-:W-:Y:S01]  /*0310*/  IABS R7, R4.reuse ;  /* 0x0000000400077213 */ /* 0x080fe20000000000 */
[----:B------:R-:W0:Y:S01]  /*0320*/  LDCU.64 UR8, c[0x0][0x358] ;  /* 0x00006b00ff0877ac */ /* 0x000e220008000a00 */
[----:B------:R-:W-:Y:S02]  /*0330*/  IABS R10, R4 ;  /* 0x00000004000a7213 */ /* 0x000fe40000000000 */
[----:B------:R-:W1:Y:S01]  /*0340*/  I2F.RP R0, R7 ;  /* 0x0000000700007306 */ /* 0x000e620000209400 */
[----:B----4-:R-:W-:-:S07]  /*0350*/  ULEA UR4, UR6, UR4, 0x18 ;  /* 0x0000000406047291 */ /* 0x010fce000f8ec0ff */
[----:B-1----:R-:W1:Y:S02]  /*0360*/  MUFU.RCP R0, R0 ;  /* 0x0000000000007308 */ /* 0x002e640000001000 */
[----:B-1----:R-:W-:Y:S02]  /*0370*/  VIADD R2, R0, 0xffffffe ;  /* 0x0ffffffe00027836 */ /* 0x002fe40000000000 */
[----:B------:R-:W-:-:S04]  /*0380*/  IMAD.MOV R0, RZ, RZ, -R10 ;  /* 0x000000ffff007224 */ /* 0x000fc800078e0a0a */
[----:B------:R1:W2:Y:S02]  /*0390*/  F2I.FTZ.U32.TRUNC.NTZ R3, R2 ;  /* 0x0000000200037305 */ /* 0x0002a4000021f000 */
[----:B-1----:R-:W-:Y:S02]  /*03a0*/  IMAD.MOV.U32 R2, RZ, RZ, RZ ;  /* 0x000000ffff027224 */ /* 0x002fe400078e00ff */
[----:B--2---:R-:W-:-:S04]  /*03b0*/  IMAD.MOV R6, RZ, RZ, -R3 ;  /* 0x000000ffff067224 */ /* 0x004fc800078e0a03 */
[----:B------:R-:W-:Y:S02]  /*03c0*/  IMAD R9, R6, R7, RZ ;  /* 0x0000000706097224 */ /* 0x000fe400078e02ff */
[----:B------:R-:W-:Y:S02]  /*03d0*/  IMAD.MOV.U32 R6, RZ, RZ, R8 ;  /* 0x000000ffff067224 */ /* 0x000fe400078e0008 */
[----:B------:R-:W-:-:S06]  /*03e0*/  IMAD.HI.U32 R3, R3, R9, R2 ;  /* 0x0000000903037227 */ /* 0x000fcc00078e0002 */
[----:B------:R-:W-:-:S04]  /*03f0*/  IMAD.HI.U32 R3, R3, R6, RZ ;  /* 0x0000000603037227 */ /* 0x000fc800078e00ff */
[----:B------:R-:W-:-:S05]  /*0400*/  IMAD R0, R3, R0, R6 ;  /* 0x0000000003007224 */ /* 0x000fca00078e0206 */
[----:B------:R-:W-:-:S13]  /*0410*/  ISETP.GT.U32.AND P1, PT, R7, R0, PT ;  /* 0x000000000700720c */ /* 0x000fda0003f24070 */
[----:B------:R-:W-:Y:S02]  /*0420*/  @!P1 IMAD.IADD R0, R0, 0x1, -R7 ;  /* 0x0000000100009824 */ /* 0x000fe400078e0a07 */
[----:B------:R-:W-:Y:S01]  /*0430*/  @!P1 VIADD R3, R3, 0x1 ;  /* 0x0000000103039836 */ /* 0x000fe20000000000 */
[----:B------:R-:W-:Y:S02]  /*0440*/  ISETP.NE.AND P1, PT, R4, RZ, PT ;  /* 0x000000ff0400720c */ /* 0x000fe40003f25270 */
[----:B------:R-:W-:Y:S02]  /*0450*/  ISETP.GE.U32.AND P0, PT, R0, R7, PT ;  /* 0x000000070000720c */ /* 0x000fe40003f06070 */
[----:B------:R-:W-:-:S04]  /*0460*/  LOP3.LUT R0, R5, R4, RZ, 0x3c, !PT ;  /* 0x0000000405007212 */ /* 0x000fc800078e3cff */
[----:B------:R-:W-:Y:S01]  /*0470*/  ISETP.GE.AND P2, PT, R0, RZ, PT ;  /* 0x000000ff0000720c */ /* 0x000fe20003f46270 */
[----:B------:R-:W-:-:S06]  /*0480*/  VIADD R0, R44, 0xff ;  /* 0x000000ff2c007836 */ /* 0x000fcc0000000000 */
[----:B------:R-:W-:-:S04]  /*0490*/  @P0 VIADD R3, R3, 0x1 ;  /* 0x0000000103030836 */ /* 0x000fc80000000000 */
[----:B------:R-:W-:Y:S01]  /*04a0*/  IMAD.MOV.U32 R2, RZ, RZ, R3 ;  /* 0x000000ffff027224 */ /* 0x000fe200078e0003 */
[----:B------:R-:W-:-:S03]  /*04b0*/  SHF.R.S32.HI R3, RZ, 0x1f, R0 ;  /* 0x0000001fff037819 */ /* 0x000fc60000011400 */
[----:B------:R-:W-:Y:S01]  /*04c0*/  @!P2 IMAD.MOV R2, RZ, RZ, -R2 ;  /* 0x000000ffff02a224 */ /* 0x000fe200078e0a02 */
[----:B------:R-:W-:Y:S02]  /*04d0*/  @!P1 LOP3.LUT R2, RZ, R4, RZ, 0x33, !PT ;  /* 0x00000004ff029212 */ /* 0x000fe400078e33ff */
[----:B------:R-:W-:-:S03]  /*04e0*/  LEA.HI R3, R3, R0, RZ, 0x8 ;  /* 0x0000000003037211 */ /* 0x000fc600078f40ff */
[----:B------:R-:W-:Y:S02]  /*04f0*/  IMAD.SHL.U32 R6, R2, 0x8, RZ ;  /* 0x0000000802067824 */ /* 0x000fe400078e00ff */
[----:B------:R-:W-:-:S03]  /*0500*/  IMAD.MOV R2, RZ, RZ, -R2 ;  /* 0x000000ffff027224 */ /* 0x000fc600078e0a02 */
[----:B------:R-:W-:Y:S01]  /*0510*/  LEA.HI.SX32 R3, R3, -R6, 0x18 ;  /* 0x8000000603037211 */ /* 0x000fe200078fc2ff */
[----:B------:R-:W-:-:S03]  /*0520*/  IMAD R4, R4, R2, R5 ;  /* 0x0000000204047224 */ /* 0x000fc600078e0205 */
[----:B------:R-:W-:Y:S02]  /*0530*/  VIMNMX R11, PT, PT, R3, 0x8, PT ;  /* 0x00000008030b7848 */ /* 0x000fe40003fe0100 */
[----:B------:R-:W-:Y:S02]  /*0540*/  IABS R9, R4 ;  /* 0x0000000400097213 */ /* 0x000fe40000000000 */
[----:B------:R-:W-:-:S04]  /*0550*/  IABS R7, R11 ;  /* 0x0000000b00077213 */ /* 0x000fc80000000000 */
[----:B------:R-:W1:Y:S08]  /*0560*/  I2F.RP R0, R7 ;  /* 0x0000000700007306 */ /* 0x000e700000209400 */
[----:B-1----:R-:W1:Y:S02]  /*0570*/  MUFU.RCP R0, R0 ;  /* 0x0000000000007308 */ /* 0x002e640000001000 */
[----:B-1----:R-:W-:-:S06]  /*0580*/  VIADD R3, R0, 0xffffffe ;  /* 0x0ffffffe00037836 */ /* 0x002fcc0000000000 */
[----:B------:R-:W1:Y:S02]  /*0590*/  F2I.FTZ.U32.TRUNC.NTZ R3, R3 ;  /* 0x0000000300037305 */ /* 0x000e64000021f000 */
[----:B-1----:R-:W-:-:S04]  /*05a0*/  IMAD.MOV R8, RZ, RZ, -R3 ;  /* 0x000000ffff087224 */ /* 0x002fc800078e0a03 */
[----:B------:R-:W-:Y:S01]  /*05b0*/  IMAD.MOV.U32 R2, RZ, RZ, R8 ;  /* 0x000000ffff027224 */ /* 0x000fe200078e0008 */
[----:B------:R-:W-:-:S03]  /*05c0*/  IABS R8, R11 ;  /* 0x0000000b00087213 */ /* 0x000fc60000000000 */
[----:B------:R-:W-:Y:S02]  /*05d0*/  IMAD R5, R2, R7, RZ ;  /* 0x0000000702057224 */ /* 0x000fe400078e02ff */
[----:B------:R-:W-:Y:S02]  /*05e0*/  IMAD.MOV.U32 R2, RZ, RZ, RZ ;  /* 0x000000ffff027224 */ /* 0x000fe400078e00ff */
[----:B------:R-:W-:Y:S02]  /*05f0*/  IMAD.MOV R0, RZ, RZ, -R8 ;  /* 0x000000ffff007224 */ /* 0x000fe400078e0a08 */
[----:B------:R-:W-:Y:S01]  /*0600*/  IMAD.HI.U32 R2, R3, R5, R2 ;  /* 0x0000000503027227 */ /* 0x000fe200078e0002 */
[----:B------:R-:W-:-:S05]  /*0610*/  LOP3.LUT R3, R53, 0xff, RZ, 0xc0, !PT ;  /* 0x000000ff35037812 */ /* 0x000fca00078ec0ff */
        /* <DEDUP_REMOVED lines=8> */
[----:B------:R-:W-:-:S07]  /*06a0*/  ISETP.GE.AND P2, PT, R0, RZ, PT ;  /* 0x000000ff0000720c */ /* 0x000fce0003f46270 */
[----:B------:R-:W-:-:S06]  /*06b0*/  @P0 VIADD R2, R2, 0x1 ;  /* 0x0000000102020836 */ /* 0x000fcc0000000000 */
[----:B------:R-:W-:Y:S01]  /*06c0*/  @!P2 IMAD.MOV R2, RZ, RZ, -R2 ;  /* 0x000000ffff02a224 */ /* 0x000fe200078e0a02 */
[----:B------:R-:W-:-:S05]  /*06d0*/  @!P1 LOP3.LUT R2, RZ, R11, RZ, 0x33, !PT ;  /* 0x0000000bff029212 */ /* 0x000fca00078e33ff */
[----:B------:R-:W-:Y:S02]  /*06e0*/  IMAD.MOV R0, RZ, RZ, -R2 ;  /* 0x000000ffff007224 */ /* 0x000fe400078e0a02 */
[----:B------:R-:W-:Y:S02]  /*06f0*/  IMAD.SHL.U32 R47, R2, 0x80, RZ ;  /* 0x00000080022f7824 */ /* 0x000fe400078e00ff */
[----:B------:R-:W-:Y:S01]  /*0700*/  IMAD R0, R11, R0, R4 ;  /* 0x000000000b007224 */ /* 0x000fe200078e0204 */
[----:B------:R-:W-:-:S03]  /*0710*/  SHF.R.U32.HI R4, RZ, 0x8, R53 ;  /* 0x00000008ff047819 */ /* 0x000fc60000011635 */
[----:B------:R-:W-:Y:S01]  /*0720*/  IMAD.IADD R0, R6, 0x1, R0 ;  /* 0x0000000106007824 */ /* 0x000fe200078e0200 */
[----:B------:R-:W-:-:S03]  /*0730*/  SGXT.U32 R4, R4, 0x1 ;  /* 0x000000010404781a */ /* 0x000fc60000000000 */
[----:B------:R-:W-:-:S05]  /*0740*/  IMAD R46, R0, 0x100, R3 ;  /* 0x00000100002e7824 */ /* 0x000fca00078e0203 */
[----:B------:R1:W-:Y:S04]  /*0750*/  STL [R1+0x394], R46 ;  /* 0x0003942e01007387 */ /* 0x0003e80000100800 */
[----:B------:R1:W-:Y:S01]  /*0760*/  STL [R1+0xe4], R47 ;  /* 0x0000e42f01007387 */ /* 0x0003e20000100800 */
[----:B0-----:R-:W-:Y:S05]  /*0770*/  BRA.U !UP0, `(.L_x_0) ;  /* 0x000000bd08c47547 */ /* 0x001fea000b800000 */
[----:B------:R-:W-:Y:S01]  /*0780*/  IABS R11, R44 ;  /* 0x0000002c000b7213 */ /* 0x000fe20000000000 */
[----:B------:R-:W0:Y:S01]  /*0790*/  LDCU UR6, c[0x0][0x3b0] ;  /* 0x00007600ff0677ac */ /* 0x000e220008000800 */
[----:B------:R-:W-:Y:S02]  /*07a0*/  IABS R3, R45 ;  /* 0x0000002d00037213 */ /* 0x000fe40000000000 */
[----:B------:R-:W-:Y:S01]  /*07b0*/  CS2R R64, SRZ ;  /* 0x0000000000407805 */ /* 0x000fe2000001ff00 */
[----:B------:R-:W2:Y:S01]  /*07c0*/  I2F.RP R0, R11 ;  /* 0x0000000b00007306 */ /* 0x000ea20000209400 */
[----:B------:R-:W-:Y:S01]  /*07d0*/  ISETP.GE.AND P1, PT, R46, RZ, PT ;  /* 0x000000ff2e00720c */ /* 0x000fe20003f26270 */
[----:B------:R-:W3:Y:S01]  /*07e0*/  LDCU.64 UR10, c[0x0][0x380] ;  /* 0x00007000ff0a77ac */ /* 0x000ee20008000a00 */
[----:B------:R-:W-:Y:S02]  /*07f0*/  SHF.R.U32.HI R120, RZ, 0x3, R49 ;  /* 0x00000003ff787819 */ /* 0x000fe40000011631 */
[----:B------:R-:W-:-:S02]  /*0800*/  CS2R R66, SRZ ;  /* 0x0000000000427805 */ /* 0x000fc4000001ff00 */
[C---:B------:R-:W-:Y:S01]  /*0810*/  LOP3.LUT R118, R4.reuse, 0x2, RZ, 0xfc, !PT ;  /* 0x0000000204767812 */ /* 0x040fe200078efcff */
[----:B------:R-:W4:Y:S01]  /*0820*/  LDCU UR72, c[0x0][0x3ac] ;  /* 0x00007580ff4877ac */ /* 0x000f220008000800 */
[C---:B------:R-:W-:Y:S01]  /*0830*/  LOP3.LUT R117, R4.reuse, 0x4, RZ, 0xfc, !PT ;  /* 0x0000000404757812 */ /* 0x040fe200078efcff */
[----:B------:R-:W5:Y:S01]  /*0840*/  I2F.RP R2, R3 ;  /* 0x0000000300027306 */ /* 0x000f620000209400 */
[C---:B------:R-:W-:Y:S02]  /*0850*/  LOP3.LUT R116, R4.reuse, 0x6, RZ, 0xfc, !PT ;  /* 0x0000000604747812 */ /* 0x040fe400078efcff */
[----:B------:R-:W-:Y:S02]  /*0860*/  CS2R R68, SRZ ;  /* 0x0000000000447805 */ /* 0x000fe4000001ff00 */
[----:B------:R-:W-:Y:S02]  /*0870*/  LOP3.LUT R115, R4, 0x8, RZ, 0xfc, !PT ;  /* 0x0000000804737812 */ /* 0x000fe400078efcff */
[----:B------:R-:W-:-:S02]  /*0880*/  CS2R R70, SRZ ;  /* 0x0000000000467805 */ /* 0x000fc4000001ff00 */
[C---:B------:R-:W-:Y:S02]  /*0890*/  LOP3.LUT R114, R4.reuse, 0xa, RZ, 0xfc, !PT ;  /* 0x0000000a04727812 */ /* 0x040fe400078efcff */
[----:B------:R-:W-:Y:S02]  /*08a0*/  CS2R R108, SRZ ;  /* 0x00000000006c7805 */ /* 0x000fe4000001ff00 */
[C---:B------:R-:W-:Y:S01]  /*08b0*/  LOP3.LUT R113, R4.reuse, 0xc, RZ, 0xfc, !PT ;  /* 0x0000000c04717812 */ /* 0x040fe200078efcff */
[----:B--2---:R-:W2:Y:S01]  /*08c0*/  MUFU.RCP R0, R0 ;  /* 0x0000000000007308 */ /* 0x004ea20000001000 */
[C---:B------:R-:W-:Y:S02]  /*08d0*/  LOP3.LUT R112, R4.reuse, 0xe, RZ, 0xfc, !PT ;  /* 0x0000000e04707812 */ /* 0x040fe400078efcff */
[----:B------:R-:W-:Y:S02]  /*08e0*/  CS2R R110, SRZ ;  /* 0x00000000006e7805 */ /* 0x000fe4000001ff00 */
[----:B------:R-:W-:-:S02]  /*08f0*/  LOP3.LUT R107, R4, 0x10, RZ, 0xfc, !PT ;  /* 0x00000010046b7812 */ /* 0x000fc400078efcff */
[----:B------:R-:W-:Y:S02]  /*0900*/  CS2R R84, SRZ ;  /* 0x0000000000547805 */ /* 0x000fe4000001ff00 */
[C---:B------:R-:W-:Y:S02]  /*0910*/  LOP3.LUT R106, R4.reuse, 0x12, RZ, 0xfc, !PT ;  /* 0x00000012046a7812 */ /* 0x040fe400078efcff */
[----:B------:R-:W-:Y:S02]  /*0920*/  CS2R R86, SRZ ;  /* 0x0000000000567805 */ /* 0x000fe4000001ff00 */
[C---:B------:R-:W-:Y:S01]  /*0930*/  LOP3.LUT R105, R4.reuse, 0x14, RZ, 0xfc, !PT ;  /* 0x0000001404697812 */ /* 0x040fe200078efcff */
[----:B-----5:R-:W5:Y:S01]  /*0940*/  MUFU.RCP R2, R2 ;  /* 0x0000000200027308 */ /* 0x020f620000001000 */
[----:B------:R-:W-:Y:S02]  /*0950*/  LOP3.LUT R104, R4, 0x16, RZ, 0xfc, !PT ;  /* 0x0000001604687812 */ /* 0x000fe400078efcff */
[----:B------:R-:W-:-:S02]  /*0960*/  CS2R R80, SRZ ;  /* 0x0000000000507805 */ /* 0x000fc4000001ff00 */
[C---:B------:R-:W-:Y:S02]  /*0970*/  LOP3.LUT R103, R4.reuse, 0x18, RZ, 0xfc, !PT ;  /* 0x0000001804677812 */ /* 0x040fe400078efcff */
[----:B------:R-:W-:Y:S02]  /*0980*/  CS2R R82, SRZ ;  /* 0x0000000000527805 */ /* 0x000fe4000001ff00 */
[C---:B------:R-:W-:Y:S02]  /*0990*/  LOP3.LUT R102, R4.reuse, 0x1a, RZ, 0xfc, !PT ;  /* 0x0000001a04667812 */ /* 0x040fe400078efcff */
[----:B------:R-:W-:Y:S02]  /*09a0*/  CS2R R96, SRZ ;  /* 0x0000000000607805 */ /* 0x000fe4000001ff00 */
[----:B------:R-:W-:Y:S01]  /*09b0*/  LOP3.LUT R101, R4, 0x1c, RZ, 0xfc, !PT ;  /* 0x0000001c04657812 */ /* 0x000fe200078efcff */
[----:B------:R-:W1:Y:S01]  /*09c0*/  LDCU UR66, c[0x0][0x3a0] ;  /* 0x00007400ff4277ac */ /* 0x000e620008000800 */
[----:B--2---:R-:W-:Y:S01]  /*09d0*/  VIADD R6, R0, 0xffffffe ;  /* 0x0ffffffe00067836 */ /* 0x004fe20000000000 */
[----:B------:R-:W-:-:S02]  /*09e0*/  IABS R0, R46 ;  /* 0x0000002e00007213 */ /* 0x000fc40000000000 */
[C---:B------:R-:W-:Y:S01]  /*09f0*/  LOP3.LUT R100, R4.reuse, 0x1e, RZ, 0xfc, !PT ;  /* 0x0000001e04647812 */ /* 0x040fe200078efcff */
[----:B------:R2:W0:Y:S01]  /*0a00*/  F2I.FTZ.U32.TRUNC.NTZ R7, R6 ;  /* 0x0000000600077305 */ /* 0x000422000021f000 */
[C---:B------:R-:W-:Y:S02]  /*0a10*/  LOP3.LUT R99, R4.reuse, 0x20, RZ, 0xfc, !PT ;  /* 0x0000002004637812 */ /* 0x040fe400078efcff */
[----:B------:R-:W-:Y:S01]  /*0a20*/  LOP3.LUT R95, R4, 0x22, RZ, 0xfc, !PT ;  /* 0x00000022045f7812 */ /* 0x000fe200078efcff */
[----:B-----5:R-:W-:Y:S01]  /*0a30*/  VIADD R8, R2, 0xffffffe ;  /* 0x0ffffffe02087836 */ /* 0x020fe20000000000 */
[C---:B------:R-:W-:Y:S02]  /*0a40*/  LOP3.LUT R94, R4.reuse, 0x24, RZ, 0xfc, !PT ;  /* 0x00000024045e7812 */ /* 0x040fe400078efcff */
[C---:B------:R-:W-:Y:S01]  /*0a50*/  LOP3.LUT R93, R4.reuse, 0x26, RZ, 0xfc, !PT ;  /* 0x00000026045d7812 */ /* 0x040fe200078efcff */
[----:B------:R5:W1:Y:S01]  /*0a60*/  F2I.FTZ.U32.TRUNC.NTZ R9, R8 ;  /* 0x0000000800097305 */ /* 0x000a62000021f000 */
[----:B--2---:R-:W-:Y:S01]  /*0a70*/  IMAD.MOV.U32 R6, RZ, RZ, RZ ;  /* 0x000000ffff067224 */ /* 0x004fe200078e00ff */
[----:B------:R-:W-:-:S02]  /*0a80*/  LOP3.LUT R92, R4, 0x28, RZ, 0xfc, !PT ;  /* 0x00000028045c7812 */ /* 0x000fc400078efcff */
[C---:B------:R-:W-:Y:S02]  /*0a90*/  LOP3.LUT R91, R4.reuse, 0x2a, RZ, 0xfc, !PT ;  /* 0x0000002a045b7812 */ /* 0x040fe400078efcff */
[C---:B------:R-:W-:Y:S01]  /*0aa0*/  LOP3.LUT R90, R4.reuse, 0x2c, RZ, 0xfc, !PT ;  /* 0x0000002c045a7812 */ /* 0x040fe200078efcff */
[--C-:B0-----:R-:W-:Y:S01]  /*0ab0*/  IMAD.MOV R10, RZ, RZ, -R7.reuse ;  /* 0x000000ffff0a7224 */ /* 0x101fe200078e0a07 */
[C---:B------:R-:W-:Y:S01]  /*0ac0*/  LOP3.LUT R89, R4.reuse, 0x2e, RZ, 0xfc, !PT ;  /* 0x0000002e04597812 */ /* 0x040fe200078efcff */
[----:B-----5:R-:W-:Y:S01]  /*0ad0*/  IMAD.MOV.U32 R8, RZ, RZ, RZ ;  /* 0x000000ffff087224 */ /* 0x020fe200078e00ff */
[----:B------:R-:W-:Y:S01]  /*0ae0*/  LOP3.LUT R88, R4, 0x30, RZ, 0xfc, !PT ;  /* 0x0000003004587812 */ /* 0x000fe200078efcff */
[----:B------:R-:W-:Y:S01]  /*0af0*/  IMAD R5, R10, R11, RZ ;  /* 0x0000000b0a057224 */ /* 0x000fe200078e02ff */
[C---:B------:R-:W-:Y:S02]  /*0b00*/  LOP3.LUT R79, R4.reuse, 0x32, RZ, 0xfc, !PT ;  /* 0x00000032044f7812 */ /* 0x040fe400078efcff */
[----:B------:R-:W-:Y:S01]  /*0b10*/  LOP3.LUT R78, R4, 0x34, RZ, 0xfc, !PT ;  /* 0x00000034044e7812 */ /* 0x000fe200078efcff */
[----:B------:R-:W-:Y:S01]  /*0b20*/  IMAD.HI.U32 R7, R7, R5, R6 ;  /* 0x0000000507077227 */ /* 0x000fe200078e0006 */
[----:B------:R-:W-:-:S02]  /*0b30*/  LEA.HI R6, R49, R47, RZ, 0x19 ;  /* 0x0000002f31067211 */ /* 0x000fc400078fc8ff */
[C---:B------:R-:W-:Y:S01]  /*0b40*/  LOP3.LUT R77, R4.reuse, 0x36, RZ, 0xfc, !PT ;  /* 0x00000036044d7812 */ /* 0x040fe200078efcff */
[----:B-1----:R-:W-:Y:S01]  /*0b50*/  IMAD.MOV R2, RZ, RZ, -R9 ;  /* 0x000000ffff027224 */ /* 0x002fe200078e0a09 */
[----:B------:R-:W-:Y:S01]  /*0b60*/  IABS R62, R6 ;  /* 0x00000006003e7213 */ /* 0x000fe20000000000 */
[----:B------:R-:W-:Y:S01]  /*0b70*/  IMAD.HI.U32 R7, R7, R0, RZ ;  /* 0x0000000007077227 */ /* 0x000fe200078e00ff */
[C---:B------:R-:W-:Y:S02]  /*0b80*/  LOP3.LUT R76, R4.reuse, 0x38, RZ, 0xfc, !PT ;  /* 0x00000038044c7812 */ /* 0x040fe400078efcff */
[C---:B------:R-:W-:Y:S01]  /*0b90*/  LOP3.LUT R75, R4.reuse, 0x3a, RZ, 0xfc, !PT ;  /* 0x0000003a044b7812 */ /* 0x040fe200078efcff */
[----:B------:R-:W-:Y:S01]  /*0ba0*/  IMAD.MOV R7, RZ, RZ, -R7 ;  /* 0x000000ffff077224 */ /* 0x000fe200078e0a07 */
[----:B------:R-:W-:Y:S01]  /*0bb0*/  LOP3.LUT R74, R4, 0x3c, RZ, 0xfc, !PT ;  /* 0x0000003c044a7812 */ /* 0x000fe200078efcff */
[----:B------:R-:W-:Y:S01]  /*0bc0*/  VIADD R13, R6, 0x7c ;  /* 0x0000007c060d7836 */ /* 0x000fe20000000000 */
[C---:B------:R-:W-:Y:S01]  /*0bd0*/  LOP3.LUT R73, R4.reuse, 0x3e, RZ, 0xfc, !PT ;  /* 0x0000003e04497812 */ /* 0x040fe200078efcff */
[C---:B------:R-:W-:Y:S01]  /*0be0*/  IMAD R0, R11.reuse, R7, R0 ;  /* 0x000000070b007224 */ /* 0x040fe200078e0200 */
[----:B------:R-:W-:Y:S01]  /*0bf0*/  LOP3.LUT R72, R4, 0x40, RZ, 0xfc, !PT ;  /* 0x0000004004487812 */ /* 0x000fe200078efcff */
[----:B------:R-:W-:Y:S01]  /*0c00*/  VIADD R15, R6, 0x78 ;  /* 0x00000078060f7836 */ /* 0x000fe20000000000 */
[----:B------:R-:W-:Y:S01]  /*0c10*/  IABS R7, R13 ;  /* 0x0000000d00077213 */ /* 0x000fe20000000000 */
[----:B------:R-:W-:Y:S01]  /*0c20*/  IMAD R5, R2, R3, RZ ;  /* 0x0000000302057224 */ /* 0x000fe200078e02ff */
[----:B------:R-:W-:Y:S01]  /*0c30*/  ISETP.GT.U32.AND P0, PT, R11, R0, PT ;  /* 0x000000000b00720c */ /* 0x000fe20003f04070 */
[----:B------:R-:W-:Y:S01]  /*0c40*/  VIADD R17, R6, 0x70 ;  /* 0x0000007006117836 */ /* 0x000fe20000000000 */
[----:B------:R-:W-:Y:S01]  /*0c50*/  IABS R10, R15 ;  /* 0x0000000f000a7213 */ /* 0x000fe20000000000 */
[----:B------:R-:W-:Y:S01]  /*0c60*/  IMAD.HI.U32 R2, R9, R5, R8 ;  /* 0x0000000509027227 */ /* 0x000fe200078e0008 */
[----:B------:R-:W-:-:S02]  /*0c70*/  ISETP.GE.AND P3, PT, R13, RZ, PT ;  /* 0x000000ff0d00720c */ /* 0x000fc40003f66270 */
[----:B------:R-:W-:Y:S01]  /*0c80*/  IABS R13, R17 ;  /* 0x00000011000d7213 */ /* 0x000fe20000000000 */
[----:B------:R-:W-:Y:S01]  /*0c90*/  IMAD.MOV.U32 R8, RZ, RZ, R7 ;  /* 0x000000ffff087224 */ /* 0x000fe200078e0007 */
[----:B------:R-:W-:Y:S01]  /*0ca0*/  ISETP.GE.AND P5, PT, R15, RZ, PT ;  /* 0x000000ff0f00720c */ /* 0x000fe20003fa6270 */
[----:B------:R-:W-:Y:S01]  /*0cb0*/  IMAD.MOV.U32 R9, RZ, RZ, R10 ;  /* 0x000000ffff097224 */ /* 0x000fe200078e000a */
[----:B------:R-:W-:Y:S01]  /*0cc0*/  LOP3.LUT R59, R4, 0x42, RZ, 0xfc, !PT ;  /* 0x00000042043b7812 */ /* 0x000fe200078efcff */
[----:B------:R-:W-:Y:S01]  /*0cd0*/  IMAD.HI.U32 R5, R2, R8, RZ ;  /* 0x0000000802057227 */ /* 0x000fe200078e00ff */
[C---:B------:R-:W-:Y:S02]  /*0ce0*/  LOP3.LUT R57, R4.reuse, 0x46, RZ, 0xfc, !PT ;  /* 0x0000004604397812 */ /* 0x040fe400078efcff */
[----:B------:R-:W-:Y:S01]  /*0cf0*/  LOP3.LUT R55, R4, 0x4a, RZ, 0xfc, !PT ;  /* 0x0000004a04377812 */ /* 0x000fe200078efcff */
[----:B------:R-:W-:Y:S01]  /*0d00*/  @!P0 IMAD.IADD R0, R0, 0x1, -R11 ;  /* 0x0000000100008824 */ /* 0x000fe200078e0a0b */
[----:B------:R-:W-:Y:S01]  /*0d10*/  LOP3.LUT R119, R4, 0x78, RZ, 0xfc, !PT ;  /* 0x0000007804777812 */ /* 0x000fe200078efcff */
[----:B------:R-:W-:Y:S01]  /*0d20*/  IMAD.HI.U32 R7, R2, R9, RZ ;  /* 0x0000000902077227 */ /* 0x000fe200078e00ff */
[----:B------:R-:W-:-:S02]  /*0d30*/  LOP3.LUT R121, R4, 0x7a, RZ, 0xfc, !PT ;  /* 0x0000007a04797812 */ /* 0x000fc400078efcff */
[----:B------:R-:W-:Y:S01]  /*0d40*/  ISETP.GT.U32.AND P0, PT, R11, R0, PT ;  /* 0x000000000b00720c */ /* 0x000fe20003f04070 */
[----:B------:R-:W-:Y:S01]  /*0d50*/  IMAD.MOV R5, RZ, RZ, -R5 ;  /* 0x000000ffff057224 */ /* 0x000fe200078e0a05 */
[C---:B------:R-:W-:Y:S01]  /*0d60*/  LOP3.LUT R122, R4.reuse, 0x7c, RZ, 0xfc, !PT ;  /* 0x0000007c047a7812 */ /* 0x040fe200078efcff */
[----:B------:R-:W-:Y:S01]  /*0d70*/  IMAD.MOV R10, RZ, RZ, -R7 ;  /* 0x000000ffff0a7224 */ /* 0x000fe200078e0a07 */
[----:B------:R-:W-:Y:S01]  /*0d80*/  LOP3.LUT R123, R4, 0x7e, RZ, 0xfc, !PT ;  /* 0x0000007e047b7812 */ /* 0x000fe200078efcff */
[C---:B------:R-:W-:Y:S02]  /*0d90*/  IMAD R5, R3.reuse, R5, R8 ;  /* 0x0000000503057224 */ /* 0x040fe400078e0208 */
[C---:B------:R-:W-:Y:S02]  /*0da0*/  IMAD R8, R3.reuse, R10, R9 ;  /* 0x0000000a03087224 */ /* 0x040fe400078e0209 */
[----:B------:R-:W-:Y:S01]  /*0db0*/  IMAD.HI.U32 R9, R2, R13, RZ ;  /* 0x0000000d02097227 */ /* 0x000fe200078e00ff */
[----:B------:R-:W-:-:S02]  /*0dc0*/  ISETP.GT.U32.AND P2, PT, R3, R5, PT ;  /* 0x000000050300720c */ /* 0x000fc40003f44070 */
[C---:B------:R-:W-:Y:S01]  /*0dd0*/  ISETP.GT.U32.AND P4, PT, R3.reuse, R8, PT ;  /* 0x000000080300720c */ /* 0x040fe20003f84070 */
[----:B------:R-:W-:Y:S01]  /*0de0*/  @!P0 IMAD.IADD R0, R0, 0x1, -R11 ;  /* 0x0000000100008824 */ /* 0x000fe200078e0a0b */
[----:B------:R-:W-:Y:S01]  /*0df0*/  ISETP.NE.AND P0, PT, R44, RZ, PT ;  /* 0x000000ff2c00720c */ /* 0x000fe20003f05270 */
[----:B------:R-:W-:Y:S02]  /*0e00*/  VIADD R16, R6, 0x74 ;  /* 0x0000007406107836 */ /* 0x000fe40000000000 */
[----:B------:R-:W-:Y:S02]  /*0e10*/  IMAD.MOV R14, RZ, RZ, -R9 ;  /* 0x000000ffff0e7224 */ /* 0x000fe400078e0a09 */
[----:B------:R-:W-:Y:S01]  /*0e20*/  @!P1 IMAD.MOV R0, RZ, RZ, -R0 ;  /* 0x000000ffff009224 */ /* 0x000fe200078e0a00 */
[----:B------:R-:W-:Y:S01]  /*0e30*/  IABS R12, R16 ;  /* 0x00000010000c7213 */ /* 0x000fe20000000000 */
[----:B------:R-:W-:Y:S01]  /*0e40*/  IMAD R9, R3, R14, R13 ;  /* 0x0000000e03097224 */ /* 0x000fe200078e020d */
[----:B------:R-:W-:Y:S01]  /*0e50*/  ISETP.GE.AND P1, PT, R16, RZ, PT ;  /* 0x000000ff1000720c */ /* 0x000fe20003f26270 */
[----:B------:R-:W-:-:S02]  /*0e60*/  @!P2 IMAD.IADD R5, R5, 0x1, -R3 ;  /* 0x000000010505a824 */ /* 0x000fc400078e0a03 */
[----:B------:R-:W-:Y:S01]  /*0e70*/  @!P4 IMAD.IADD R8, R8, 0x1, -R3 ;  /* 0x000000010808c824 */ /* 0x000fe200078e0a03 */
[C---:B------:R-:W-:Y:S01]  /*0e80*/  ISETP.GT.U32.AND P2, PT, R3.reuse, R9, PT ;  /* 0x000000090300720c */ /* 0x040fe20003f44070 */
[----:B------:R-:W-:Y:S01]  /*0e90*/  IMAD.HI.U32 R7, R2, R12, RZ ;  /* 0x0000000c02077227 */ /* 0x000fe200078e00ff */
[----:B------:R-:W-:Y:S02]  /*0ea0*/  @!P0 LOP3.LUT R0, RZ, R44, RZ, 0x33, !PT ;  /* 0x0000002cff008212 */ /* 0x000fe400078e33ff */
[C---:B------:R-:W-:Y:S01]  /*0eb0*/  ISETP.GT.U32.AND P0, PT, R3.reuse, R8, PT ;  /* 0x000000080300720c */ /* 0x040fe20003f04070 */
[C---:B------:R-:W-:Y:S01]  /*0ec0*/  VIADD R18, R6.reuse, 0x6c ;  /* 0x0000006c06127836 */ /* 0x040fe20000000000 */
[C---:B------:R-:W-:Y:S01]  /*0ed0*/  ISETP.GT.U32.AND P4, PT, R3.reuse, R5, PT ;  /* 0x000000050300720c */ /* 0x040fe20003f84070 */
[----:B------:R-:W-:Y:S02]  /*0ee0*/  IMAD.MOV R7, RZ, RZ, -R7 ;  /* 0x000000ffff077224 */ /* 0x000fe400078e0a07 */
[----:B------:R-:W-:Y:S01]  /*0ef0*/  VIADD R15, R6, 0x68 ;  /* 0x00000068060f7836 */ /* 0x000fe20000000000 */
[----:B------:R-:W-:Y:S01]  /*0f00*/  IABS R11, R18 ;  /* 0x00000012000b7213 */ /* 0x000fe20000000000 */
[----:B------:R-:W-:-:S02]  /*0f10*/  IMAD R10, R3, R7, R12 ;  /* 0x00000007030a7224 */ /* 0x000fc400078e020c */
[----:B------:R-:W-:Y:S01]  /*0f20*/  @!P2 IMAD.IADD R9, R9, 0x1, -R3 ;  /* 0x000000010909a824 */ /* 0x000fe200078e0a03 */
[----:B------:R-:W-:Y:S01]  /*0f30*/  IABS R13, R15 ;  /* 0x0000000f000d7213 */ /* 0x000fe20000000000 */
[----:B------:R-:W-:Y:S01]  /*0f40*/  IMAD.HI.U32 R7, R2, R11, RZ ;  /* 0x0000000b02077227 */ /* 0x000fe200078e00ff */
[----:B------:R-:W-:-:S03]  /*0f50*/  ISETP.GT.U32.AND P6, PT, R3, R10, PT ;  /* 0x0000000a0300720c */ /* 0x000fc60003fc4070 */
[----:B------:R-:W-:Y:S01]  /*0f60*/  @!P0 IMAD.IADD R8, R8, 0x1, -R3 ;  /* 0x0000000108088824 */ /* 0x000fe200078e0a03 */
[----:B------:R-:W-:Y:S01]  /*0f70*/  ISETP.GT.U32.AND P0, PT, R3, R9, PT ;  /* 0x000000090300720c */ /* 0x000fe20003f04070 */
[----:B------:R-:W-:Y:S02]  /*0f80*/  IMAD.MOV R12, RZ, RZ, -R7 ;  /* 0x000000ffff0c7224 */ /* 0x000fe400078e0a07 */
[----:B------:R-:W-:-:S04]  /*0f90*/  IMAD.HI.U32 R7, R2, R13, RZ ;  /* 0x0000000d02077227 */ /* 0x000fc800078e00ff */
[----:B------:R-:W-:Y:S02]  /*0fa0*/  IMAD R11, R3, R12, R11 ;  /* 0x0000000c030b7224 */ /* 0x000fe400078e020b */
[----:B------:R-:W-:Y:S02]  /*0fb0*/  IMAD.MOV R12, RZ, RZ, -R7 ;  /* 0x000000ffff0c7224 */ /* 0x000fe400078e0a07 */
[----:B------:R-:W-:Y:S02]  /*0fc0*/  VIADD R19, R6, 0x64 ;  /* 0x0000006406137836 */ /* 0x000fe40000000000 */
[----:B------:R-:W-:Y:S01]  /*0fd0*/  @!P6 IMAD.IADD R10, R10, 0x1, -R3 ;  /* 0x000000010a0ae824 */ /* 0x000fe200078e0a03 */
[----:B------:R-:W-:Y:S01]  /*0fe0*/  ISETP.GE.AND P6, PT, R17, RZ, PT ;  /* 0x000000ff1100720c */ /* 0x000fe20003fc6270 */
[----:B------:R-:W-:Y:S01]  /*0ff0*/  IMAD R12, R3, R12, R13 ;  /* 0x0000000c030c7224 */ /* 0x000fe200078e020d */
[----:B------:R-:W-:Y:S01]  /*1000*/  IABS R14, R19 ;  /* 0x00000013000e7213 */ /* 0x000fe20000000000 */
[----:B------:R-:W-:Y:S01]  /*1010*/  @!P0 IMAD.IADD R9, R9, 0x1, -R3 ;  /* 0x0000000109098824 */ /* 0x000fe200078e0a03 */
[C---:B------:R-:W-:Y:S01]  /*1020*/  ISETP.GT.U32.AND P2, PT, R3.reuse, R10, PT ;  /* 0x0000000a0300720c */ /* 0x040fe20003f44070 */
[----:B------:R-:W-:Y:S01]  /*1030*/  VIADD R17, R6, 0x60 ;  /* 0x0000006006117836 */ /* 0x000fe20000000000 */
[----:B------:R-:W-:Y:S01]  /*1040*/  ISETP.GT.U32.AND P0, PT, R3, R12, PT ;  /* 0x0000000c0300720c */ /* 0x000fe20003f04070 */
[----:B------:R-:W-:-:S04]  /*1050*/  IMAD.HI.U32 R7, R2, R14, RZ ;  /* 0x0000000e02077227 */ /* 0x000fc800078e00ff */
[----:B------:R-:W-:Y:S02]  /*1060*/  IMAD.MOV R7, RZ, RZ, -R7 ;  /* 0x000000ffff077224 */ /* 0x000fe400078e0a07 */
[--C-:B------:R-:W-:Y:S01]  /*1070*/  @!P4 IMAD.IADD R5, R5, 0x1, -R3.reuse ;  /* 0x000000010505c824 */ /* 0x100fe200078e0a03 */
[----:B------:R-:W-:Y:S01]  /*1080*/  ISETP.GT.U32.AND P4, PT, R3, R11, PT ;  /* 0x0000000b0300720c */ /* 0x000fe20003f84070 */
[----:B------:R-:W-:Y:S01]  /*1090*/  @!P5 IMAD.MOV R8, RZ, RZ, -R8 ;  /* 0x000000ffff08d224 */ /* 0x000fe200078e0a08 */
[----:B------:R-:W-:Y:S01]  /*10a0*/  ISETP.GE.AND P5, PT, R15, RZ, PT ;  /* 0x000000ff0f00720c */ /* 0x000fe20003fa6270 */
[--C-:B------:R-:W-:Y:S01]  /*10b0*/  @!P2 IMAD.IADD R10, R10, 0x1, -R3.reuse ;  /* 0x000000010a0aa824 */ /* 0x100fe200078e0a03 */
[----:B------:R-:W-:Y:S01]  /*10c0*/  IABS R15, R17 ;  /* 0x00000011000f7213 */ /* 0x000fe20000000000 */
[----:B------:R-:W-:Y:S01]  /*10d0*/  IMAD R13, R3, R7, R14 ;  /* 0x00000007030d7224 */ /* 0x000fe200078e020e */
[----:B------:R-:W-:Y:S01]  /*10e0*/  ISETP.GE.AND P2, PT, R19, RZ, PT ;  /* 0x000000ff1300720c */ /* 0x000fe20003f46270 */
[----:B------:R-:W-:-:S02]  /*10f0*/  @!P0 IMAD.IADD R12, R12, 0x1, -R3 ;  /* 0x000000010c0c8824 */ /* 0x000fc400078e0a03 */
[----:B------:R-:W-:Y:S01]  /*1100*/  @!P1 IMAD.MOV R10, RZ, RZ, -R10 ;  /* 0x000000ffff0a9224 */ /* 0x000fe200078e0a0a */
[C---:B------:R-:W-:Y:S01]  /*1110*/  ISETP.GT.U32.AND P1, PT, R3.reuse, R13, PT ;  /* 0x0000000d0300720c */ /* 0x040fe20003f24070 */
[----:B------:R-:W-:Y:S01]  /*1120*/  IMAD.HI.U32 R7, R2, R15, RZ ;  /* 0x0000000f02077227 */ /* 0x000fe200078e00ff */
[----:B------:R-:W-:-:S03]  /*1130*/  ISETP.GT.U32.AND P0, PT, R3, R12, PT ;  /* 0x0000000c0300720c */ /* 0x000fc60003f04070 */
[----:B------:R-:W-:Y:S01]  /*1140*/  @!P3 IMAD.MOV R5, RZ, RZ, -R5 ;  /* 0x000000ffff05b224 */ /* 0x000fe200078e0a05 */
[----:B------:R-:W-:Y:S01]  /*1150*/  ISETP.GE.AND P3, PT, R18, RZ, PT ;  /* 0x000000ff1200720c */ /* 0x000fe20003f66270 */
[----:B------:R-:W-:Y:S02]  /*1160*/  IMAD.MOV R14, RZ, RZ, -R7 ;  /* 0x000000ffff0e7224 */ /* 0x000fe400078e0a07 */
[----:B------:R-:W-:Y:S02]  /*1170*/  VIADD R18, R6, 0x5c ;  /* 0x0000005c06127836 */ /* 0x000fe40000000000 */
[----:B------:R-:W-:Y:S02]  /*1180*/  @!P4 IMAD.IADD R11, R11, 0x1, -R3 ;  /* 0x000000010b0bc824 */ /* 0x000fe400078e0a03 */
[----:B------:R-:W-:Y:S01]  /*1190*/  IMAD R15, R3, R14, R15 ;  /* 0x0000000e030f7224 */ /* 0x000fe200078e020f */
[----:B------:R-:W-:Y:S01]  /*11a0*/  IABS R16, R18 ;  /* 0x0000001200107213 */ /* 0x000fe20000000000 */
[--C-:B------:R-:W-:Y:S01]  /*11b0*/  @!P1 IMAD.IADD R13, R13, 0x1, -R3.reuse ;  /* 0x000000010d0d9824 */ /* 0x100fe200078e0a03 */
[C---:B------:R-:W-:Y:S01]  /*11c0*/  ISETP.GT.U32.AND P4, PT, R3.reuse, R11, PT ;  /* 0x0000000b0300720c */ /* 0x040fe20003f84070 */
[----:B------:R-:W-:Y:S01]  /*11d0*/  @!P0 IMAD.IADD R12, R12, 0x1, -R3 ;  /* 0x000000010c0c8824 */ /* 0x000fe200078e0a03 */
[C---:B------:R-:W-:Y:S01]  /*11e0*/  ISETP.GT.U32.AND P0, PT, R3.reuse, R15, PT ;  /* 0x0000000f0300720c */ /* 0x040fe20003f04070 */
[----:B------:R-:W-:Y:S01]  /*11f0*/  VIADD R19, R6, 0x58 ;  /* 0x0000005806137836 */ /* 0x000fe20000000000 */
[----:B------:R-:W-:Y:S01]  /*1200*/  ISETP.GT.U32.AND P1, PT, R3, R13, PT ;  /* 0x0000000d0300720c */ /* 0x000fe20003f24070 */
[----:B------:R-:W-:Y:S01]  /*1210*/  @!P6 IMAD.MOV R9, RZ, RZ, -R9 ;  /* 0x000000ffff09e224 */ /* 0x000fe200078e0a09 */
[----:B------:R-:W-:Y:S01]  /*1220*/  ISETP.GE.AND P6, PT, R17, RZ, PT ;  /* 0x000000ff1100720c */ /* 0x000fe20003fc6270 */
[----:B------:R-:W-:Y:S01]  /*1230*/  IMAD.HI.U32 R7, R2, R16, RZ ;  /* 0x0000001002077227 */ /* 0x000fe200078e00ff */
[----:B------:R-:W-:-:S03]  /*1240*/  IABS R17, R19 ;  /* 0x0000001300117213 */ /* 0x000fc60000000000 */
[----:B------:R-:W-:Y:S02]  /*1250*/  IMAD.MOV R14, RZ, RZ, -R7 ;  /* 0x000000ffff0e7224 */ /* 0x000fe400078e0a07 */
[----:B------:R-:W-:-:S04]  /*1260*/  IMAD.HI.U32 R7, R2, R17, RZ ;  /* 0x0000001102077227 */ /* 0x000fc800078e00ff */
[----:B------:R-:W-:Y:S02]  /*1270*/  IMAD R14, R3, R14, R16 ;  /* 0x0000000e030e7224 */ /* 0x000fe400078e0210 */
[--C-:B------:R-:W-:Y:S01]  /*1280*/  @!P4 IMAD.IADD R11, R11, 0x1, -R3.reuse ;  /* 0x000000010b0bc824 */ /* 0x100fe200078e0a03 */
[----:B------:R-:W-:Y:S01]  /*1290*/  ISETP.GE.AND P4, PT, R18, RZ, PT ;  /* 0x000000ff1200720c */ /* 0x000fe20003f86270 */
[C---:B------:R-:W-:Y:S02]  /*12a0*/  VIADD R16, R6.reuse, 0x54 ;  /* 0x0000005406107836 */ /* 0x040fe40000000000 */
[----:B------:R-:W-:Y:S02]  /*12b0*/  VIADD R22, R6, 0x50 ;  /* 0x0000005006167836 */ /* 0x000fe40000000000 */
[----:B------:R-:W-:Y:S02]  /*12c0*/  @!P0 IMAD.IADD R15, R15, 0x1, -R3 ;  /* 0x000000010f0f8824 */ /* 0x000fe400078e0a03 */
[----:B------:R-:W-:Y:S01]  /*12d0*/  IMAD.MOV R18, RZ, RZ, -R7 ;  /* 0x000000ffff127224 */ /* 0x000fe200078e0a07 */
[----:B------:R-:W-:Y:S01]  /*12e0*/  IABS R7, R16 ;  /* 0x0000001000077213 */ /* 0x000fe20000000000 */
[----:B------:R-:W-:Y:S01]  /*12f0*/  @!P3 IMAD.MOV R11, RZ, RZ, -R11 ;  /* 0x000000ffff0bb224 */ /* 0x000fe200078e0a0b */
[----:B------:R-:W-:Y:S01]  /*1300*/  ISETP.GE.AND P3, PT, R19, RZ, PT ;  /* 0x000000ff1300720c */ /* 0x000fe20003f66270 */
[----:B------:R-:W-:Y:S01]  /*1310*/  @!P1 IMAD.IADD R13, R13, 0x1, -R3 ;  /* 0x000000010d0d9824 */ /* 0x000fe200078e0a03 */
[----:B------:R-:W-:Y:S01]  /*1320*/  ISETP.GE.AND P1, PT, R16, RZ, PT ;  /* 0x000000ff1000720c */ /* 0x000fe20003f26270 */
[----:B------:R-:W-:Y:S01]  /*1330*/  @!P5 IMAD.MOV R12, RZ, RZ, -R12 ;  /* 0x000000ffff0cd224 */ /* 0x000fe200078e0a0c */
[C---:B------:R-:W-:Y:S01]  /*1340*/  ISETP.GT.U32.AND P5, PT, R3.reuse, R14, PT ;  /* 0x0000000e0300720c */ /* 0x040fe20003fa4070 */
[C---:B------:R-:W-:Y:S01]  /*1350*/  IMAD R16, R3.reuse, R18, R17 ;  /* 0x0000001203107224 */ /* 0x040fe200078e0211 */
[----:B------:R-:W-:Y:S01]  /*1360*/  IABS R19, R22 ;  /* 0x0000001600137213 */ /* 0x000fe20000000000 */
[----:B------:R-:W-:Y:S01]  /*1370*/  @!P2 IMAD.MOV R13, RZ, RZ, -R13 ;  /* 0x000000ffff0da224 */ /* 0x000fe200078e0a0d */
[C---:B------:R-:W-:Y:S01]  /*1380*/  ISETP.GT.U32.AND P0, PT, R3.reuse, R15, PT ;  /* 0x0000000f0300720c */ /* 0x040fe20003f04070 */
[----:B------:R-:W-:Y:S01]  /*1390*/  IMAD.MOV.U32 R18, RZ, RZ, R7 ;  /* 0x000000ffff127224 */ /* 0x000fe200078e0007 */
[----:B------:R-:W-:Y:S01]  /*13a0*/  ISETP.GT.U32.AND P2, PT, R3, R16, PT ;  /* 0x000000100300720c */ /* 0x000fe20003f44070 */
[----:B------:R-:W-:-:S04]  /*13b0*/  IMAD.HI.U32 R17, R2, R19, RZ ;  /* 0x0000001302117227 */ /* 0x000fc800078e00ff */
[----:B------:R-:W-:Y:S02]  /*13c0*/  IMAD.MOV R20, RZ, RZ, -R17 ;  /* 0x000000ffff147224 */ /* 0x000fe400078e0a11 */
[----:B------:R-:W-:Y:S02]  /*13d0*/  VIADD R23, R6, 0x4c ;  /* 0x0000004c06177836 */ /* 0x000fe40000000000 */
[--C-:B------:R-:W-:Y:S02]  /*13e0*/  @!P5 IMAD.IADD R14, R14, 0x1, -R3.reuse ;  /* 0x000000010e0ed824 */ /* 0x100fe400078e0a03 */
[----:B------:R-:W-:Y:S01]  /*13f0*/  @!P0 IMAD.IADD R15, R15, 0x1, -R3 ;  /* 0x000000010f0f8824 */ /* 0x000fe200078e0a03 */
[----:B------:R-:W-:Y:S01]  /*1400*/  IABS R21, R23 ;  /* 0x0000001700157213 */ /* 0x000fe20000000000 */
[C---:B------:R-:W-:Y:S01]  /*1410*/  IMAD R17, R3.reuse, R20, R19 ;  /* 0x0000001403117224 */ /* 0x040fe200078e0213 */
[----:B------:R-:W-:Y:S01]  /*1420*/  ISETP.GT.U32.AND P5, PT, R3, R14, PT ;  /* 0x0000000e0300720c */ /* 0x000fe20003fa4070 */
[----:B------:R-:W-:Y:S01]  /*1430*/  VIADD R24, R6, 0x48 ;  /* 0x0000004806187836 */ /* 0x000fe20000000000 */
[----:B------:R-:W-:Y:S01]  /*1440*/  ISETP.GE.AND P0, PT, R22, RZ, PT ;  /* 0x000000ff1600720c */ /* 0x000fe20003f06270 */
[----:B------:R-:W-:-:S03]  /*1450*/  IMAD.HI.U32 R7, R2, R18, RZ ;  /* 0x0000001202077227 */ /* 0x000fc600078e00ff */
[----:B------:R-:W-:Y:S01]  /*1460*/  IABS R22, R24 ;  /* 0x0000001800167213 */ /* 0x000fe20000000000 */
[----:B------:R-:W-:Y:S01]  /*1470*/  @!P6 IMAD.MOV R15, RZ, RZ, -R15 ;  /* 0x000000ffff0fe224 */ /* 0x000fe200078e0a0f */
[C---:B------:R-:W-:Y:S01]  /*1480*/  ISETP.GT.U32.AND P6, PT, R3.reuse, R17, PT ;  /* 0x000000110300720c */ /* 0x040fe20003fc4070 */
[----:B------:R-:W-:Y:S02]  /*1490*/  IMAD.MOV R7, RZ, RZ, -R7 ;  /* 0x000000ffff077224 */ /* 0x000fe400078e0a07 */
[----:B------:R-:W-:Y:S02]  /*14a0*/  @!P2 IMAD.IADD R16, R16, 0x1, -R3 ;  /* 0x000000011010a824 */ /* 0x000fe400078e0a03 */
[C---:B------:R-:W-:Y:S02]  /*14b0*/  IMAD R18, R3.reuse, R7, R18 ;  /* 0x0000000703127224 */ /* 0x040fe400078e0212 */
[----:B------:R-:W-:Y:S01]  /*14c0*/  VIADD R25, R6, 0x44 ;  /* 0x0000004406197836 */ /* 0x000fe20000000000 */
[----:B------:R-:W-:Y:S01]  /*14d0*/  ISETP.GT.U32.AND P2, PT, R3, R16, PT ;  /* 0x000000100300720c */ /* 0x000fe20003f44070 */
[----:B------:R-:W-:-:S04]  /*14e0*/  IMAD.HI.U32 R7, R2, R21, RZ ;  /* 0x0000001502077227 */ /* 0x000fc800078e00ff */
[----:B------:R-:W-:-:S04]  /*14f0*/  IMAD.HI.U32 R19, R2, R22, RZ ;  /* 0x0000001602137227 */ /* 0x000fc800078e00ff */
[----:B------:R-:W-:Y:S01]  /*1500*/  IMAD.MOV R20, RZ, RZ, -R7 ;  /* 0x000000ffff147224 */ /* 0x000fe200078e0a07 */
[----:B------:R-:W-:Y:S01]  /*1510*/  IABS R7, R25 ;  /* 0x0000001900077213 */ /* 0x000fe20000000000 */
[----:B------:R-:W-:Y:S02]  /*1520*/  IMAD.MOV R19, RZ, RZ, -R19 ;  /* 0x000000ffff137224 */ /* 0x000fe400078e0a13 */
[----:B------:R-:W-:Y:S01]  /*1530*/  @!P5 IMAD.IADD R14, R14, 0x1, -R3 ;  /* 0x000000010e0ed824 */ /* 0x000fe200078e0a03 */
[C---:B------:R-:W-:Y:S01]  /*1540*/  ISETP.GT.U32.AND P5, PT, R3.reuse, R18, PT ;  /* 0x000000120300720c */ /* 0x040fe20003fa4070 */
[----:B------:R-:W-:Y:S02]  /*1550*/  IMAD R21, R3, R20, R21 ;  /* 0x0000001403157224 */ /* 0x000fe400078e0215 */
[----:B------:R-:W-:Y:S02]  /*1560*/  @!P6 IMAD.IADD R17, R17, 0x1, -R3 ;  /* 0x000000011111e824 */ /* 0x000fe400078e0a03 */
[----:B------:R-:W-:-:S02]  /*1570*/  IMAD R20, R3, R19, R22 ;  /* 0x0000001303147224 */ /* 0x000fc400078e0216 */
[----:B------:R-:W-:Y:S01]  /*1580*/  IMAD.MOV.U32 R19, RZ, RZ, R7 ;  /* 0x000000ffff137224 */ /* 0x000fe200078e0007 */
[C---:B------:R-:W-:Y:S01]  /*1590*/  ISETP.GT.U32.AND P6, PT, R3.reuse, R17, PT ;  /* 0x000000110300720c */ /* 0x040fe20003fc4070 */
[----:B------:R-:W-:Y:S01]  /*15a0*/  @!P2 IMAD.IADD R16, R16, 0x1, -R3 ;  /* 0x000000011010a824 */ /* 0x000fe200078e0a03 */
[----:B------:R-:W-:Y:S01]  /*15b0*/  ISETP.GT.U32.AND P2, PT, R3, R21, PT ;  /* 0x000000150300720c */ /* 0x000fe20003f44070 */
[----:B------:R-:W-:-:S04]  /*15c0*/  IMAD.HI.U32 R7, R2, R19, RZ ;  /* 0x0000001302077227 */ /* 0x000fc800078e00ff */
[----:B------:R-:W-:Y:S02]  /*15d0*/  IMAD.MOV R22, RZ, RZ, -R7 ;  /* 0x000000ffff167224 */ /* 0x000fe400078e0a07 */
[----:B------:R-:W-:Y:S01]  /*15e0*/  @!P3 IMAD.MOV R16, RZ, RZ, -R16 ;  /* 0x000000ffff10b224 */ /* 0x000fe200078e0a10 */
[C---:B------:R-:W-:Y:S01]  /*15f0*/  ISETP.GT.U32.AND P3, PT, R3.reuse, R20, PT ;  /* 0x000000140300720c */ /* 0x040fe20003f64070 */
[----:B------:R-:W-:Y:S02]  /*1600*/  @!P5 IMAD.IADD R18, R18, 0x1, -R3 ;  /* 0x000000011212d824 */ /* 0x000fe400078e0a03 */
[----:B------:R-:W-:Y:S02]  /*1610*/  IMAD R19, R3, R22, R19 ;  /* 0x0000001603137224 */ /* 0x000fe400078e0213 */
[--C-:B------:R-:W-:Y:S01]  /*1620*/  @!P6 IMAD.IADD R17, R17, 0x1, -R3.reuse ;  /* 0x000000011111e824 */ /* 0x100fe200078e0a03 */
[C---:B------:R-:W-:Y:S01]  /*1630*/  ISETP.GT.U32.AND P5, PT, R3.reuse, R18, PT ;  /* 0x000000120300720c */ /* 0x040fe20003fa4070 */
[----:B------:R-:W-:Y:S01]  /*1640*/  VIADD R26, R6, 0x40 ;  /* 0x00000040061a7836 */ /* 0x000fe20000000000 */
[----:B------:R-:W-:Y:S01]  /*1650*/  ISETP.GT.U32.AND P6, PT, R3, R19, PT ;  /* 0x000000130300720c */ /* 0x000fe20003fc4070 */
[----:B------:R-:W-:-:S02]  /*1660*/  @!P2 IMAD.IADD R21, R21, 0x1, -R3 ;  /* 0x000000011515a824 */ /* 0x000fc400078e0a03 */
[----:B------:R-:W-:Y:S01]  /*1670*/  @!P4 IMAD.MOV R14, RZ, RZ, -R14 ;  /* 0x000000ffff0ec224 */ /* 0x000fe200078e0a0e */
[----:B------:R-:W-:Y:S01]  /*1680*/  ISETP.GE.AND P4, PT, R23, RZ, PT ;  /* 0x000000ff1700720c */ /* 0x000fe20003f86270 */
[----:B------:R-:W-:Y:S01]  /*1690*/  @!P3 IMAD.IADD R20, R20, 0x1, -R3 ;  /* 0x000000011414b824 */ /* 0x000fe200078e0a03 */
[----:B------:R-:W-:Y:S01]  /*16a0*/  IABS R23, R26 ;  /* 0x0000001a00177213 */ /* 0x000fe20000000000 */
[----:B------:R-:W-:Y:S01]  /*16b0*/  VIADD R27, R6, 0x3c ;  /* 0x0000003c061b7836 */ /* 0x000fe20000000000 */
[C---:B------:R-:W-:Y:S01]  /*16c0*/  ISETP.GT.U32.AND P2, PT, R3.reuse, R21, PT ;  /* 0x000000150300720c */ /* 0x040fe20003f44070 */
[----:B------:R-:W-:Y:S01]  /*16d0*/  @!P0 IMAD.MOV R17, RZ, RZ, -R17 ;  /* 0x000000ffff118224 */ /* 0x000fe200078e0a11 */
[----:B------:R-:W-:Y:S01]  /*16e0*/  ISETP.GT.U32.AND P3, PT, R3, R20, PT ;  /* 0x000000140300720c */ /* 0x000fe20003f64070 */
[----:B------:R-:W-:Y:S01]  /*16f0*/  IMAD.HI.U32 R7, R2, R23, RZ ;  /* 0x0000001702077227 */ /* 0x000fe200078e00ff */
[----:B------:R-:W-:-:S03]  /*1700*/  ISETP.GE.AND P0, PT, R26, RZ, PT ;  /* 0x000000ff1a00720c */ /* 0x000fc60003f06270 */
[--C-:B------:R-:W-:Y:S01]  /*1710*/  @!P5 IMAD.IADD R18, R18, 0x1, -R3.reuse ;  /* 0x000000011212d824 */ /* 0x100fe200078e0a03 */
[----:B------:R-:W-:Y:S01]  /*1720*/  ISETP.GE.AND P5, PT, R24, RZ, PT ;  /* 0x000000ff1800720c */ /* 0x000fe20003fa6270 */
[----:B------:R-:W-:Y:S01]  /*1730*/  @!P6 IMAD.IADD R19, R19, 0x1, -R3 ;  /* 0x000000011313e824 */ /* 0x000fe200078e0a03 */
[----:B------:R-:W-:Y:S01]  /*1740*/  IABS R24, R27 ;  /* 0x0000001b00187213 */ /* 0x000fe20000000000 */
[----:B------:R-:W-:Y:S02]  /*1750*/  IMAD.MOV R22, RZ, RZ, -R7 ;  /* 0x000000ffff167224 */ /* 0x000fe400078e0a07 */
[----:B------:R-:W-:Y:S01]  /*1760*/  @!P2 IMAD.IADD R21, R21, 0x1, -R3 ;  /* 0x000000011515a824 */ /* 0x000fe200078e0a03 */
[C---:B------:R-:W-:Y:S01]  /*1770*/  ISETP.GT.U32.AND P6, PT, R3.reuse, R19, PT ;  /* 0x000000130300720c */ /* 0x040fe20003fc4070 */
[----:B------:R-:W-:Y:S01]  /*1780*/  IMAD R22, R3, R22, R23 ;  /* 0x0000001603167224 */ /* 0x000fe200078e0217 */
[----:B------:R-:W-:Y:S01]  /*1790*/  ISETP.GE.AND P2, PT, R27, RZ, PT ;  /* 0x000000ff1b00720c */ /* 0x000fe20003f46270 */
[----:B------:R-:W-:-:S04]  /*17a0*/  IMAD.HI.U32 R7, R2, R24, RZ ;  /* 0x0000001802077227 */ /* 0x000fc800078e00ff */
[----:B------:R-:W-:Y:S01]  /*17b0*/  @!P1 IMAD.MOV R18, RZ, RZ, -R18 ;  /* 0x000000ffff129224 */ /* 0x000fe200078e0a12 */
[----:B------:R-:W-:Y:S01]  /*17c0*/  ISETP.GE.AND P1, PT, R25, RZ, PT ;  /* 0x000000ff1900720c */ /* 0x000fe20003f26270 */
[C---:B------:R-:W-:Y:S02]  /*17d0*/  VIADD R23, R6.reuse, 0x38 ;  /* 0x0000003806177836 */ /* 0x040fe40000000000 */
[----:B------:R-:W-:Y:S01]  /*17e0*/  @!P4 IMAD.MOV R21, RZ, RZ, -R21 ;  /* 0x000000ffff15c224 */ /* 0x000fe200078e0a15 */
[----:B------:R-:W-:Y:S01]  /*17f0*/  ISETP.GT.U32.AND P4, PT, R3, R22, PT ;  /* 0x000000160300720c */ /* 0x000fe20003f84070 */
[----:B------:R-:W-:Y:S01]  /*1800*/  VIADD R25, R6, 0x34 ;  /* 0x0000003406197836 */ /* 0x000fe20000000000 */
[----:B------:R-:W-:Y:S01]  /*1810*/  IABS R26, R23 ;  /* 0x00000017001a7213 */ /* 0x000fe20000000000 */
[----:B------:R-:W-:Y:S02]  /*1820*/  IMAD.MOV R7, RZ, RZ, -R7 ;  /* 0x000000ffff077224 */ /* 0x000fe400078e0a07 */
[--C-:B------:R-:W-:Y:S01]  /*1830*/  @!P3 IMAD.IADD R20, R20, 0x1, -R3.reuse ;  /* 0x000000011414b824 */ /* 0x100fe200078e0a03 */
[----:B------:R-:W-:Y:S01]  /*1840*/  ISETP.GE.AND P3, PT, R23, RZ, PT ;  /* 0x000000ff1700720c */ /* 0x000fe20003f66270 */
[----:B------:R-:W-:Y:S01]  /*1850*/  IMAD R23, R3, R7, R24 ;  /* 0x0000000703177224 */ /* 0x000fe200078e0218 */
[----:B------:R-:W-:Y:S01]  /*1860*/  IABS R27, R25 ;  /* 0x00000019001b7213 */ /* 0x000fe20000000000 */
[----:B------:R-:W-:Y:S01]  /*1870*/  @!P5 IMAD.MOV R20, RZ, RZ, -R20 ;  /* 0x000000ffff14d224 */ /* 0x000fe200078e0a14 */
[----:B------:R-:W-:Y:S01]  /*1880*/  ISETP.GE.AND P5, PT, R25, RZ, PT ;  /* 0x000000ff1900720c */ /* 0x000fe20003fa6270 */
[----:B------:R-:W-:Y:S01]  /*1890*/  @!P6 IMAD.IADD R19, R19, 0x1, -R3 ;  /* 0x000000011313e824 */ /* 0x000fe200078e0a03 */
[----:B------:R-:W-:Y:S01]  /*18a0*/  ISETP.GT.U32.AND P6, PT, R3, R23, PT ;  /* 0x000000170300720c */ /* 0x000fe20003fc4070 */
[----:B------:R-:W-:-:S02]  /*18b0*/  VIADD R25, R6, 0x30 ;  /* 0x0000003006197836 */ /* 0x000fc40000000000 */
[----:B------:R-:W-:-:S04]  /*18c0*/  IMAD.HI.U32 R7, R2, R26, RZ ;  /* 0x0000001a02077227 */ /* 0x000fc800078e00ff */
[----:B------:R-:W-:-:S04]  /*18d0*/  IMAD.HI.U32 R24, R2, R27, RZ ;  /* 0x0000001b02187227 */ /* 0x000fc800078e00ff */
[----:B------:R-:W-:Y:S01]  /*18e0*/  @!P1 IMAD.MOV R19, RZ, RZ, -R19 ;  /* 0x000000ffff139224 */ /* 0x000fe200078e0a13 */
[----:B------:R-:W-:Y:S01]  /*18f0*/  ISETP.GE.AND P1, PT, R25, RZ, PT ;  /* 0x000000ff1900720c */ /* 0x000fe20003f26270 */
[----:B------:R-:W-:Y:S01]  /*1900*/  IMAD.MOV R7, RZ, RZ, -R7 ;  /* 0x000000ffff077224 */ /* 0x000fe200078e0a07 */
[----:B------:R-:W-:Y:S01]  /*1910*/  IABS R25, R25 ;  /* 0x0000001900197213 */ /* 0x000fe20000000000 */
[----:B------:R-:W-:Y:S02]  /*1920*/  @!P4 IMAD.IADD R22, R22, 0x1, -R3 ;  /* 0x000000011616c824 */ /* 0x000fe400078e0a03 */
[----:B------:R-:W-:Y:S02]  /*1930*/  IMAD.MOV R28, RZ, RZ, -R24 ;  /* 0x000000ffff1c7224 */ /* 0x000fe400078e0a18 */
[C---:B------:R-:W-:Y:S01]  /*1940*/  IMAD R24, R3.reuse, R7, R26 ;  /* 0x0000000703187224 */ /* 0x040fe200078e021a */
[C---:B------:R-:W-:Y:S01]  /*1950*/  ISETP.GT.U32.AND P4, PT, R3.reuse, R22, PT ;  /* 0x000000160300720c */ /* 0x040fe20003f84070 */
[----:B------:R-:W-:-:S02]  /*1960*/  IMAD R26, R3, R28, R27 ;  /* 0x0000001c031a7224 */ /* 0x000fc400078e021b */
[----:B------:R-:W-:Y:S02]  /*1970*/  IMAD.MOV.U32 R28, RZ, RZ, R25 ;  /* 0x000000ffff1c7224 */ /* 0x000fe400078e0019 */
[----:B------:R-:W-:Y:S02]  /*1980*/  @!P6 IMAD.IADD R23, R23, 0x1, -R3 ;  /* 0x000000011717e824 */ /* 0x000fe400078e0a03 */
[----:B------:R-:W-:-:S03]  /*1990*/  IMAD.HI.U32 R7, R2, R28, RZ ;  /* 0x0000001c02077227 */ /* 0x000fc600078e00ff */
[C---:B------:R-:W-:Y:S01]  /*19a0*/  ISETP.GT.U32.AND P6, PT, R3.reuse, R23, PT ;  /* 0x000000170300720c */ /* 0x040fe20003fc4070 */
[----:B------:R-:W-:Y:S02]  /*19b0*/  IMAD.MOV R7, RZ, RZ, -R7 ;  /* 0x000000ffff077224 */ /* 0x000fe400078e0a07 */
[----:B------:R-:W-:Y:S01]  /*19c0*/  @!P4 IMAD.IADD R22, R22, 0x1, -R3 ;  /* 0x000000011616c824 */ /* 0x000fe200078e0a03 */
[C---:B------:R-:W-:Y:S01]  /*19d0*/  ISETP.GT.U32.AND P4, PT, R3.reuse, R24, PT ;  /* 0x000000180300720c */ /* 0x040fe20003f84070 */
[C---:B------:R-:W-:Y:S02]  /*19e0*/  IMAD R28, R3.reuse, R7, R28 ;  /* 0x00000007031c7224 */ /* 0x040fe400078e021c */
[----:B------:R-:W-:Y:S02]  /*19f0*/  @!P0 IMAD.MOV R22, RZ, RZ, -R22 ;  /* 0x000000ffff168224 */ /* 0x000fe400078e0a16 */
[C---:B------:R-:W-:Y:S01]  /*1a00*/  VIADD R33, R6.reuse, 0x24 ;  /* 0x0000002406217836 */ /* 0x040fe20000000000 */
[----:B------:R-:W-:Y:S01]  /*1a10*/  ISETP.GT.U32.AND P0, PT, R3, R28, PT ;  /* 0x0000001c0300720c */ /* 0x000fe20003f04070 */
[----:B------:R-:W-:-:S02]  /*1a20*/  VIADD R31, R6, 0x28 ;  /* 0x00000028061f7836 */ /* 0x000fc40000000000 */
[--C-:B------:R-:W-:Y:S01]  /*1a30*/  @!P6 IMAD.IADD R23, R23, 0x1, -R3.reuse ;  /* 0x000000011717e824 */ /* 0x100fe200078e0a03 */
[C---:B------:R-:W-:Y:S01]  /*1a40*/  ISETP.GT.U32.AND P6, PT, R3.reuse, R26, PT ;  /* 0x0000001a0300720c */ /* 0x040fe20003fc4070 */
[----:B------:R-:W-:Y:S01]  /*1a50*/  VIADD R29, R6, 0x2c ;  /* 0x0000002c061d7836 */ /* 0x000fe20000000000 */
[----:B------:R-:W-:Y:S01]  /*1a60*/  IABS R34, R33 ;  /* 0x0000002100227213 */ /* 0x000fe20000000000 */
[----:B------:R-:W-:Y:S01]  /*1a70*/  @!P4 IMAD.IADD R24, R24, 0x1, -R3 ;  /* 0x000000011818c824 */ /* 0x000fe200078e0a03 */
[----:B------:R-:W-:Y:S01]  /*1a80*/  IABS R32, R31 ;  /* 0x0000001f00207213 */ /* 0x000fe20000000000 */
[----:B------:R-:W-:Y:S01]  /*1a90*/  @!P2 IMAD.MOV R23, RZ, RZ, -R23 ;  /* 0x000000ffff17a224 */ /* 0x000fe200078e0a17 */
[----:B------:R-:W-:Y:S01]  /*1aa0*/  IABS R30, R29 ;  /* 0x0000001d001e7213 */ /* 0x000fe20000000000 */
[----:B------:R-:W-:Y:S01]  /*1ab0*/  IMAD.HI.U32 R27, R2, R34, RZ ;  /* 0x00000022021b7227 */ /* 0x000fe200078e00ff */
[----:B------:R-:W-:Y:S02]  /*1ac0*/  ISETP.GT.U32.AND P2, PT, R3, R24, PT ;  /* 0x000000180300720c */ /* 0x000fe40003f44070 */
[----:B------:R-:W-:Y:S01]  /*1ad0*/  ISETP.GE.AND P4, PT, R29, RZ, PT ;  /* 0x000000ff1d00720c */ /* 0x000fe20003f86270 */
[----:B------:R-:W-:-:S02]  /*1ae0*/  @!P0 IMAD.IADD R28, R28, 0x1, -R3 ;  /* 0x000000011c1c8824 */ /* 0x000fc400078e0a03 */
[----:B------:R-:W-:Y:S02]  /*1af0*/  @!P6 IMAD.IADD R26, R26, 0x1, -R3 ;  /* 0x000000011a1ae824 */ /* 0x000fe400078e0a03 */
[----:B------:R-:W-:Y:S01]  /*1b00*/  IMAD.MOV R27, RZ, RZ, -R27 ;  /* 0x000000ffff1b7224 */ /* 0x000fe200078e0a1b */
[C---:B------:R-:W-:Y:S01]  /*1b10*/  ISETP.GT.U32.AND P0, PT, R3.reuse, R28, PT ;  /* 0x0000001c0300720c */ /* 0x040fe20003f04070 */
[----:B------:R-:W-:Y:S01]  /*1b20*/  IMAD.HI.U32 R25, R2, R32, RZ ;  /* 0x0000002002197227 */ /* 0x000fe200078e00ff */
[----:B------:R-:W-:-:S03]  /*1b30*/  ISETP.GT.U32.AND P6, PT, R3, R26, PT ;  /* 0x0000001a0300720c */ /* 0x000fc60003fc4070 */
[C---:B------:R-:W-:Y:S02]  /*1b40*/  IMAD R34, R3.reuse, R27, R34 ;  /* 0x0000001b03227224 */ /* 0x040fe400078e0222 */
[----:B------:R-:W-:Y:S02]  /*1b50*/  IMAD.MOV R25, RZ, RZ, -R25 ;  /* 0x000000ffff197224 */ /* 0x000fe400078e0a19 */
[----:B------:R-:W-:Y:S02]  /*1b60*/  VIADD R37, R6, 0x1c ;  /* 0x0000001c06257836 */ /* 0x000fe40000000000 */
[C---:B------:R-:W-:Y:S02]  /*1b70*/  IMAD R32, R3.reuse, R25, R32 ;  /* 0x0000001903207224 */ /* 0x040fe400078e0220 */
[--C-:B------:R-:W-:Y:S01]  /*1b80*/  @!P0 IMAD.IADD R28, R28, 0x1, -R3.reuse ;  /* 0x000000011c1c8824 */ /* 0x100fe200078e0a03 */
[C---:B------:R-:W-:Y:S01]  /*1b90*/  ISETP.GT.U32.AND P0, PT, R3.reuse, R34, PT ;  /* 0x000000220300720c */ /* 0x040fe20003f04070 */
[----:B------:R-:W-:Y:S01]  /*1ba0*/  @!P6 IMAD.IADD R26, R26, 0x1, -R3 ;  /* 0x000000011a1ae824 */ /* 0x000fe200078e0a03 */
[----:B------:R-:W-:Y:S01]  /*1bb0*/  ISETP.GT.U32.AND P6, PT, R3, R32, PT ;  /* 0x000000200300720c */ /* 0x000fe20003fc4070 */
[----:B------:R-:W-:Y:S01]  /*1bc0*/  IMAD.HI.U32 R7, R2, R30, RZ ;  /* 0x0000001e02077227 */ /* 0x000fe200078e00ff */
[----:B------:R-:W-:-:S03]  /*1bd0*/  IABS R48, R37 ;  /* 0x0000002500307213 */ /* 0x000fc60000000000 */
[----:B------:R-:W-:Y:S02]  /*1be0*/  IMAD.MOV R7, RZ, RZ, -R7 ;  /* 0x000000ffff077224 */ /* 0x000fe400078e0a07 */
[----:B------:R-:W-:Y:S02]  /*1bf0*/  VIADD R35, R6, 0x20 ;  /* 0x0000002006237836 */ /* 0x000fe40000000000 */
[C---:B------:R-:W-:Y:S02]  /*1c00*/  IMAD R30, R3.reuse, R7, R30 ;  /* 0x00000007031e7224 */ /* 0x040fe400078e021e */
[--C-:B------:R-:W-:Y:S01]  /*1c10*/  @!P0 IMAD.IADD R34, R34, 0x1, -R3.reuse ;  /* 0x0000000122228824 */ /* 0x100fe200078e0a03 */
[----:B------:R-:W-:Y:S01]  /*1c20*/  IABS R46, R35 ;  /* 0x00000023002e7213 */ /* 0x000fe20000000000 */
[----:B------:R-:W-:Y:S01]  /*1c30*/  @!P2 IMAD.IADD R24, R24, 0x1, -R3 ;  /* 0x000000011818a824 */ /* 0x000fe200078e0a03 */
[C---:B------:R-:W-:Y:S01]  /*1c40*/  ISETP.GT.U32.AND P2, PT, R3.reuse, R30, PT ;  /* 0x0000001e0300720c */ /* 0x040fe20003f44070 */
[----:B------:R-:W-:Y:S01]  /*1c50*/  IMAD.HI.U32 R25, R2, R48, RZ ;  /* 0x0000003002197227 */ /* 0x000fe200078e00ff */
[----:B------:R-:W-:-:S03]  /*1c60*/  ISETP.GT.U32.AND P0, PT, R3, R34, PT ;  /* 0x000000220300720c */ /* 0x000fc60003f04070 */
[----:B------:R-:W-:Y:S02]  /*1c70*/  @!P6 IMAD.IADD R32, R32, 0x1, -R3 ;  /* 0x000000012020e824 */ /* 0x000fe400078e0a03 */
[----:B------:R-:W-:Y:S02]  /*1c80*/  VIADD R41, R6, 0x14 ;  /* 0x0000001406297836 */ /* 0x000fe40000000000 */
[----:B------:R-:W-:Y:S02]  /*1c90*/  IMAD.MOV R25, RZ, RZ, -R25 ;  /* 0x000000ffff197224 */ /* 0x000fe400078e0a19 */
[----:B------:R-:W-:Y:S01]  /*1ca0*/  @!P3 IMAD.MOV R24, RZ, RZ, -R24 ;  /* 0x000000ffff18b224 */ /* 0x000fe200078e0a18 */
[----:B------:R-:W-:Y:S01]  /*1cb0*/  ISETP.GT.U32.AND P3, PT, R3, R32, PT ;  /* 0x000000200300720c */ /* 0x000fe20003f64070 */
[----:B------:R-:W-:Y:S01]  /*1cc0*/  IMAD.HI.U32 R7, R2, R46, RZ ;  /* 0x0000002e02077227 */ /* 0x000fe200078e00ff */
[----:B------:R-:W-:-:S03]  /*1cd0*/  IABS R52, R41 ;  /* 0x0000002900347213 */ /* 0x000fc60000000000 */
[C---:B------:R-:W-:Y:S02]  /*1ce0*/  IMAD R48, R3.reuse, R25, R48 ;  /* 0x0000001903307224 */ /* 0x040fe400078e0230 */
[----:B------:R-:W-:Y:S02]  /*1cf0*/  VIADD R39, R6, 0x18 ;  /* 0x0000001806277836 */ /* 0x000fe40000000000 */
[----:B------:R-:W-:Y:S02]  /*1d00*/  IMAD.MOV R7, RZ, RZ, -R7 ;  /* 0x000000ffff077224 */ /* 0x000fe400078e0a07 */
[----:B------:R-:W-:Y:S01]  /*1d10*/  @!P0 IMAD.IADD R34, R34, 0x1, -R3 ;  /* 0x0000000122228824 */ /* 0x000fe200078e0a03 */
[----:B------:R-:W-:Y:S01]  /*1d20*/  ISETP.GT.U32.AND P0, PT, R3, R48, PT ;  /* 0x000000300300720c */ /* 0x000fe20003f04070 */
[----:B------:R-:W-:Y:S01]  /*1d30*/  IMAD.HI.U32 R29, R2, R52, RZ ;  /* 0x00000034021d7227 */ /* 0x000fe200078e00ff */
[----:B------:R-:W-:-:S03]  /*1d40*/  IABS R50, R39 ;  /* 0x0000002700327213 */ /* 0x000fc60000000000 */
[----:B------:R-:W-:Y:S02]  /*1d50*/  IMAD R46, R3, R7, R46 ;  /* 0x00000007032e7224 */ /* 0x000fe400078e022e */
[----:B------:R-:W-:Y:S01]  /*1d60*/  @!P2 IMAD.IADD R30, R30, 0x1, -R3 ;  /* 0x000000011e1ea824 */ /* 0x000fe200078e0a03 */
[----:B------:R-:W-:Y:S01]  /*1d70*/  ISETP.GE.AND P2, PT, R31, RZ, PT ;  /* 0x000000ff1f00720c */ /* 0x000fe20003f46270 */
[----:B------:R-:W-:Y:S02]  /*1d80*/  IMAD.MOV R29, RZ, RZ, -R29 ;  /* 0x000000ffff1d7224 */ /* 0x000fe400078e0a1d */
[----:B------:R-:W-:Y:S01]  /*1d90*/  @!P3 IMAD.IADD R32, R32, 0x1, -R3 ;  /* 0x000000012020b824 */ /* 0x000fe200078e0a03 */
[C---:B------:R-:W-:Y:S01]  /*1da0*/  ISETP.GT.U32.AND P3, PT, R3.reuse, R46, PT ;  /* 0x0000002e0300720c */ /* 0x040fe20003f64070 */
[----:B------:R-:W-:Y:S01]  /*1db0*/  IMAD.HI.U32 R27, R2, R50, RZ ;  /* 0x00000032021b7227 */ /* 0x000fe200078e00ff */
[----:B------:R-:W-:-:S03]  /*1dc0*/  ISETP.GT.U32.AND P6, PT, R3, R30, PT ;  /* 0x0000001e0300720c */ /* 0x000fc60003fc4070 */
[C---:B------:R-:W-:Y:S02]  /*1dd0*/  IMAD R52, R3.reuse, R29, R52 ;  /* 0x0000001d03347224 */ /* 0x040fe400078e0234 */
[----:B------:R-:W-:Y:S02]  /*1de0*/  IMAD.MOV R27, RZ, RZ, -R27 ;  /* 0x000000ffff1b7224 */ /* 0x000fe400078e0a1b */
[--C-:B------:R-:W-:Y:S01]  /*1df0*/  @!P0 IMAD.IADD R48, R48, 0x1, -R3.reuse ;  /* 0x0000000130308824 */ /* 0x100fe200078e0a03 */
[C---:B------:R-:W-:Y:S01]  /*1e00*/  ISETP.GT.U32.AND P0, PT, R3.reuse, R52, PT ;  /* 0x000000340300720c */ /* 0x040fe20003f04070 */
[C---:B------:R-:W-:Y:S02]  /*1e10*/  VIADD R29, R6.reuse, 0x10 ;  /* 0x00000010061d7836 */ /* 0x040fe40000000000 */
[C---:B------:R-:W-:Y:S02]  /*1e20*/  IMAD R50, R3.reuse, R27, R50 ;  /* 0x0000001b03327224 */ /* 0x040fe400078e0232 */
[----:B------:R-:W-:Y:S01]  /*1e30*/  VIADD R31, R6, 0xc ;  /* 0x0000000c061f7836 */ /* 0x000fe20000000000 */
[----:B------:R-:W-:Y:S01]  /*1e40*/  IABS R54, R29 ;  /* 0x0000001d00367213 */ /* 0x000fe20000000000 */
[--C-:B------:R-:W-:Y:S01]  /*1e50*/  @!P3 IMAD.IADD R46, R46, 0x1, -R3.reuse ;  /* 0x000000012e2eb824 */ /* 0x100fe200078e0a03 */
[----:B------:R-:W-:Y:S01]  /*1e60*/  ISETP.GT.U32.AND P3, PT, R3, R50, PT ;  /* 0x000000320300720c */ /* 0x000fe20003f64070 */
[----:B------:R-:W-:Y:S01]  /*1e70*/  @!P6 IMAD.IADD R30, R30, 0x1, -R3 ;  /* 0x000000011e1ee824 */ /* 0x000fe200078e0a03 */
[C---:B------:R-:W-:Y:S01]  /*1e80*/  ISETP.GE.AND P6, PT, R6.reuse, RZ, PT ;  /* 0x000000ff0600720c */ /* 0x040fe20003fc6270 */
[C---:B------:R-:W-:Y:S01]  /*1e90*/  VIADD R43, R6.reuse, 0x8 ;  /* 0x00000008062b7836 */ /* 0x040fe20000000000 */
[----:B------:R-:W-:Y:S01]  /*1ea0*/  IABS R56, R31 ;  /* 0x0000001f00387213 */ /* 0x000fe20000000000 */
[----:B------:R-:W-:-:S02]  /*1eb0*/  VIADD R47, R6, 0x4 ;  /* 0x00000004062f7836 */ /* 0x000fc40000000000 */
[----:B------:R-:W-:Y:S01]  /*1ec0*/  IMAD.HI.U32 R6, R2, R54, RZ ;  /* 0x0000003602067227 */ /* 0x000fe200078e00ff */
[----:B------:R-:W-:Y:S02]  /*1ed0*/  IABS R58, R43 ;  /* 0x0000002b003a7213 */ /* 0x000fe40000000000 */
[----:B------:R-:W-:Y:S01]  /*1ee0*/  IABS R60, R47 ;  /* 0x0000002f003c7213 */ /* 0x000fe20000000000 */
[----:B------:R-:W-:Y:S01]  /*1ef0*/  @!P0 IMAD.IADD R52, R52, 0x1, -R3 ;  /* 0x0000000134348824 */ /* 0x000fe200078e0a03 */
[----:B------:R-:W-:Y:S01]  /*1f00*/  ISETP.GE.AND P0, PT, R33, RZ, PT ;  /* 0x000000ff2100720c */ /* 0x000fe20003f06270 */
[----:B------:R-:W-:Y:S02]  /*1f10*/  IMAD.MOV R27, RZ, RZ, -R6 ;  /* 0x000000ffff1b7224 */ /* 0x000fe400078e0a06 */
[----:B------:R-:W-:-:S04]  /*1f20*/  IMAD.HI.U32 R6, R2, R56, RZ ;  /* 0x0000003802067227 */ /* 0x000fc800078e00ff */
[----:B------:R-:W-:Y:S02]  /*1f30*/  IMAD.MOV R6, RZ, RZ, -R6 ;  /* 0x000000ffff067224 */ /* 0x000fe400078e0a06 */
[----:B------:R-:W-:Y:S02]  /*1f40*/  @!P3 IMAD.IADD R50, R50, 0x1, -R3 ;  /* 0x000000013232b824 */ /* 0x000fe400078e0a03 */
[----:B------:R-:W-:Y:S02]  /*1f50*/  IMAD.MOV.U32 R40, RZ, RZ, R30 ;  /* 0x000000ffff287224 */ /* 0x000fe400078e001e */
[C---:B------:R-:W-:Y:S02]  /*1f60*/  IMAD R54, R3.reuse, R27, R54 ;  /* 0x0000001b03367224 */ /* 0x040fe400078e0236 */
[----:B------:R-:W-:Y:S02]  /*1f70*/  IMAD.MOV.U32 R38, RZ, RZ, R28 ;  /* 0x000000ffff267224 */ /* 0x000fe400078e001c */
[C---:B------:R-:W-:Y:S01]  /*1f80*/  IMAD R56, R3.reuse, R6, R56 ;  /* 0x0000000603387224 */ /* 0x040fe200078e0238 */
[C---:B------:R-:W-:Y:S01]  /*1f90*/  ISETP.GT.U32.AND P3, PT, R3.reuse, R54, PT ;  /* 0x000000360300720c */ /* 0x040fe20003f64070 */
[----:B------:R-:W-:Y:S01]  /*1fa0*/  @!P4 IMAD.MOV R40, RZ, RZ, -R40 ;  /* 0x000000ffff28c224 */ /* 0x000fe200078e0a28 */
[----:B------:R-:W-:Y:S01]  /*1fb0*/  ISETP.GT.U32.AND P4, PT, R3, R50, PT ;  /* 0x000000320300720c */ /* 0x000fe20003f84070 */
[----:B------:R-:W-:-:S02]  /*1fc0*/  IMAD.MOV.U32 R44, RZ, RZ, R34 ;  /* 0x000000ffff2c7224 */ /* 0x000fc400078e0022 */
[----:B------:R-:W-:-:S04]  /*1fd0*/  IMAD.HI.U32 R7, R2, R58, RZ ;  /* 0x0000003a02077227 */ /* 0x000fc800078e00ff */
[----:B------:R-:W-:-:S04]  /*1fe0*/  IMAD.HI.U32 R25, R2, R60, RZ ;  /* 0x0000003c02197227 */ /* 0x000fc800078e00ff */
[----:B------:R-:W-:Y:S01]  /*1ff0*/  @!P1 IMAD.MOV R38, RZ, RZ, -R38 ;  /* 0x000000ffff269224 */ /* 0x000fe200078e0a26 */
[----:B------:R-:W-:Y:S01]  /*2000*/  ISETP.GT.U32.AND P1, PT, R3, R48, PT ;  /* 0x000000300300720c */ /* 0x000fe20003f24070 */
[----:B------:R-:W-:-:S04]  /*2010*/  IMAD.HI.U32 R2, R2, R62, RZ ;  /* 0x0000003e02027227 */ /* 0x000fc800078e00ff */
[----:B------:R-:W-:Y:S01]  /*2020*/  @!P0 IMAD.MOV R44, RZ, RZ, -R44 ;  /* 0x000000ffff2c8224 */ /* 0x000fe200078e0a2c */
[C---:B------:R-:W-:Y:S01]  /*2030*/  ISETP.GT.U32.AND P0, PT, R3.reuse, R56, PT ;  /* 0x000000380300720c */ /* 0x040fe20003f04070 */
[----:B------:R-:W-:Y:S02]  /*2040*/  IMAD.MOV R2, RZ, RZ, -R2 ;  /* 0x000000ffff027224 */ /* 0x000fe400078e0a02 */
[----:B------:R-:W-:Y:S02]  /*2050*/  IMAD.MOV R25, RZ, RZ, -R25 ;  /* 0x000000ffff197224 */ /* 0x000fe400078e0a19 */
[----:B------:R-:W-:Y:S01]  /*2060*/  IMAD R62, R3, R2, R62 ;  /* 0x00000002033e7224 */ /* 0x000fe200078e023e */
[----:B------:R-:W-:Y:S01]  /*2070*/  LOP3.LUT R2, R53, 0x7, RZ, 0xc0, !PT ;  /* 0x0000000735027812 */ /* 0x000fe200078ec0ff */
[C---:B------:R-:W-:Y:S02]  /*2080*/  IMAD R60, R3.reuse, R25, R60 ;  /* 0x00000019033c7224 */ /* 0x040fe400078e023c */
[--C-:B------:R-:W-:Y:S01]  /*2090*/  @!P4 IMAD.IADD R50, R50, 0x1, -R3.reuse ;  /* 0x000000013232c824 */ /* 0x100fe200078e0a03 */
[C---:B------:R-:W-:Y:S01]  /*20a0*/  ISETP.GT.U32.AND P4, PT, R3.reuse, R62, PT ;  /* 0x0000003e0300720c */ /* 0x040fe20003f84070 */
[----:B------:R-:W-:Y:S01]  /*20b0*/  @!P3 IMAD.IADD R54, R54, 0x1, -R3 ;  /* 0x000000013636b824 */ /* 0x000fe200078e0a03 */
[----:B------:R-:W-:Y:S01]  /*20c0*/  ISETP.GT.U32.AND P3, PT, R3, R46, PT ;  /* 0x0000002e0300720c */ /* 0x000fe20003f64070 */
[----:B------:R-:W-:-:S02]  /*20d0*/  IMAD.MOV.U32 R42, RZ, RZ, R32 ;  /* 0x000000ffff2a7224 */ /* 0x000fc400078e0020 */
[----:B------:R-:W-:Y:S01]  /*20e0*/  @!P1 IMAD.IADD R48, R48, 0x1, -R3 ;  /* 0x0000000130309824 */ /* 0x000fe200078e0a03 */
[----:B------:R-:W-:Y:S01]  /*20f0*/  ISETP.GT.U32.AND P1, PT, R3, R60, PT ;  /* 0x0000003c0300720c */ /* 0x000fe20003f24070 */
[----:B------:R-:W-:Y:S02]  /*2100*/  IMAD.MOV R7, RZ, RZ, -R7 ;  /* 0x000000ffff077224 */ /* 0x000fe400078e0a07 */
[----:B------:R-:W-:Y:S02]  /*2110*/  IMAD.SHL.U32 R6, R53, 0x20, RZ ;  /* 0x0000002035067824 */ /* 0x000fe400078e00ff */
[----:B------:R-:W-:Y:S01]  /*2120*/  @!P0 IMAD.IADD R56, R56, 0x1, -R3 ;  /* 0x0000000138388824 */ /* 0x000fe200078e0a03 */
[----:B------:R-:W-:Y:S01]  /*2130*/  ISETP.GE.AND P0, PT, R39, RZ, PT ;  /* 0x000000ff2700720c */ /* 0x000fe20003f06270 */
[----:B------:R-:W-:Y:S01]  /*2140*/  @!P2 IMAD.MOV R42, RZ, RZ, -R42 ;  /* 0x000000ffff2aa224 */ /* 0x000fe200078e0a2a */
[C---:B------:R-:W-:Y:S01]  /*2150*/  ISETP.GT.U32.AND P2, PT, R3.reuse, R52, PT ;  /* 0x000000340300720c */ /* 0x040fe20003f44070 */
[----:B------:R-:W-:Y:S01]  /*2160*/  IMAD R58, R3, R7, R58 ;  /* 0x00000007033a7224 */ /* 0x000fe200078e023a */
[----:B------:R-:W-:Y:S01]  /*2170*/  LOP3.LUT R7, R6, 0xc00, RZ, 0xc0, !PT ;  /* 0x00000c0006077812 */ /* 0x000fe200078ec0ff */
[----:B------:R-:W-:-:S02]  /*2180*/  IMAD.MOV.U32 R36, RZ, RZ, R26 ;  /* 0x000000ffff247224 */ /* 0x000fc400078e001a */
[C---:B------:R-:W-:Y:S02]  /*2190*/  IMAD.SHL.U32 R6, R2.reuse, 0x10, RZ ;  /* 0x0000001002067824 */ /* 0x040fe400078e00ff */
[----:B------:R-:W-:Y:S01]  /*21a0*/  @!P5 IMAD.MOV R36, RZ, RZ, -R36 ;  /* 0x000000ffff24d224 */ /* 0x000fe200078e0a24 */
[----:B------:R-:W-:Y:S01]  /*21b0*/  ISETP.GT.U32.AND P5, PT, R3, R54, PT ;  /* 0x000000360300720c */ /* 0x000fe20003fa4070 */
[----:B------:R-:W-:Y:S01]  /*21c0*/  IMAD R26, R2, 0x80, R7 ;  /* 0x00000080021a7824 */ /* 0x000fe200078e0207 */
[----:B------:R-:W-:Y:S01]  /*21d0*/  LOP3.LUT R2, R53, 0x3, RZ, 0xc0, !PT ;  /* 0x0000000335027812 */ /* 0x000fe200078ec0ff */
[----:B------:R-:W-:Y:S01]  /*21e0*/  @!P4 IMAD.IADD R62, R62, 0x1, -R3 ;  /* 0x000000013e3ec824 */ /* 0x000fe200078e0a03 */
[----:B------:R-:W-:Y:S01]  /*21f0*/  SHF.R.U32.HI R7, RZ, 0x2, R53 ;  /* 0x00000002ff077819 */ /* 0x000fe20000011635 */
[--C-:B------:R-:W-:Y:S01]  /*2200*/  @!P3 IMAD.IADD R46, R46, 0x1, -R3.reuse ;  /* 0x000000012e2eb824 */ /* 0x100fe200078e0a03 */
[----:B------:R-:W-:Y:S01]  /*2210*/  ISETP.GT.U32.AND P3, PT, R3, R58, PT ;  /* 0x0000003a0300720c */ /* 0x000fe20003f64070 */
[--C-:B------:R-:W-:Y:S01]  /*2220*/  @!P1 IMAD.IADD R60, R60, 0x1, -R3.reuse ;  /* 0x000000013c3c9824 */ /* 0x100fe200078e0a03 */
[----:B------:R-:W-:Y:S01]  /*2230*/  SGXT.U32 R7, R7, 0x3 ;  /* 0x000000030707781a */ /* 0x000fe20000000000 */
[----:B------:R-:W-:Y:S01]  /*2240*/  IMAD.SHL.U32 R25, R53, 0x2, RZ ;  /* 0x0000000235197824 */ /* 0x000fe200078e00ff */
[C---:B------:R-:W-:Y:S01]  /*2250*/  ISETP.GT.U32.AND P1, PT, R3.reuse, R56, PT ;  /* 0x000000380300720c */ /* 0x040fe20003f24070 */
[----:B------:R-:W-:Y:S01]  /*2260*/  @!P0 IMAD.MOV R50, RZ, RZ, -R50 ;  /* 0x000000ffff328224 */ /* 0x000fe200078e0a32 */
[C---:B------:R-:W-:Y:S01]  /*2270*/  ISETP.GT.U32.AND P0, PT, R3.reuse, R62, PT ;  /* 0x0000003e0300720c */ /* 0x040fe20003f04070 */
[----:B------:R-:W-:Y:S01]  /*2280*/  IMAD R2, R2, 0x420, RZ ;  /* 0x0000042002027824 */ /* 0x000fe200078e02ff */
[----:B------:R-:W-:Y:S01]  /*2290*/  ISETP.GT.U32.AND P4, PT, R3, R60, PT ;  /* 0x0000003c0300720c */ /* 0x000fe20003f84070 */
[--C-:B------:R-:W-:Y:S01]  /*22a0*/  @!P2 IMAD.IADD R52, R52, 0x1, -R3.reuse ;  /* 0x000000013434a824 */ /* 0x100fe200078e0a03 */
[----:B------:R-:W-:Y:S01]  /*22b0*/  ISETP.GE.AND P2, PT, R35, RZ, PT ;  /* 0x000000ff2300720c */ /* 0x000fe20003f46270 */
[----:B------:R-:W-:Y:S01]  /*22c0*/  @!P5 IMAD.IADD R54, R54, 0x1, -R3 ;  /* 0x000000013636d824 */ /* 0x000fe200078e0a03 */
[----:B------:R-:W-:Y:S01]  /*22d0*/  LOP3.LUT R25, R6, 0x30, R25, 0x78, !PT ;  /* 0x0000003006197812 */ /* 0x000fe200078e7819 */
[----:B------:R-:W-:Y:S01]  /*22e0*/  @!P3 IMAD.IADD R58, R58, 0x1, -R3 ;  /* 0x000000013a3ab824 */ /* 0x000fe200078e0a03 */
[----:B------:R-:W-:-:S02]  /*22f0*/  LOP3.LUT R2, R2, R7, R120, 0x1e, !PT ;  /* 0x0000000702027212 */ /* 0x000fc400078e1e78 */
[----:B------:R-:W0:Y:S01]  /*2300*/  LDC.64 R6, c[0x0][0x388] ;  /* 0x0000e200ff067b82 */ /* 0x000e220000000a00 */
[----:B------:R-:W-:Y:S01]  /*2310*/  ISETP.GE.AND P5, PT, R37, RZ, PT ;  /* 0x000000ff2500720c */ /* 0x000fe20003fa6270 */
[--C-:B------:R-:W-:Y:S01]  /*2320*/  @!P1 IMAD.IADD R56, R56, 0x1, -R3.reuse ;  /* 0x0000000138389824 */ /* 0x100fe200078e0a03 */
[----:B------:R-:W-:Y:S01]  /*2330*/  ISETP.GE.AND P3, PT, R41, RZ, PT ;  /* 0x000000ff2900720c */ /* 0x000fe20003f66270 */
[--C-:B------:R-:W-:Y:S01]  /*2340*/  @!P0 IMAD.IADD R62, R62, 0x1, -R3.reuse ;  /* 0x000000013e3e8824 */ /* 0x100fe200078e0a03 */
[----:B------:R-:W-:Y:S01]  /*2350*/  ISETP.NE.AND P0, PT, R45, RZ, PT ;  /* 0x000000ff2d00720c */ /* 0x000fe20003f05270 */
[----:B------:R-:W-:Y:S01]  /*2360*/  @!P4 IMAD.IADD R60, R60, 0x1, -R3 ;  /* 0x000000013c3cc824 */ /* 0x000fe200078e0a03 */
[----:B------:R-:W-:Y:S01]  /*2370*/  ISETP.GE.AND P4, PT, R47, RZ, PT ;  /* 0x000000ff2f00720c */ /* 0x000fe20003f86270 */
[----:B------:R-:W-:Y:S01]  /*2380*/  @!P2 IMAD.MOV R46, RZ, RZ, -R46 ;  /* 0x000000ffff2ea224 */ /* 0x000fe200078e0a2e */
[----:B------:R-:W-:Y:S01]  /*2390*/  ISETP.GT.U32.AND P2, PT, R3, R58, PT ;  /* 0x0000003a0300720c */ /* 0x000fe20003f44070 */
[----:B------:R-:W-:Y:S01]  /*23a0*/  IMAD.IADD R125, R26, 0x1, R25 ;  /* 0x000000011a7d7824 */ /* 0x000fe200078e0219 */
[----:B------:R-:W-:Y:S01]  /*23b0*/  LOP3.LUT R45, RZ, R45, RZ, 0x33, !PT ;  /* 0x0000002dff2d7212 */ /* 0x000fe200078e33ff */
[----:B------:R-:W-:Y:S01]  /*23c0*/  @!P6 IMAD.MOV R62, RZ, RZ, -R62 ;  /* 0x000000ffff3ee224 */ /* 0x000fe200078e0a3e */
[----:B------:R-:W-:Y:S01]  /*23d0*/  ISETP.GE.AND P1, PT, R31, RZ, PT ;  /* 0x000000ff1f00720c */ /* 0x000fe20003f26270 */
[----:B------:R-:W-:Y:S01]  /*23e0*/  @!P5 IMAD.MOV R48, RZ, RZ, -R48 ;  /* 0x000000ffff30d224 */ /* 0x000fe200078e0a30 */
[----:B------:R-:W-:Y:S01]  /*23f0*/  SEL R5, R45, R5, !P0 ;  /* 0x000000052d057207 */ /* 0x000fe20004000000 */
[----:B------:R-:W-:Y:S01]  /*2400*/  @!P3 IMAD.MOV R52, RZ, RZ, -R52 ;  /* 0x000000ffff34b224 */ /* 0x000fe200078e0a34 */
[----:B------:R-:W-:Y:S01]  /*2410*/  ISETP.GE.AND P5, PT, R29, RZ, PT ;  /* 0x000000ff1d00720c */ /* 0x000fe20003fa6270 */
[----:B------:R-:W-:Y:S01]  /*2420*/  STL [R1+0x20], R125 ;  /* 0x0000207d01007387 */ /* 0x000fe20000100800 */
[----:B------:R-:W-:Y:S01]  /*2430*/  SEL R8, R45, R8, !P0 ;  /* 0x000000082d087207 */ /* 0x000fe20004000000 */
[----:B------:R-:W-:Y:S01]  /*2440*/  IMAD R5, R5, UR6, RZ ;  /* 0x0000000605057c24 */ /* 0x000fe2000f8e02ff */
[----:B------:R-:W-:Y:S01]  /*2450*/  SEL R32, R45, R19, !P0 ;  /* 0x000000132d207207 */ /* 0x000fe20004000000 */
[----:B------:R-:W-:Y:S01]  /*2460*/  @!P2 IMAD.IADD R58, R58, 0x1, -R3 ;  /* 0x000000013a3aa824 */ /* 0x000fe200078e0a03 */
[----:B------:R-:W-:Y:S01]  /*2470*/  ISETP.GE.AND P2, PT, R43, RZ, PT ;  /* 0x000000ff2b00720c */ /* 0x000fe20003f46270 */
[----:B------:R-:W-:Y:S01]  /*2480*/  @!P4 IMAD.MOV R60, RZ, RZ, -R60 ;  /* 0x000000ffff3cc224 */ /* 0x000fe200078e0a3c */
[----:B------:R-:W-:Y:S01]  /*2490*/  SEL R12, R45, R12, !P0 ;  /* 0x0000000c2d0c7207 */ /* 0x000fe20004000000 */
[----:B------:R-:W-:Y:S01]  /*24a0*/  IMAD R19, R8, UR6, RZ ;  /* 0x0000000608137c24 */ /* 0x000fe2000f8e02ff */
[-C--:B0-----:R-:W-:Y:S01]  /*24b0*/  IADD3 R35, P4, PT, R5, R6.reuse, RZ ;  /* 0x0000000605237210 */ /* 0x081fe20007f9e0ff */
[----:B------:R-:W-:Y:S01]  /*24c0*/  @!P1 IMAD.MOV R56, RZ, RZ, -R56 ;  /* 0x000000ffff389224 */ /* 0x000fe200078e0a38 */
[----:B------:R-:W-:Y:S01]  /*24d0*/  SEL R9, R45, R9, !P0 ;  /* 0x000000092d097207 */ /* 0x000fe20004000000 */
[----:B------:R-:W-:Y:S01]  /*24e0*/  @!P5 IMAD.MOV R54, RZ, RZ, -R54 ;  /* 0x000000ffff36d224 */ /* 0x000fe200078e0a36 */
[----:B------:R-:W-:Y:S01]  /*24f0*/  R2UR UR40, R35 ;  /* 0x00000000232872ca */ /* 0x000fe200000e0000 */
[----:B------:R-:W-:Y:S01]  /*2500*/  IMAD R35, R12, UR6, RZ ;  /* 0x000000060c237c24 */ /* 0x000fe2000f8e02ff */
[----:B------:R-:W-:Y:S01]  /*2510*/  IADD3 R8, P5, PT, R19, R6, RZ ;  /* 0x0000000613087210 */ /* 0x000fe20007fbe0ff */
[----:B------:R-:W-:Y:S01]  /*2520*/  IMAD R9, R9, UR6, RZ ;  /* 0x0000000609097c24 */ /* 0x000fe2000f8e02ff */
[C---:B------:R-:W-:Y:S01]  /*2530*/  SEL R25, R45.reuse, R11, !P0 ;  /* 0x0000000b2d197207 */ /* 0x040fe20004000000 */
[----:B------:R-:W-:Y:S01]  /*2540*/  @!P2 IMAD.MOV R58, RZ, RZ, -R58 ;  /* 0x000000ffff3aa224 */ /* 0x000fe200078e0a3a */
[----:B------:R-:W-:-:S02]  /*2550*/  SEL R3, R45, R10, !P0 ;  /* 0x0000000a2d037207 */ /* 0x000fc40004000000 */
[----:B------:R-:W-:Y:S01]  /*2560*/  R2UR UR39, R8 ;  /* 0x00000000082772ca */ /* 0x000fe200000e0000 */
[----:B------:R-:W-:Y:S01]  /*2570*/  IMAD R25, R25, UR6, RZ ;  /* 0x0000000619197c24 */ /* 0x000fe2000f8e02ff */
[----:B------:R-:W-:Y:S01]  /*2580*/  IADD3 R8, P3, PT, R35, R6, RZ ;  /* 0x0000000623087210 */ /* 0x000fe20007f7e0ff */
[----:B------:R-:W-:Y:S01]  /*2590*/  IMAD R3, R3, UR6, RZ ;  /* 0x0000000603037c24 */ /* 0x000fe2000f8e02ff */
[C---:B------:R-:W-:Y:S02]  /*25a0*/  SEL R13, R45.reuse, R13, !P0 ;  /* 0x0000000d2d0d7207 */ /* 0x040fe40004000000 */
[----:B------:R-:W-:Y:S02]  /*25b0*/  SEL R26, R45, R14, !P0 ;  /* 0x0000000e2d1a7207 */ /* 0x000fe40004000000 */
[----:B------:R-:W-:Y:S01]  /*25c0*/  IADD3 R37, P1, PT, R9, R6, RZ ;  /* 0x0000000609257210 */ /* 0x000fe20007f3e0ff */
[----:B------:R-:W-:Y:S01]  /*25d0*/  IMAD R13, R13, UR6, RZ ;  /* 0x000000060d0d7c24 */ /* 0x000fe2000f8e02ff */
[----:B------:R-:W-:-:S02]  /*25e0*/  R2UR UR35, R8 ;  /* 0x00000000082372ca */ /* 0x000fc400000e0000 */
[----:B------:R-:W-:Y:S02]  /*25f0*/  SHF.R.S32.HI R8, RZ, 0x1f, R5 ;  /* 0x0000001fff087819 */ /* 0x000fe40000011405 */
[----:B------:R-:W-:Y:S02]  /*2600*/  IADD3 R12, P2, PT, R25, R6, RZ ;  /* 0x00000006190c7210 */ /* 0x000fe40007f5e0ff */
[C---:B------:R-:W-:Y:S02]  /*2610*/  SEL R15, R45.reuse, R15, !P0 ;  /* 0x0000000f2d0f7207 */ /* 0x040fe40004000000 */
[C---:B------:R-:W-:Y:S02]  /*2620*/  SEL R27, R45.reuse, R16, !P0 ;  /* 0x000000102d1b7207 */ /* 0x040fe40004000000 */
[----:B------:R-:W-:Y:S01]  /*2630*/  SEL R28, R45, R18, !P0 ;  /* 0x000000122d1c7207 */ /* 0x000fe20004000000 */
[----:B------:R-:W-:Y:S01]  /*2640*/  IMAD R15, R15, UR6, RZ ;  /* 0x000000060f0f7c24 */ /* 0x000fe2000f8e02ff */
[----:B------:R-:W-:Y:S01]  /*2650*/  SEL R29, R45, R17, !P0 ;  /* 0x000000112d1d7207 */ /* 0x000fe20004000000 */
[----:B------:R-:W-:Y:S01]  /*2660*/  IMAD R27, R27, UR6, RZ ;  /* 0x000000061b1b7c24 */ /* 0x000fe2000f8e02ff */
[----:B------:R-:W-:-:S02]  /*2670*/  SEL R30, R45, R21, !P0 ;  /* 0x000000152d1e7207 */ /* 0x000fc40004000000 */
[----:B------:R-:W-:Y:S01]  /*2680*/  SEL R31, R45, R20, !P0 ;  /* 0x000000142d1f7207 */ /* 0x000fe20004000000 */
[----:B------:R-:W-:Y:S01]  /*2690*/  IMAD R29, R29, UR6, RZ ;  /* 0x000000061d1d7c24 */ /* 0x000fe2000f8e02ff */
[C---:B------:R-:W-:Y:S02]  /*26a0*/  SEL R33, R45.reuse, R22, !P0 ;  /* 0x000000162d217207 */ /* 0x040fe40004000000 */
[----:B------:R-:W-:Y:S01]  /*26b0*/  SEL R34, R45, R23, !P0 ;  /* 0x000000172d227207 */ /* 0x000fe20004000000 */
[----:B------:R-:W-:Y:S01]  /*26c0*/  IMAD R31, R31, UR6, RZ ;  /* 0x000000061f1f7c24 */ /* 0x000fe2000f8e02ff */
[----:B------:R-:W-:Y:S01]  /*26d0*/  R2UR UR37, R37 ;  /* 0x00000000252572ca */ /* 0x000fe200000e0000 */
[----:B------:R-:W-:Y:S01]  /*26e0*/  IMAD R37, R26, UR6, RZ ;  /* 0x000000061a257c24 */ /* 0x000fe2000f8e02ff */
[C---:B------:R-:W-:Y:S02]  /*26f0*/  SEL R24, R45.reuse, R24, !P0 ;  /* 0x000000182d187207 */ /* 0x040fe40004000000 */
[----:B------:R-:W-:-:S02]  /*2700*/  SEL R36, R45, R36, !P0 ;  /* 0x000000242d247207 */ /* 0x000fc40004000000 */
[C---:B------:R-:W-:Y:S01]  /*2710*/  SEL R38, R45.reuse, R38, !P0 ;  /* 0x000000262d267207 */ /* 0x040fe20004000000 */
[----:B------:R-:W-:Y:S01]  /*2720*/  IMAD R47, R24, UR6, RZ ;  /* 0x00000006182f7c24 */ /* 0x000fe2000f8e02ff */
[C---:B------:R-:W-:Y:S02]  /*2730*/  SEL R40, R45.reuse, R40, !P0 ;  /* 0x000000282d287207 */ /* 0x040fe40004000000 */
[C---:B------:R-:W-:Y:S02]  /*2740*/  SEL R42, R45.reuse, R42, !P0 ;  /* 0x0000002a2d2a7207 */ /* 0x040fe40004000000 */
[C---:B------:R-:W-:Y:S02]  /*2750*/  SEL R23, R45.reuse, R44, !P0 ;  /* 0x0000002c2d177207 */ /* 0x040fe40004000000 */
[C---:B------:R-:W-:Y:S01]  /*2760*/  SEL R22, R45.reuse, R46, !P0 ;  /* 0x0000002e2d167207 */ /* 0x040fe20004000000 */
[----:B------:R-:W-:Y:S01]  /*2770*/  IMAD R49, R42, UR6, RZ ;  /* 0x000000062a317c24 */ /* 0x000fe2000f8e02ff */
[----:B------:R-:W-:Y:S01]  /*2780*/  SEL R20, R45, R48, !P0 ;  /* 0x000000302d147207 */ /* 0x000fe20004000000 */
[----:B------:R-:W-:Y:S01]  /*2790*/  IMAD R23, R23, UR6, RZ ;  /* 0x0000000617177c24 */ /* 0x000fe2000f8e02ff */
[----:B------:R-:W-:-:S02]  /*27a0*/  SEL R21, R45, R50, !P0 ;  /* 0x000000322d157207 */ /* 0x000fc40004000000 */
[C---:B------:R-:W-:Y:S02]  /*27b0*/  SEL R18, R45.reuse, R52, !P0 ;  /* 0x000000342d127207 */ /* 0x040fe40004000000 */
[----:B------:R-:W-:Y:S01]  /*27c0*/  SEL R16, R45, R54, !P0 ;  /* 0x000000362d107207 */ /* 0x000fe20004000000 */
[----:B------:R-:W-:Y:S01]  /*27d0*/  IMAD R51, R21, UR6, RZ ;  /* 0x0000000615337c24 */ /* 0x000fe2000f8e02ff */
[C---:B------:R-:W-:Y:S02]  /*27e0*/  SEL R17, R45.reuse, R56, !P0 ;  /* 0x000000382d117207 */ /* 0x040fe40004000000 */
[C---:B------:R-:W-:Y:S02]  /*27f0*/  SEL R14, R45.reuse, R58, !P0 ;  /* 0x0000003a2d0e7207 */ /* 0x040fe40004000000 */
[----:B------:R-:W-:Y:S01]  /*2800*/  SEL R10, R45, R60, !P0 ;  /* 0x0000003c2d0a7207 */ /* 0x000fe20004000000 */
[----:B------:R-:W-:Y:S01]  /*2810*/  IMAD R17, R17, UR6, RZ ;  /* 0x0000000611117c24 */ /* 0x000fe2000f8e02ff */
[----:B------:R-:W-:Y:S01]  /*2820*/  SEL R11, R45, R62, !P0 ;  /* 0x0000003e2d0b7207 */ /* 0x000fe20004000000 */
[----:B------:R-:W-:Y:S01]  /*2830*/  IMAD R45, R34, UR6, RZ ;  /* 0x00000006222d7c24 */ /* 0x000fe2000f8e02ff */
[----:B------:R-:W-:-:S02]  /*2840*/  IADD3 R39, P0, PT, R3, R6, RZ ;  /* 0x0000000603277210 */ /* 0x000fc40007f1e0ff */
[----:B------:R-:W-:Y:S02]  /*2850*/  CS2R R60, SRZ ;  /* 0x00000000003c7805 */ /* 0x000fe4000001ff00 */
[----:B------:R-:W-:Y:S01]  /*2860*/  SHF.R.S32.HI R26, RZ, 0x1f, R3 ;  /* 0x0000001fff1a7819 */ /* 0x000fe20000011403 */
[----:B------:R-:W-:Y:S01]  /*2870*/  IMAD.X R3, R8, 0x1, R7, P4 ;  /* 0x0000000108037824 */ /* 0x000fe200020e0607 */
[----:B------:R-:W-:Y:S01]  /*2880*/  R2UR UR36, R12 ;  /* 0x000000000c2472ca */ /* 0x000fe200000e0000 */
[----:B------:R-:W-:Y:S01]  /*2890*/  IMAD R11, R11, UR6, RZ ;  /* 0x000000060b0b7c24 */ /* 0x000fe2000f8e02ff */
[----:B------:R-:W-:Y:S01]  /*28a0*/  SHF.R.S32.HI R12, RZ, 0x1f, R19 ;  /* 0x0000001fff0c7819 */ /* 0x000fe20000011413 */
[----:B------:R-:W-:Y:S01]  /*28b0*/  IMAD.X R8, R26, 0x1, R7, P0 ;  /* 0x000000011a087824 */ /* 0x000fe200000e0607 */
[----:B------:R-:W-:Y:S02]  /*28c0*/  SHF.R.S32.HI R44, RZ, 0x1f, R9 ;  /* 0x0000001fff2c7819 */ /* 0x000fe40000011409 */
[----:B------:R-:W-:-:S02]  /*28d0*/  CS2R R62, SRZ ;  /* 0x00000000003e7805 */ /* 0x000fc4000001ff00 */
[-C--:B------:R-:W-:Y:S01]  /*28e0*/  IADD3 R41, P4, PT, R13, R6.reuse, RZ ;  /* 0x000000060d297210 */ /* 0x080fe20007f9e0ff */
[--C-:B------:R-:W-:Y:S01]  /*28f0*/  IMAD.X R5, R12, 0x1, R7.reuse, P5 ;  /* 0x000000010c057824 */ /* 0x100fe200028e0607 */
[----:B------:R-:W-:Y:S01]  /*2900*/  R2UR UR38, R39 ;  /* 0x00000000272672ca */ /* 0x000fe200000e0000 */
[----:B------:R-:W-:Y:S01]  /*2910*/  IMAD.X R9, R44, 0x1, R7, P1 ;  /* 0x000000012c097824 */ /* 0x000fe200008e0607 */
[----:B------:R-:W-:Y:S01]  /*2920*/  R2UR UR34, R41 ;  /* 0x00000000292272ca */ /* 0x000fe200000e0000 */
[----:B------:R-:W-:Y:S01]  /*2930*/  IMAD R41, R30, UR6, RZ ;  /* 0x000000061e297c24 */ /* 0x000fe2000f8e02ff */
[-C--:B------:R-:W-:Y:S02]  /*2940*/  IADD3 R39, P5, PT, R15, R6.reuse, RZ ;  /* 0x000000060f277210 */ /* 0x080fe40007fbe0ff */
[-C--:B------:R-:W-:Y:S02]  /*2950*/  IADD3 R19, P0, PT, R37, R6.reuse, RZ ;  /* 0x0000000625137210 */ /* 0x080fe40007f1e0ff */
[----:B------:R-:W-:-:S02]  /*2960*/  IADD3 R12, P1, PT, R27, R6, RZ ;  /* 0x000000061b0c7210 */ /* 0x000fc40007f3e0ff */
[----:B------:R-:W-:Y:S02]  /*2970*/  SHF.R.S32.HI R30, RZ, 0x1f, R15 ;  /* 0x0000001fff1e7819 */ /* 0x000fe4000001140f */
[----:B------:R-:W-:Y:S02]  /*2980*/  R2UR UR32, R19 ;  /* 0x00000000132072ca */ /* 0x000fe400000e0000 */
[----:B------:R-:W-:Y:S01]  /*2990*/  R2UR UR31, R12 ;  /* 0x000000000c1f72ca */ /* 0x000fe200000e0000 */
[----:B------:R-:W-:Y:S01]  /*29a0*/  IMAD.X R19, R30, 0x1, R7, P5 ;  /* 0x000000011e137824 */ /* 0x000fe200028e0607 */
[----:B------:R-:W-:Y:S02]  /*29b0*/  SHF.R.S32.HI R12, RZ, 0x1f, R25 ;  /* 0x0000001fff0c7819 */ /* 0x000fe40000011419 */
[----:B------:R-:W-:Y:S02]  /*29c0*/  SHF.R.S32.HI R26, RZ, 0x1f, R35 ;  /* 0x0000001fff1a7819 */ /* 0x000fe40000011423 */
[-C--:B------:R-:W-:Y:S01]  /*29d0*/  IADD3 R25, P5, PT, R31, R6.reuse, RZ ;  /* 0x000000061f197210 */ /* 0x080fe20007fbe0ff */
[----:B------:R-:W-:Y:S01]  /*29e0*/  IMAD.X R12, R12, 0x1, R7, P2 ;  /* 0x000000010c0c7824 */ /* 0x000fe200010e0607 */
[----:B------:R-:W-:Y:S01]  /*29f0*/  R2UR UR33, R39 ;  /* 0x00000000272172ca */ /* 0x000fe200000e0000 */
[----:B------:R-:W-:Y:S01]  /*2a00*/  IMAD R39, R28, UR6, RZ ;  /* 0x000000061c277c24 */ /* 0x000fe2000f8e02ff */
[----:B------:R-:W-:Y:S01]  /*2a10*/  SHF.R.S32.HI R28, RZ, 0x1f, R13 ;  /* 0x0000001fff1c7819 */ /* 0x000fe2000001140d */
[--C-:B------:R-:W-:Y:S01]  /*2a20*/  IMAD.X R13, R26, 0x1, R7.reuse, P3 ;  /* 0x000000011a0d7824 */ /* 0x100fe200018e0607 */
[----:B------:R-:W-:Y:S01]  /*2a30*/  R2UR UR27, R25 ;  /* 0x00000000191b72ca */ /* 0x000fe200000e0000 */
[----:B------:R-:W-:Y:S01]  /*2a40*/  IMAD R25, R32, UR6, RZ ;  /* 0x0000000620197c24 */ /* 0x000fe2000f8e02ff */
[----:B------:R-:W-:Y:S01]  /*2a50*/  IADD3 R35, P3, PT, R29, R6, RZ ;  /* 0x000000061d237210 */ /* 0x000fe20007f7e0ff */
[----:B------:R-:W-:Y:S01]  /*2a60*/  IMAD.X R15, R28, 0x1, R7, P4 ;  /* 0x000000011c0f7824 */ /* 0x000fe200020e0607 */
[----:B------:R-:W-:Y:S01]  /*2a70*/  SHF.R.S32.HI R24, RZ, 0x1f, R37 ;  /* 0x0000001fff187819 */ /* 0x000fe20000011425 */
[----:B------:R-:W-:Y:S01]  /*2a80*/  IMAD R37, R38, UR6, RZ ;  /* 0x0000000626257c24 */ /* 0x000fe2000f8e02ff */
[----:B------:R-:W-:-:S02]  /*2a90*/  SHF.R.S32.HI R32, RZ, 0x1f, R29 ;  /* 0x0000001fff207819 */ /* 0x000fc4000001141d */
[-C--:B------:R-:W-:Y:S02]  /*2aa0*/  IADD3 R43, P2, PT, R39, R6.reuse, RZ ;  /* 0x00000006272b7210 */ /* 0x080fe40007f5e0ff */
[----:B------:R-:W-:Y:S01]  /*2ab0*/  R2UR UR29, R35 ;  /* 0x00000000231d72ca */ /* 0x000fe200000e0000 */
[--C-:B------:R-:W-:Y:S01]  /*2ac0*/  IMAD.X R35, R24, 0x1, R7.reuse, P0 ;  /* 0x0000000118237824 */ /* 0x100fe200000e0607 */
[-C--:B------:R-:W-:Y:S01]  /*2ad0*/  IADD3 R26, P4, PT, R41, R6.reuse, RZ ;  /* 0x00000006291a7210 */ /* 0x080fe20007f9e0ff */
[----:B------:R-:W-:Y:S01]  /*2ae0*/  IMAD.X R32, R32, 0x1, R7, P3 ;  /* 0x0000000120207824 */ /* 0x000fe200018e0607 */
[----:B------:R-:W-:Y:S01]  /*2af0*/  R2UR UR30, R43 ;  /* 0x000000002b1e72ca */ /* 0x000fe200000e0000 */
[----:B------:R-:W-:Y:S01]  /*2b00*/  IMAD R43, R33, UR6, RZ ;  /* 0x00000006212b7c24 */ /* 0x000fe2000f8e02ff */
[----:B------:R-:W-:Y:S02]  /*2b10*/  SHF.R.S32.HI R34, RZ, 0x1f, R27 ;  /* 0x0000001fff227819 */ /* 0x000fe4000001141b */
[----:B------:R-:W-:-:S02]  /*2b20*/  IADD3 R28, P0, PT, R25, R6, RZ ;  /* 0x00000006191c7210 */ /* 0x000fc40007f1e0ff */
[-C--:B------:R-:W-:Y:S01]  /*2b30*/  IADD3 R24, P3, PT, R47, R6.reuse, RZ ;  /* 0x000000062f187210 */ /* 0x080fe20007f7e0ff */
[----:B------:R-:W-:Y:S01]  /*2b40*/  IMAD.X R34, R34, 0x1, R7, P1 ;  /* 0x0000000122227824 */ /* 0x000fe200008e0607 */
[----:B------:R-:W-:Y:S02]  /*2b50*/  R2UR UR28, R26 ;  /* 0x000000001a1c72ca */ /* 0x000fe400000e0000 */
[----:B------:R-:W-:Y:S01]  /*2b60*/  SHF.R.S32.HI R26, RZ, 0x1f, R39 ;  /* 0x0000001fff1a7819 */ /* 0x000fe20000011427 */
[----:B------:R-:W-:Y:S01]  /*2b70*/  IMAD R39, R40, UR6, RZ ;  /* 0x0000000628277c24 */ /* 0x000fe2000f8e02ff */
[----:B------:R-:W-:Y:S02]  /*2b80*/  R2UR UR26, R28 ;  /* 0x000000001c1a72ca */ /* 0x000fe400000e0000 */
[----:B------:R-:W-:Y:S01]  /*2b90*/  R2UR UR23, R24 ;  /* 0x00000000181772ca */ /* 0x000fe200000e0000 */
[----:B------:R-:W-:Y:S01]  /*2ba0*/  IMAD.X R33, R26, 0x1, R7, P2 ;  /* 0x000000011a217824 */ /* 0x000fe200010e0607 */
[----:B------:R-:W-:-:S02]  /*2bb0*/  IADD3 R27, P1, PT, R43, R6, RZ ;  /* 0x000000062b1b7210 */ /* 0x000fc40007f3e0ff */
[----:B------:R-:W-:Y:S01]  /*2bc0*/  SHF.R.S32.HI R24, RZ, 0x1f, R41 ;  /* 0x0000001fff187819 */ /* 0x000fe20000011429 */
[----:B------:R-:W-:Y:S01]  /*2bd0*/  IMAD R41, R22, UR6, RZ ;  /* 0x0000000616297c24 */ /* 0x000fe2000f8e02ff */
[----:B------:R-:W-:Y:S01]  /*2be0*/  SHF.R.S32.HI R28, RZ, 0x1f, R43 ;  /* 0x0000001fff1c7819 */ /* 0x000fe2000001142b */
[----:B------:R-:W-:Y:S01]  /*2bf0*/  IMAD R43, R20, UR6, RZ ;  /* 0x00000006142b7c24 */ /* 0x000fe2000f8e02ff */
[----:B------:R-:W-:Y:S01]  /*2c00*/  R2UR UR25, R27 ;  /* 0x000000001b1972ca */ /* 0x000fe200000e0000 */
[----:B------:R-:W-:Y:S01]  /*2c10*/  IMAD R27, R36, UR6, RZ ;  /* 0x00000006241b7c24 */ /* 0x000fe2000f8e02ff */
[----:B------:R-:W-:Y:S01]  /*2c20*/  SHF.R.S32.HI R30, RZ, 0x1f, R31 ;  /* 0x0000001fff1e7819 */ /* 0x000fe2000001141f */
[--C-:B------:R-:W-:Y:S01]  /*2c30*/  IMAD.X R31, R24, 0x1, R7.reuse, P4 ;  /* 0x00000001181f7824 */ /* 0x100fe200020e0607 */
[-C--:B------:R-:W-:Y:S01]  /*2c40*/  IADD3 R26, P2, PT, R45, R6.reuse, RZ ;  /* 0x000000062d1a7210 */ /* 0x080fe20007f5e0ff */
[--C-:B------:R-:W-:Y:S01]  /*2c50*/  IMAD.X R28, R28, 0x1, R7.reuse, P1 ;  /* 0x000000011c1c7824 */ /* 0x100fe200008e0607 */
[----:B------:R-:W-:Y:S01]  /*2c60*/  IADD3 R24, P1, PT, R49, R6, RZ ;  /* 0x0000000631187210 */ /* 0x000fe20007f3e0ff */
[----:B------:R-:W-:Y:S01]  /*2c70*/  IMAD.X R30, R30, 0x1, R7, P5 ;  /* 0x000000011e1e7824 */ /* 0x000fe200028e0607 */
[----:B------:R-:W-:Y:S01]  /*2c80*/  SHF.R.S32.HI R20, RZ, 0x1f, R45 ;  /* 0x0000001fff147819 */ /* 0x000fe2000001142d */
[----:B------:R-:W-:Y:S01]  /*2c90*/  IMAD R45, R16, UR6, RZ ;  /* 0x00000006102d7c24 */ /* 0x000fe2000f8e02ff */
[----:B------:R-:W-:-:S02]  /*2ca0*/  R2UR UR24, R26 ;  /* 0x000000001a1872ca */ /* 0x000fc400000e0000 */
[----:B------:R-:W-:Y:S02]  /*2cb0*/  SHF.R.S32.HI R26, RZ, 0x1f, R25 ;  /* 0x0000001fff1a7819 */ /* 0x000fe40000011419 */
[-C--:B------:R-:W-:Y:S02]  /*2cc0*/  IADD3 R38, P4, PT, R27, R6.reuse, RZ ;  /* 0x000000061b267210 */ /* 0x080fe40007f9e0ff */
[----:B------:R-:W-:Y:S01]  /*2cd0*/  R2UR UR19, R24 ;  /* 0x00000000181372ca */ /* 0x000fe200000e0000 */
[----:B------:R-:W-:Y:S01]  /*2ce0*/  IMAD.X R29, R26, 0x1, R7, P0 ;  /* 0x000000011a1d7824 */ /* 0x000fe200000e0607 */
[----:B------:R-:W-:Y:S01]  /*2cf0*/  SHF.R.S32.HI R22, RZ, 0x1f, R27 ;  /* 0x0000001fff167819 */ /* 0x000fe2000001141b */
[----:B------:R-:W-:Y:S01]  /*2d00*/  IMAD.X R27, R20, 0x1, R7, P2 ;  /* 0x00000001141b7824 */ /* 0x000fe200010e0607 */
[----:B------:R-:W-:Y:S02]  /*2d10*/  IADD3 R36, P5, PT, R37, R6, RZ ;  /* 0x0000000625247210 */ /* 0x000fe40007fbe0ff */
[----:B------:R-:W-:-:S02]  /*2d20*/  SHF.R.S32.HI R24, RZ, 0x1f, R37 ;  /* 0x0000001fff187819 */ /* 0x000fc40000011425 */
[-C--:B------:R-:W-:Y:S02]  /*2d30*/  IADD3 R37, P2, PT, R23, R6.reuse, RZ ;  /* 0x0000000617257210 */ /* 0x080fe40007f5e0ff */
[-C--:B------:R-:W-:Y:S01]  /*2d40*/  IADD3 R25, P0, PT, R39, R6.reuse, RZ ;  /* 0x0000000627197210 */ /* 0x080fe20007f1e0ff */
[----:B------:R-:W-:Y:S01]  /*2d50*/  IMAD.X R24, R24, 0x1, R7, P5 ;  /* 0x0000000118187824 */ /* 0x000fe200028e0607 */
[----:B------:R-:W-:Y:S01]  /*2d60*/  SHF.R.S32.HI R26, RZ, 0x1f, R47 ;  /* 0x0000001fff1a7819 */ /* 0x000fe2000001142f */
[----:B------:R-:W-:Y:S01]  /*2d70*/  IMAD R47, R10, UR6, RZ ;  /* 0x000000060a2f7c24 */ /* 0x000fe2000f8e02ff */
[----:B------:R-:W-:Y:S01]  /*2d80*/  R2UR UR18, R37 ;  /* 0x00000000251272ca */ /* 0x000fe200000e0000 */
[----:B------:R-:W-:Y:S01]  /*2d90*/  IMAD R37, R18, UR6, RZ ;  /* 0x0000000612257c24 */ /* 0x000fe2000f8e02ff */
[----:B------:R-:W-:Y:S01]  /*2da0*/  SHF.R.S32.HI R16, RZ, 0x1f, R39 ;  /* 0x0000001fff107819 */ /* 0x000fe20000011427 */
[----:B------:R-:W-:Y:S01]  /*2db0*/  IMAD R39, R14, UR6, RZ ;  /* 0x000000060e277c24 */ /* 0x000fe2000f8e02ff */
[----:B------:R-:W0:Y:S01]  /*2dc0*/  LDCU UR6, c[0x0][0x3a4] ;  /* 0x00007480ff0677ac */ /* 0x000e220008000800 */
[----:B------:R-:W-:Y:S01]  /*2dd0*/  R2UR UR20, R25 ;  /* 0x00000000191472ca */ /* 0x000fe200000e0000 */
[--C-:B------:R-:W-:Y:S01]  /*2de0*/  IMAD.X R25, R22, 0x1, R7.reuse, P4 ;  /* 0x0000000116197824 */ /* 0x100fe200020e0607 */
[----:B------:R-:W-:Y:S01]  /*2df0*/  IADD3 R20, P5, PT, R51, R6, RZ ;  /* 0x0000000633147210 */ /* 0x000fe20007fbe0ff */
[----:B------:R-:W-:Y:S01]  /*2e00*/  IMAD.X R26, R26, 0x1, R7, P3 ;  /* 0x000000011a1a7824 */ /* 0x000fe200018e0607 */
[----:B------:R-:W-:-:S02]  /*2e10*/  SHF.R.S32.HI R22, RZ, 0x1f, R49 ;  /* 0x0000001fff167819 */ /* 0x000fc40000011431 */
[----:B------:R-:W-:Y:S01]  /*2e20*/  SHF.R.S32.HI R14, RZ, 0x1f, R23 ;  /* 0x0000001fff0e7819 */ /* 0x000fe20000011417 */
[--C-:B------:R-:W-:Y:S01]  /*2e30*/  IMAD.X R23, R16, 0x1, R7.reuse, P0 ;  /* 0x0000000110177824 */ /* 0x100fe200000e0607 */
[-C--:B------:R-:W-:Y:S01]  /*2e40*/  IADD3 R16, P6, PT, R17, R6.reuse, RZ ;  /* 0x0000000611107210 */ /* 0x080fe20007fde0ff */
[----:B------:R-:W-:Y:S01]  /*2e50*/  IMAD.X R22, R22, 0x1, R7, P1 ;  /* 0x0000000116167824 */ /* 0x000fe200008e0607 */
[----:B------:R-:W-:Y:S02]  /*2e60*/  R2UR UR15, R20 ;  /* 0x00000000140f72ca */ /* 0x000fe400000e0000 */
[-C--:B------:R-:W-:Y:S02]  /*2e70*/  IADD3 R20, P0, PT, R37, R6.reuse, RZ ;  /* 0x0000000625147210 */ /* 0x080fe40007f1e0ff */
[----:B------:R-:W-:Y:S02]  /*2e80*/  IADD3 R18, P1, PT, R45, R6, RZ ;  /* 0x000000062d127210 */ /* 0x000fe40007f3e0ff */
[----:B------:R-:W-:-:S02]  /*2e90*/  R2UR UR12, R16 ;  /* 0x00000000100c72ca */ /* 0x000fc400000e0000 */
[-C--:B------:R-:W-:Y:S02]  /*2ea0*/  IADD3 R21, P4, PT, R43, R6.reuse, RZ ;  /* 0x000000062b157210 */ /* 0x080fe40007f9e0ff */
[----:B------:R-:W-:Y:S02]  /*2eb0*/  SHF.R.S32.HI R16, RZ, 0x1f, R37 ;  /* 0x0000001fff107819 */ /* 0x000fe40000011425 */
[----:B------:R-:W-:Y:S01]  /*2ec0*/  R2UR UR41, R3 ;  /* 0x00000000032972ca */ /* 0x000fe200000e0000 */
[----:B0-----:R-:W-:Y:S01]  /*2ed0*/  IMAD R3, R0, UR6, RZ ;  /* 0x0000000600037c24 */ /* 0x001fe2000f8e02ff */
[----:B------:R-:W-:Y:S01]  /*2ee0*/  R2UR UR21, R36 ;  /* 0x00000000241572ca */ /* 0x000fe200000e0000 */
[----:B------:R-:W-:Y:S01]  /*2ef0*/  IMAD.X R16, R16, 0x1, R7, P0 ;  /* 0x0000000110107824 */ /* 0x000fe200000e0607 */
[----:B------:R-:W-:Y:S01]  /*2f00*/  R2UR UR14, R20 ;  /* 0x00000000140e72ca */ /* 0x000fe200000e0000 */
[----:B------:R-:W-:Y:S01]  /*2f10*/  USHF.R.S32.HI UR6, URZ, 0x1f, UR5 ;  /* 0x0000001fff067899 */ /* 0x000fe20008011405 */
[----:B------:R-:W-:-:S02]  /*2f20*/  IADD3 R36, P3, PT, R41, R6, RZ ;  /* 0x0000000629247210 */ /* 0x000fc40007f7e0ff */
[----:B------:R-:W-:Y:S01]  /*2f30*/  SHF.R.S32.HI R20, RZ, 0x1f, R41 ;  /* 0x0000001fff147819 */ /* 0x000fe20000011429 */
[----:B------:R-:W-:Y:S01]  /*2f40*/  ULEA.HI UR6, UR6, UR5, URZ, 0x7 ;  /* 0x0000000506067291 */ /* 0x000fe2000f8f38ff */
[----:B------:R-:W-:Y:S01]  /*2f50*/  R2UR UR13, R18 ;  /* 0x00000000120d72ca */ /* 0x000fe200000e0000 */
[----:B----4-:R-:W-:Y:S01]  /*2f60*/  USHF.L.U32 UR5, UR72, 0x7, URZ ;  /* 0x0000000748057899 */ /* 0x010fe200080006ff */
[----:B------:R-:W-:Y:S01]  /*2f70*/  R2UR UR16, R21 ;  /* 0x00000000151072ca */ /* 0x000fe200000e0000 */
[----:B------:R-:W-:Y:S01]  /*2f80*/  IMAD.X R21, R14, 0x1, R7, P2 ;  /* 0x000000010e157824 */ /* 0x000fe200010e0607 */
[----:B------:R-:W-:Y:S01]  /*2f90*/  SHF.R.S32.HI R18, RZ, 0x1f, R43 ;  /* 0x0000001fff127819 */ /* 0x000fe2000001142b */
[----:B------:R-:W-:Y:S01]  /*2fa0*/  IMAD.X R20, R20, 0x1, R7, P3 ;  /* 0x0000000114147824 */ /* 0x000fe200018e0607 */
[----:B------:R-:W-:Y:S02]  /*2fb0*/  R2UR UR17, R36 ;  /* 0x00000000241172ca */ /* 0x000fe400000e0000 */
[----:B------:R-:W-:-:S02]  /*2fc0*/  CS2R R42, SRZ ;  /* 0x00000000002a7805 */ /* 0x000fc4000001ff00 */
[-C--:B------:R-:W-:Y:S01]  /*2fd0*/  IADD3 R14, P2, PT, R39, R6.reuse, RZ ;  /* 0x00000006270e7210 */ /* 0x080fe20007f5e0ff */
[----:B------:R-:W-:Y:S01]  /*2fe0*/  IMAD.X R18, R18, 0x1, R7, P4 ;  /* 0x0000000112127824 */ /* 0x000fe200020e0607 */
[----:B---3--:R-:W-:Y:S01]  /*2ff0*/  IADD3 R0, P0, PT, R3, UR10, RZ ;  /* 0x0000000a03007c10 */ /* 0x008fe2000ff1e0ff */
[----:B------:R-:W-:Y:S01]  /*3000*/  USHF.R.S32.HI UR6, URZ, 0x7, UR6 ;  /* 0x00000007ff067899 */ /* 0x000fe20008011406 */
[----:B------:R-:W-:Y:S02]  /*3010*/  SHF.R.S32.HI R36, RZ, 0x1f, R17 ;  /* 0x0000001fff247819 */ /* 0x000fe40000011411 */
[----:B------:R-:W-:Y:S02]  /*3020*/  IADD3 R17, P3, PT, R47, R6, RZ ;  /* 0x000000062f117210 */ /* 0x000fe40007f7e0ff */
[----:B------:R-:W-:Y:S02]  /*3030*/  SHF.R.S32.HI R10, RZ, 0x1f, R51 ;  /* 0x0000001fff0a7819 */ /* 0x000fe40000011433 */
[----:B------:R-:W-:Y:S01]  /*3040*/  R2UR UR22, R38 ;  /* 0x00000000261672ca */ /* 0x000fe200000e0000 */
[----:B------:R0:W-:Y:S01]  /*3050*/  STL [R1+0x1d4], R17 ;  /* 0x0001d41101007387 */ /* 0x0001e20000100800 */
[----:B------:R-:W-:-:S02]  /*3060*/  R2UR UR7, R14 ;  /* 0x000000000e0772ca */ /* 0x000fc400000e0000 */
[----:B------:R-:W-:Y:S02]  /*3070*/  IADD3 R6, P4, PT, R11, R6, RZ ;  /* 0x000000060b067210 */ /* 0x000fe40007f9e0ff */
[----:B------:R-:W-:Y:S01]  /*3080*/  LEA.HI.X.SX32 R3, R3, UR11, 0x1, P0 ;  /* 0x0000000b03037c11 */ /* 0x000fe200080f0eff */
[----:B------:R-:W1:Y:S01]  /*3090*/  LDCU UR11, c[0x0][0x3a8] ;  /* 0x00007500ff0b77ac */ /* 0x000e620008000800 */
[----:B------:R-:W-:Y:S01]  /*30a0*/  SHF.R.S32.HI R14, RZ, 0x1f, R45 ;  /* 0x0000001fff0e7819 */ /* 0x000fe2000001142d */
[----:B------:R2:W-:Y:S01]  /*30b0*/  STL [R1+0x1f4], R6 ;  /* 0x0001f40601007387 */ /* 0x0005e20000100800 */
[----:B------:R-:W-:Y:S01]  /*30c0*/  SHF.R.S32.HI R38, RZ, 0x1f, R39 ;  /* 0x0000001fff267819 */ /* 0x000fe20000011427 */
[----:B0-----:R-:W-:Y:S01]  /*30d0*/  IMAD.X R17, R10, 0x1, R7, P5 ;  /* 0x000000010a117824 */ /* 0x001fe200028e0607 */
[----:B------:R-:W-:Y:S01]  /*30e0*/  SHF.R.S32.HI R40, RZ, 0x1f, R47 ;  /* 0x0000001fff287819 */ /* 0x000fe2000001142f */
[--C-:B------:R-:W-:Y:S01]  /*30f0*/  IMAD.X R10, R36, 0x1, R7.reuse, P6 ;  /* 0x00000001240a7824 */ /* 0x100fe200030e0607 */
[----:B------:R-:W-:Y:S01]  /*3100*/  R2UR UR42, R5 ;  /* 0x00000000052a72ca */ /* 0x000fe200000e0000 */
[--C-:B------:R-:W-:Y:S01]  /*3110*/  IMAD.X R14, R14, 0x1, R7.reuse, P1 ;  /* 0x000000010e0e7824 */ /* 0x100fe200008e0607 */
[----:B------:R-:W-:Y:S01]  /*3120*/  R2UR UR43, R8 ;  /* 0x00000000082b72ca */ /* 0x000fe200000e0000 */
[--C-:B------:R-:W-:Y:S01]  /*3130*/  IMAD.X R36, R40, 0x1, R7.reuse, P3 ;  /* 0x0000000128247824 */ /* 0x100fe200018e0607 */
[----:B------:R-:W-:Y:S01]  /*3140*/  R2UR UR44, R9 ;  /* 0x00000000092c72ca */ /* 0x000fe200000e0000 */
[----:B--2---:R-:W-:Y:S01]  /*3150*/  IMAD.X R6, R38, 0x1, R7, P2 ;  /* 0x0000000126067824 */ /* 0x004fe200010e0607 */
[----:B------:R-:W-:-:S02]  /*3160*/  LEA.HI.X.SX32 R7, R11, R7, 0x1, P4 ;  /* 0x000000070b077211 */ /* 0x000fc400020f0eff */
[----:B------:R-:W-:Y:S01]  /*3170*/  CS2R R40, SRZ ;  /* 0x0000000000287805 */ /* 0x000fe2000001ff00 */
[----:B------:R0:W-:Y:S01]  /*3180*/  STL [R1+0x1c8], R36 ;  /* 0x0001c82401007387 */ /* 0x0001e20000100800 */
[----:B------:R-:W-:Y:S02]  /*3190*/  R2UR UR53, R31 ;  /* 0x000000001f3572ca */ /* 0x000fe400000e0000 */
[----:B------:R-:W-:Y:S02]  /*31a0*/  CS2R R38, SRZ ;  /* 0x0000000000267805 */ /* 0x000fe4000001ff00 */
[----:B------:R-:W-:Y:S01]  /*31b0*/  R2UR UR54, R30 ;  /* 0x000000001e3672ca */ /* 0x000fe200000e0000 */
[----:B------:R2:W-:Y:S01]  /*31c0*/  STL [R1+0x1dc], R7 ;  /* 0x0001dc0701007387 */ /* 0x0005e20000100800 */
[----:B------:R-:W-:Y:S01]  /*31d0*/  R2UR UR55, R29 ;  /* 0x000000001d3772ca */ /* 0x000fe200000e0000 */
[----:B-1----:R-:W-:Y:S01]  /*31e0*/  IMAD R118, R118, UR11, RZ ;  /* 0x0000000b76767c24 */ /* 0x002fe2000f8e02ff */
[----:B------:R-:W-:Y:S01]  /*31f0*/  R2UR UR56, R28 ;  /* 0x000000001c3872ca */ /* 0x000fe200000e0000 */
[----:B------:R-:W-:Y:S01]  /*3200*/  IMAD R100, R100, UR11, RZ ;  /* 0x0000000b64647c24 */ /* 0x000fe2000f8e02ff */
[----:B------:R-:W-:Y:S01]  /*3210*/  R2UR UR71, R10 ;  /* 0x000000000a4772ca */ /* 0x000fe200000e0000 */
[----:B------:R-:W-:Y:S01]  /*3220*/  IMAD R99, R99, UR11, RZ ;  /* 0x0000000b63637c24 */ /* 0x000fe2000f8e02ff */
[----:B------:R-:W-:Y:S01]  /*3230*/  R2UR UR70, R6 ;  /* 0x00000000064672ca */ /* 0x000fe200000e0000 */
[----:B------:R-:W1:Y:S01]  /*3240*/  S2R R118, SR_TID.X ;  /* 0x0000000000767919 */ /* 0x000e620000002100 */
[----:B------:R-:W-:Y:S01]  /*3250*/  LOP3.LUT P0, RZ, R53, 0x100, RZ, 0xc0, !PT ;  /* 0x0000010035ff7812 */ /* 0x000fe2000780c0ff */
[----:B------:R-:W-:Y:S01]  /*3260*/  IMAD R79, R79, UR11, RZ ;  /* 0x0000000b4f4f7c24 */ /* 0x000fe2000f8e02ff */
[----:B------:R-:W-:Y:S01]  /*3270*/  LOP3.LUT R58, R4, 0x44, RZ, 0xfc, !PT ;  /* 0x00000044043a7812 */ /* 0x000fe200078efcff */
[----:B------:R-:W-:Y:S01]  /*3280*/  IMAD R78, R78, UR11, RZ ;  /* 0x0000000b4e4e7c24 */ /* 0x000fe2000f8e02ff */
[C---:B------:R-:W-:Y:S01]  /*3290*/  LOP3.LUT R56, R4.reuse, 0x48, RZ, 0xfc, !PT ;  /* 0x0000004804387812 */ /* 0x040fe200078efcff */
[----:B------:R-:W-:Y:S01]  /*32a0*/  IMAD R77, R77, UR11, RZ ;  /* 0x0000000b4d4d7c24 */ /* 0x000fe2000f8e02ff */
[----:B------:R-:W-:Y:S01]  /*32b0*/  LOP3.LUT R54, R4, 0x4c, RZ, 0xfc, !PT ;  /* 0x0000004c04367812 */ /* 0x000fe200078efcff */
[----:B------:R-:W-:Y:S01]  /*32c0*/  IMAD R76, R76, UR11, RZ ;  /* 0x0000000b4c4c7c24 */ /* 0x000fe2000f8e02ff */
[----:B------:R-:W-:-:S02]  /*32d0*/  LOP3.LUT R53, R4, 0x4e, RZ, 0xfc, !PT ;  /* 0x0000004e04357812 */ /* 0x000fc400078efcff */
[----:B0-----:R-:W-:Y:S02]  /*32e0*/  CS2R R36, SRZ ;  /* 0x0000000000247805 */ /* 0x001fe4000001ff00 */
[C---:B------:R-:W-:Y:S01]  /*32f0*/  LOP3.LUT R52, R4.reuse, 0x50, RZ, 0xfc, !PT ;  /* 0x0000005004347812 */ /* 0x040fe200078efcff */
[----:B------:R-:W-:Y:S01]  /*3300*/  IMAD R117, R117, UR11, RZ ;  /* 0x0000000b75757c24 */ /* 0x000fe2000f8e02ff */
[----:B------:R-:W-:Y:S01]  /*3310*/  LOP3.LUT R51, R4, 0x52, RZ, 0xfc, !PT ;  /* 0x0000005204337812 */ /* 0x000fe200078efcff */
[----:B------:R-:W-:Y:S01]  /*3320*/  IMAD R116, R116, UR11, RZ ;  /* 0x0000000b74747c24 */ /* 0x000fe2000f8e02ff */
        /* <DEDUP_REMOVED lines=26> */
[----:B------:R-:W-:Y:S01]  /*34d0*/  LOP3.LUT R9, R4, 0x6e, RZ, 0xfc, !PT ;  /* 0x0000006e04097812 */ /* 0x000fe200078efcff */
[----:B------:R-:W-:Y:S01]  /*34e0*/  IMAD R102, R102, UR11, RZ ;  /* 0x0000000b66667c24 */ /* 0x000fe2000f8e02ff */
[C---:B------:R-:W-:Y:S01]  /*34f0*/  LOP3.LUT R8, R4.reuse, 0x70, RZ, 0xfc, !PT ;  /* 0x0000007004087812 */ /* 0x040fe200078efcff */
[----:B------:R-:W-:Y:S01]  /*3500*/  IMAD R101, R101, UR11, RZ ;  /* 0x0000000b65657c24 */ /* 0x000fe2000f8e02ff */
[C---:B--2---:R-:W-:Y:S01]  /*3510*/  LOP3.LUT R7, R4.reuse, 0x72, RZ, 0xfc, !PT ;  /* 0x0000007204077812 */ /* 0x044fe200078efcff */
[----:B------:R-:W-:Y:S01]  /*3520*/  IMAD R95, R95, UR11, RZ ;  /* 0x0000000b5f5f7c24 */ /* 0x000fe2000f8e02ff */
[----:B------:R-:W-:Y:S01]  /*3530*/  LOP3.LUT R6, R4, 0x74, RZ, 0xfc, !PT ;  /* 0x0000007404067812 */ /* 0x000fe200078efcff */
[----:B------:R-:W-:Y:S01]  /*3540*/  IMAD R8, R8, UR11, RZ ;  /* 0x0000000b08087c24 */ /* 0x000fe2000f8e02ff */
[----:B------:R-:W-:Y:S01]  /*3550*/  LOP3.LUT R5, R4, 0x76, RZ, 0xfc, !PT ;  /* 0x0000007604057812 */ /* 0x000fe200078efcff */
[----:B------:R-:W-:Y:S01]  /*3560*/  IMAD R7, R7, UR11, RZ ;  /* 0x0000000b07077c24 */ /* 0x000fe2000f8e02ff */
[----:B------:R-:W0:Y:S01]  /*3570*/  S2R R4, SR_TID.X ;  /* 0x0000000000047919 */ /* 0x000e220000002100 */
[----:B------:R-:W-:Y:S01]  /*3580*/  IMAD R7, R119, UR11, RZ ;  /* 0x0000000b77077c24 */ /* 0x000fe2000f8e02ff */
[----:B------:R-:W-:Y:S01]  /*3590*/  R2UR UR45, R12 ;  /* 0x000000000c2d72ca */ /* 0x000fe200000e0000 */
[----:B------:R-:W-:Y:S01]  /*35a0*/  IMAD R5, R5, UR11, RZ ;  /* 0x0000000b05057c24 */ /* 0x000fe2000f8e02ff */
[----:B------:R-:W-:Y:S01]  /*35b0*/  SEL R5, RZ, 0x108, !P0 ;  /* 0x00000108ff057807 */ /* 0x000fe20004000000 */
[----:B------:R-:W-:Y:S01]  /*35c0*/  IMAD R6, R6, UR11, RZ ;  /* 0x0000000b06067c24 */ /* 0x000fe2000f8e02ff */
[----:B------:R-:W-:Y:S01]  /*35d0*/  R2UR UR46, R13 ;  /* 0x000000000d2e72ca */ /* 0x000fe200000e0000 */
[----:B------:R-:W-:Y:S01]  /*35e0*/  IMAD R6, R121, UR11, RZ ;  /* 0x0000000b79067c24 */ /* 0x000fe2000f8e02ff */
[----:B------:R-:W-:Y:S01]  /*35f0*/  R2UR UR47, R15 ;  /* 0x000000000f2f72ca */ /* 0x000fe200000e0000 */
[----:B------:R-:W-:Y:S01]  /*3600*/  IMAD R6, R123, UR11, RZ ;  /* 0x0000000b7b067c24 */ /* 0x000fe2000f8e02ff */
[----:B------:R-:W-:-:S02]  /*3610*/  R2UR UR48, R19 ;  /* 0x00000000133072ca */ /* 0x000fc400000e0000 */
[----:B------:R-:W-:Y:S02]  /*3620*/  CS2R R12, SRZ ;  /* 0x00000000000c7805 */ /* 0x000fe4000001ff00 */
[----:B------:R-:W-:Y:S01]  /*3630*/  R2UR UR49, R35 ;  /* 0x00000000233172ca */ /* 0x000fe200000e0000 */
[----:B------:R-:W-:Y:S01]  /*3640*/  IMAD R94, R94, UR11, RZ ;  /* 0x0000000b5e5e7c24 */ /* 0x000fe2000f8e02ff */
[----:B------:R-:W-:Y:S02]  /*3650*/  R2UR UR50, R34 ;  /* 0x00000000223272ca */ /* 0x000fe400000e0000 */
[----:B------:R-:W-:Y:S02]  /*3660*/  CS2R R34, SRZ ;  /* 0x0000000000227805 */ /* 0x000fe4000001ff00 */
        /* <DEDUP_REMOVED lines=16> */
[----:B0-----:R-:W-:Y:S01]  /*3770*/  LOP3.LUT R124, R4, 0x7f, RZ, 0xc0, !PT ;  /* 0x0000007f047c7812 */ /* 0x001fe200078ec0ff */
[----:B------:R-:W-:Y:S01]  /*3780*/  IMAD R89, R89, UR11, RZ ;  /* 0x0000000b59597c24 */ /* 0x000fe2000f8e02ff */
[--C-:B------:R-:W-:Y:S01]  /*3790*/  LOP3.LUT R120, R120, 0x1ff, R4.reuse, 0x78, !PT ;  /* 0x000001ff78787812 */ /* 0x100fe200078e7804 */
[----:B------:R-:W-:Y:S01]  /*37a0*/  IMAD R88, R88, UR11, RZ ;  /* 0x0000000b58587c24 */ /* 0x000fe2000f8e02ff */
[----:B------:R-:W-:Y:S01]  /*37b0*/  SHF.R.U32.HI R4, RZ, 0x8, R4 ;  /* 0x00000008ff047819 */ /* 0x000fe20000011604 */
[----:B------:R-:W-:Y:S01]  /*37c0*/  IMAD R75, R75, UR11, RZ ;  /* 0x0000000b4b4b7c24 */ /* 0x000fe2000f8e02ff */
[----:B------:R-:W-:Y:S01]  /*37d0*/  R2UR UR63, R21 ;  /* 0x00000000153f72ca */ /* 0x000fe200000e0000 */
[----:B------:R-:W-:Y:S01]  /*37e0*/  IMAD R74, R74, UR11, RZ ;  /* 0x0000000b4a4a7c24 */ /* 0x000fe2000f8e02ff */
[----:B------:R-:W-:Y:S01]  /*37f0*/  SGXT.U32 R4, R4, 0x1 ;  /* 0x000000010404781a */ /* 0x000fe20000000000 */
[----:B------:R-:W-:Y:S01]  /*3800*/  IMAD R73, R73, UR11, RZ ;  /* 0x0000000b49497c24 */ /* 0x000fe2000f8e02ff */
[----:B------:R-:W-:-:S02]  /*3810*/  R2UR UR64, R20 ;  /* 0x00000000144072ca */ /* 0x000fc400000e0000 */
[----:B------:R-:W-:Y:S02]  /*3820*/  CS2R R20, SRZ ;  /* 0x0000000000147805 */ /* 0x000fe4000001ff00 */
[----:B------:R-:W-:Y:S01]  /*3830*/  R2UR UR65, R18 ;  /* 0x00000000124172ca */ /* 0x000fe200000e0000 */
[----:B------:R-:W-:Y:S01]  /*3840*/  IMAD R7, R4, UR11, RZ ;  /* 0x0000000b04077c24 */ /* 0x000fe2000f8e02ff */
[----:B-1----:R-:W-:Y:S02]  /*3850*/  LOP3.LUT R4, R5, 0xff, R118, 0x78, !PT ;  /* 0x000000ff05047812 */ /* 0x002fe400078e7876 */
[----:B------:R-:W-:Y:S02]  /*3860*/  CS2R R18, SRZ ;  /* 0x0000000000127805 */ /* 0x000fe4000001ff00 */
[----:B------:R-:W-:Y:S01]  /*3870*/  R2UR UR69, R17 ;  /* 0x00000000114572ca */ /* 0x000fe200000e0000 */
        /* <DEDUP_REMOVED lines=15> */
[----:B------:R-:W-:Y:S01]  /*3970*/  LOP3.LUT R4, R2, 0x210, RZ, 0x3c, !PT ;  /* 0x0000021002047812 */ /* 0x000fe200078e3cff */
[----:B------:R-:W-:Y:S01]  /*3980*/  IMAD R52, R52, UR11, RZ ;  /* 0x0000000b34347c24 */ /* 0x000fe2000f8e02ff */
[----:B------:R-:W-:Y:S01]  /*3990*/  LOP3.LUT R4, R125, 0x40, RZ, 0x3c, !PT ;  /* 0x000000407d047812 */ /* 0x000fe200078e3cff */
[----:B------:R-:W-:Y:S01]  /*39a0*/  IMAD R51, R51, UR11, RZ ;  /* 0x0000000b33337c24 */ /* 0x000fe2000f8e02ff */
[----:B------:R-:W-:-:S02]  /*39b0*/  R2UR UR68, R16 ;  /* 0x00000000104472ca */ /* 0x000fc400000e0000 */
[----:B------:R-:W-:Y:S02]  /*39c0*/  CS2R R16, SRZ ;  /* 0x0000000000107805 */ /* 0x000fe4000001ff00 */
[----:B------:R-:W-:Y:S01]  /*39d0*/  R2UR UR67, R14 ;  /* 0x000000000e4372ca */ /* 0x000fe200000e0000 */
[----:B------:R0:W-:Y:S01]  /*39e0*/  STL [R1+0x398], R4 ;  /* 0x0003980401007387 */ /* 0x0001e20000100800 */
[----:B------:R-:W-:Y:S01]  /*39f0*/  CS2R R14, SRZ ;  /* 0x00000000000e7805 */ /* 0x000fe2000001ff00 */
[----:B------:R-:W-:Y:S01]  /*3a00*/  IMAD R50, R50, UR11, RZ ;  /* 0x0000000b32327c24 */ /* 0x000fe2000f8e02ff */
[----:B------:R-:W-:Y:S01]  /*3a10*/  LOP3.LUT R120, R120, 0x40, RZ, 0x3c, !PT ;  /* 0x0000004078787812 */ /* 0x000fe200078e3cff */
[----:B------:R-:W-:Y:S01]  /*3a20*/  IMAD R49, R49, UR11, RZ ;  /* 0x0000000b31317c24 */ /* 0x000fe2000f8e02ff */
[----:B------:R-:W-:Y:S01]  /*3a30*/  CS2R R98, SRZ ;  /* 0x0000000000627805 */ /* 0x000fe2000001ff00 */
        /* <DEDUP_REMOVED lines=9> */
[C---:B------:R-:W-:Y:S01]  /*3ad0*/  LOP3.LUT R6, R2.reuse, 0x40, RZ, 0x3c, !PT ;  /* 0x0000004002067812 */ /* 0x040fe200078e3cff */
[----:B------:R-:W-:Y:S01]  /*3ae0*/  IMAD R11, R11, UR11, RZ ;  /* 0x0000000b0b0b7c24 */ /* 0x000fe2000f8e02ff */
[----:B------:R-:W-:Y:S01]  /*3af0*/  LOP3.LUT R5, R2, 0x250, RZ, 0x3c, !PT ;  /* 0x0000025002057812 */ /* 0x000fe200078e3cff */
[----:B------:R-:W-:Y:S01]  /*3b00*/  IMAD R10, R10, UR11, RZ ;  /* 0x0000000b0a0a7c24 */ /* 0x000fe2000f8e02ff */
[----:B------:R-:W-:-:S02]  /*3b10*/  USHF.L.U32 UR10, UR11, 0x7, URZ ;  /* 0x000000070b0a7899 */ /* 0x000fc400080006ff */
[----:B------:R-:W-:Y:S02]  /*3b20*/  IMAD R9, R9, UR11, RZ ;  /* 0x0000000b09097c24 */ /* 0x000fe4000f8e02ff */
[----:B------:R-:W-:Y:S02]  /*3b30*/  IMAD R8, R122, UR11, RZ ;  /* 0x0000000b7a087c24 */ /* 0x000fe4000f8e02ff */
[----:B0-----:R-:W-:-:S07]  /*3b40*/  IMAD R100, R124, UR72, RZ ;  /* 0x000000487c647c24 */ /* 0x001fce000f8e02ff */
.L_x_1:
[----:B------:R-:W-:Y:S01]  /*3b50*/  STL [R1+0x40c], R35 ;  /* 0x00040c2301007387 */ /* 0x000fe20000100800 */
[----:B0-----:R-:W0:Y:S03]  /*3b60*/  LDCU UR11, c[0x0][0x3a8] ;  /* 0x00007500ff0b77ac */ /* 0x001e260008000800 */
[----:B------:R-:W-:Y:S01]  /*3b70*/  STL [R1+0x408], R60 ;  /* 0x0004083c01007387 */ /* 0x000fe20000100800 */
[----:B------:R-:W1:Y:S03]  /*3b80*/  LDCU UR72, c[0x0][0x3a8] ;  /* 0x00007500ff4877ac */ /* 0x000e660008000800 */
[----:B------:R-:W-:Y:S01]  /*3b90*/  STL [R1+0x404], R61 ;  /* 0x0004043d01007387 */ /* 0x000fe20000100800 */
[----:B------:R-:W2:Y:S01]  /*3ba0*/  S2R R7, SR_TID.X ;  /* 0x0000000000077919 */ /* 0x000ea20000002100 */
[----:B------:R-:W3:Y:S01]  /*3bb0*/  S2R R44, SR_TID.X ;  /* 0x00000000002c7919 */ /* 0x000ee20000002100 */
[----:B------:R-:W-:Y:S01]  /*3bc0*/  PRMT R123, RZ, 0x7610, R123 ;  /* 0x00007610ff7b7816 */ /* 0x000fe2000000007b */
[----:B------:R-:W4:Y:S01]  /*3bd0*/  LDCU UR73, c[0x0][0x3a8] ;  /* 0x00007500ff4977ac */ /* 0x000f220008000800 */
[----:B------:R-:W-:Y:S04]  /*3be0*/  STL [R1+0x400], R62 ;  /* 0x0004003e01007387 */ /* 0x000fe80000100800 */
[----:B------:R-:W-:Y:S04]  /*3bf0*/  STL [R1+0x3fc], R63 ;  /* 0x0003fc3f01007387 */ /* 0x000fe80000100800 */
[----:B------:R-:W-:Y:S04]  /*3c00*/  STL [R1+0x3f8], R76 ;  /* 0x0003f84c01007387 */ /* 0x000fe80000100800 */
[----:B------:R-:W-:Y:S04]  /*3c10*/  STL [R1+0x3f4], R77 ;  /* 0x0003f44d01007387 */ /* 0x000fe80000100800 */
[----:B------:R0:W-:Y:S04]  /*3c20*/  STL [R1+0x3f0], R78 ;  /* 0x0003f04e01007387 */ /* 0x0001e80000100800 */
[----:B------:R-:W-:Y:S01]  /*3c30*/  STL [R1+0x3ec], R79 ;  /* 0x0003ec4f01007387 */ /* 0x000fe20000100800 */
[----:B--2---:R-:W-:-:S03]  /*3c40*/  SHF.R.U32.HI R8, RZ, 0x8, R7 ;  /* 0x00000008ff087819 */ /* 0x004fc60000011607 */
[----:B------:R-:W-:Y:S01]  /*3c50*/  STL [R1+0x3e8], R108 ;  /* 0x0003e86c01007387 */ /* 0x000fe20000100800 */
[----:B------:R-:W-:Y:S01]  /*3c60*/  SGXT.U32 R8, R8, 0x1 ;  /* 0x000000010808781a */ /* 0x000fe20000000000 */
[----:B0-----:R-:W0:Y:S01]  /*3c70*/  S2R R78, SR_TID.X ;  /* 0x00000000004e7919 */ /* 0x001e220000002100 */
[----:B---3--:R-:W-:Y:S02]  /*3c80*/  SHF.R.U32.HI R9, RZ, 0x8, R44 ;  /* 0x00000008ff097819 */ /* 0x008fe4000001162c */
[----:B------:R-:W-:Y:S01]  /*3c90*/  LOP3.LUT R8, R8, 0x2, RZ, 0xfc, !PT ;  /* 0x0000000208087812 */ /* 0x000fe200078efcff */
[----:B------:R-:W-:Y:S01]  /*3ca0*/  STL [R1+0x3e4], R109 ;  /* 0x0003e46d01007387 */ /* 0x000fe20000100800 */
[----:B------:R-:W-:-:S03]  /*3cb0*/  SGXT.U32 R9, R9, 0x1 ;  /* 0x000000010909781a */ /* 0x000fc60000000000 */
[----:B------:R-:W-:Y:S01]  /*3cc0*/  IMAD R8, R8, UR11, RZ ;  /* 0x0000000b08087c24 */ /* 0x000fe2000f8e02ff */
[----:B------:R-:W-:Y:S01]  /*3cd0*/  LOP3.LUT R9, R9, 0x4, RZ, 0xfc, !PT ;  /* 0x0000000409097812 */ /* 0x000fe200078efcff */
[----:B------:R-:W2:Y:S01]  /*3ce0*/  LDCU UR11, c[0x0][0x3a8] ;  /* 0x00007500ff0b77ac */ /* 0x000ea20008000800 */
[----:B------:R-:W-:Y:S03]  /*3cf0*/  STL [R1+0x3e0], R110 ;  /* 0x0003e06e01007387 */ /* 0x000fe60000100800 */
[----:B-1----:R-:W-:Y:S01]  /*3d00*/  IMAD R9, R9, UR72, RZ ;  /* 0x0000004809097c24 */ /* 0x002fe2000f8e02ff */
[----:B------:R-:W-:Y:S01]  /*3d10*/  STL [R1+0x3dc], R111 ;  /* 0x0003dc6f01007387 */ /* 0x000fe20000100800 */
[----:B------:R-:W-:Y:S01]  /*3d20*/  SHF.R.U32.HI R45, RZ, 0x8, R44 ;  /* 0x00000008ff2d7819 */ /* 0x000fe2000001162c */
[----:B------:R-:W1:Y:S02]  /*3d30*/  LDCU UR72, c[0x0][0x3a8] ;  /* 0x00007500ff4877ac */ /* 0x000e640008000800 */
[----:B------:R-:W-:Y:S04]  /*3d40*/  STL [R1+0x3d8], R16 ;  /* 0x0003d81001007387 */ /* 0x000fe80000100800 */
[----:B------:R-:W-:Y:S01]  /*3d50*/  STL [R1+0x3d4], R17 ;  /* 0x0003d41101007387 */ /* 0x000fe20000100800 */
[----:B0-----:R-:W-:-:S03]  /*3d60*/  SHF.R.U32.HI R89, RZ, 0x8, R78 ;  /* 0x00000008ff597819 */ /* 0x001fc6000001164e */
[----:B------:R-:W-:Y:S01]  /*3d70*/  STL [R1+0x3d0], R18 ;  /* 0x0003d01201007387 */ /* 0x000fe20000100800 */
[----:B------:R-:W-:-:S03]  /*3d80*/  SGXT.U32 R89, R89, 0x1 ;  /* 0x000000015959781a */ /* 0x000fc60000000000 */
[----:B------:R-:W-:Y:S01]  /*3d90*/  STL [R1+0x3cc], R19 ;  /* 0x0003cc1301007387 */ /* 0x000fe20000100800 */
[----:B------:R-:W-:-:S03]  /*3da0*/  LOP3.LUT R4, R89, 0x2, RZ, 0xfc, !PT ;  /* 0x0000000259047812 */ /* 0x000fc600078efcff */
[----:B------:R-:W-:Y:S01]  /*3db0*/  STL [R1+0x3c8], R24 ;  /* 0x0003c81801007387 */ /* 0x000fe20000100800 */
[C---:B------:R-:W-:Y:S02]  /*3dc0*/  LOP3.LUT R6, R89.reuse, 0x4, RZ, 0xfc, !PT ;  /* 0x0000000459067812 */ /* 0x040fe400078efcff */
[----:B------:R-:W-:Y:S01]  /*3dd0*/  ISETP.GE.AND P2, PT, R4, UR66, PT ;  /* 0x0000004204007c0c */ /* 0x000fe2000bf46270 */
[----:B------:R-:W-:Y:S01]  /*3de0*/  STL [R1+0x3c4], R25 ;  /* 0x0003c41901007387 */ /* 0x000fe20000100800 */
[C---:B------:R-:W-:Y:S02]  /*3df0*/  LOP3.LUT R4, R89.reuse, 0x8, RZ, 0xfc, !PT ;  /* 0x0000000859047812 */ /* 0x040fe400078efcff */
[----:B------:R-:W-:Y:S01]  /*3e00*/  ISETP.GE.AND P1, PT, R6, UR66, PT ;  /* 0x0000004206007c0c */ /* 0x000fe2000bf26270 */
[----:B------:R-:W-:Y:S01]  /*3e10*/  STL [R1+0x3c0], R26 ;  /* 0x0003c01a01007387 */ /* 0x000fe20000100800 */
[----:B------:R-:W-:Y:S02]  /*3e20*/  LOP3.LUT R5, R89, 0x6, RZ, 0xfc, !PT ;  /* 0x0000000659057812 */ /* 0x000fe400078efcff */
[----:B------:R-:W-:Y:S01]  /*3e30*/  IADD3 R6, P3, PT, R8, R0, RZ ;  /* 0x0000000008067210 */ /* 0x000fe20007f7e0ff */
[----:B------:R-:W-:Y:S01]  /*3e40*/  STL [R1+0x3bc], R27 ;  /* 0x0003bc1b01007387 */ /* 0x000fe20000100800 */
[----:B------:R-:W-:-:S02]  /*3e50*/  ISETP.GE.AND P0, PT, R4, UR66, PT ;  /* 0x0000004204007c0c */ /* 0x000fc4000bf06270 */
[----:B------:R-:W-:Y:S01]  /*3e60*/  LOP3.LUT R4, R89, 0xc, RZ, 0xfc, !PT ;  /* 0x0000000c59047812 */ /* 0x000fe200078efcff */
[----:B------:R-:W-:Y:S01]  /*3e70*/  STL [R1+0x3b8], R28 ;  /* 0x0003b81c01007387 */ /* 0x000fe20000100800 */
[----:B------:R-:W-:Y:S02]  /*3e80*/  ISETP.GE.AND P4, PT, R5, UR66, PT ;  /* 0x0000004205007c0c */ /* 0x000fe4000bf86270 */
[----:B------:R-:W-:Y:S01]  /*3e90*/  LEA.HI.X.SX32 R7, R8, R3, 0x1, P3 ;  /* 0x0000000308077211 */ /* 0x000fe200018f0eff */
[----:B------:R-:W-:Y:S01]  /*3ea0*/  STL [R1+0x3b4], R29 ;  /* 0x0003b41d01007387 */ /* 0x000fe20000100800 */
[----:B------:R-:W-:Y:S02]  /*3eb0*/  LOP3.LUT R5, R89, 0xa, RZ, 0xfc, !PT ;  /* 0x0000000a59057812 */ /* 0x000fe400078efcff */
[----:B------:R-:W-:Y:S01]  /*3ec0*/  ISETP.GE.AND P3, PT, R4, UR66, PT ;  /* 0x0000004204007c0c */ /* 0x000fe2000bf66270 */
[----:B------:R-:W-:Y:S01]  /*3ed0*/  STL [R1+0x3b0], R30 ;  /* 0x0003b01e01007387 */ /* 0x000fe20000100800 */
[----:B------:R-:W-:-:S02]  /*3ee0*/  IADD3 R4, P6, PT, R9, R0, RZ ;  /* 0x0000000009047210 */ /* 0x000fc40007fde0ff */
[----:B------:R-:W-:Y:S01]  /*3ef0*/  ISETP.GE.AND P5, PT, R5, UR66, PT ;  /* 0x0000004205007c0c */ /* 0x000fe2000bfa6270 */
[----:B------:R0:W-:Y:S01]  /*3f00*/  STL [R1+0x3ac], R31 ;  /* 0x0003ac1f01007387 */ /* 0x0001e20000100800 */
[----:B------:R-:W-:Y:S02]  /*3f10*/  SGXT.U32 R45, R45, 0x1 ;  /* 0x000000012d2d781a */ /* 0x000fe40000000000 */
[----:B------:R-:W-:Y:S02]  /*3f20*/  LEA.HI.X.SX32 R5, R9, R3, 0x1, P6 ;  /* 0x0000000309057211 */ /* 0x000fe400030f0eff */
[----:B------:R-:W-:Y:S02]  /*3f30*/  SHF.R.U32.HI R9, RZ, 0x8, R44 ;  /* 0x00000008ff097819 */ /* 0x000fe4000001162c */
[----:B------:R-:W-:Y:S02]  /*3f40*/  LOP3.LUT R45, R45, 0x6, RZ, 0xfc, !PT ;  /* 0x000000062d2d7812 */ /* 0x000fe400078efcff */
[----:B------:R-:W-:-:S02]  /*3f50*/  SGXT.U32 R9, R9, 0x1 ;  /* 0x000000010909781a */ /* 0x000fc40000000000 */
[----:B0-----:R-:W-:Y:S01]  /*3f60*/  PRMT R31, RZ, 0x7610, R31 ;  /* 0x00007610ff1f7816 */ /* 0x001fe2000000001f */
[----:B--2---:R-:W-:Y:S01]  /*3f70*/  IMAD R45, R45, UR11, RZ ;  /* 0x0000000b2d2d7c24 */ /* 0x004fe2000f8e02ff */
[----:B------:R-:W-:Y:S01]  /*3f80*/  LOP3.LUT R9, R9, 0x8, RZ, 0xfc, !PT ;  /* 0x0000000809097812 */ /* 0x000fe200078efcff */
[----:B------:R-:W0:Y:S01]  /*3f90*/  LDCU UR11, c[0x0][0x3a8] ;  /* 0x00007500ff0b77ac */ /* 0x000e220008000800 */
[----:B------:R-:W-:Y:S02]  /*3fa0*/  PRMT R29, RZ, 0x7610, R29 ;  /* 0x00007610ff1d7816 */ /* 0x000fe4000000001d */
[----:B------:R2:W3:Y:S01]  /*3fb0*/  @!P2 LDG.E.U8 R31, desc[UR8][R6.64] ;  /* 0x00000008061fa981 */ /* 0x0004e2000c1e1100 */
[----:B-1----:R-:W-:Y:S01]  /*3fc0*/  IMAD R9, R9, UR72, RZ ;  /* 0x0000004809097c24 */ /* 0x002fe2000f8e02ff */
[----:B------:R-:W1:Y:S01]  /*3fd0*/  LDCU UR72, c[0x0][0x3a8] ;  /* 0x00007500ff4877ac */ /* 0x000e620008000800 */
[----:B------:R-:W-:Y:S01]  /*3fe0*/  PRMT R26, RZ, 0x7610, R26 ;  /* 0x00007610ff1a7816 */ /* 0x000fe2000000001a */
[----:B------:R0:W3:Y:S01]  /*3ff0*/  @!P1 LDG.E.U8 R29, desc[UR8][R4.64] ;  /* 0x00000008041d9981 */ /* 0x0000e2000c1e1100 */
[----:B------:R-:W-:-:S02]  /*4000*/  PRMT R24, RZ, 0x7610, R24 ;  /* 0x00007610ff187816 */ /* 0x000fc40000000018 */
[----:B------:R-:W-:Y:S02]  /*4010*/  PRMT R18, RZ, 0x7610, R18 ;  /* 0x00007610ff127816 */ /* 0x000fe40000000012 */
[----:B------:R-:W-:Y:S02]  /*4020*/  PRMT R17, RZ, 0x7610, R17 ;  /* 0x00007610ff117816 */ /* 0x000fe40000000011 */
[-C--:B--2---:R-:W-:Y:S02]  /*4030*/  IADD3 R6, P6, PT, R45, R0.reuse, RZ ;  /* 0x000000002d067210 */ /* 0x084fe40007fde0ff */
[----:B------:R-:W-:Y:S02]  /*4040*/  LOP3.LUT R8, R89, 0xe, RZ, 0xfc, !PT ;  /* 0x0000000e59087812 */ /* 0x000fe400078efcff */
[----:B------:R-:W-:Y:S02]  /*4050*/  LEA.HI.X.SX32 R7, R45, R3, 0x1, P6 ;  /* 0x000000032d077211 */ /* 0x000fe400030f0eff */
[----:B0-----:R-:W-:-:S02]  /*4060*/  IADD3 R4, P6, PT, R9, R0, RZ ;  /* 0x0000000009047210 */ /* 0x001fc40007fde0ff */
[--C-:B------:R-:W-:Y:S01]  /*4070*/  SHF.R.U32.HI R45, RZ, 0x8, R44.reuse ;  /* 0x00000008ff2d7819 */ /* 0x100fe2000001162c */
[----:B------:R0:W2:Y:S01]  /*4080*/  @!P4 LDG.E.U8 R26, desc[UR8][R6.64] ;  /* 0x00000008061ac981 */ /* 0x0000a2000c1e1100 */
[----:B------:R-:W-:Y:S02]  /*4090*/  LEA.HI.X.SX32 R5, R9, R3, 0x1, P6 ;  /* 0x0000000309057211 */ /* 0x000fe400030f0eff */
[----:B------:R-:W-:Y:S02]  /*40a0*/  SGXT.U32 R45, R45, 0x1 ;  /* 0x000000012d2d781a */ /* 0x000fe40000000000 */
[----:B------:R-:W-:Y:S01]  /*40b0*/  SHF.R.U32.HI R9, RZ, 0x8, R44 ;  /* 0x00000008ff097819 */ /* 0x000fe2000001162c */
[----:B------:R0:W2:Y:S01]  /*40c0*/  @!P0 LDG.E.U8 R24, desc[UR8][R4.64] ;  /* 0x0000000804188981 */ /* 0x0000a2000c1e1100 */
[----:B------:R-:W-:Y:S02]  /*40d0*/  LOP3.LUT R45, R45, 0xa, RZ, 0xfc, !PT ;  /* 0x0000000a2d2d7812 */ /* 0x000fe400078efcff */
[----:B------:R-:W-:-:S03]  /*40e0*/  SGXT.U32 R9, R9, 0x1 ;  /* 0x000000010909781a */ /* 0x000fc60000000000 */
[----:B------:R-:W-:Y:S01]  /*40f0*/  IMAD R45, R45, UR11, RZ ;  /* 0x0000000b2d2d7c24 */ /* 0x000fe2000f8e02ff */
[----:B------:R-:W-:Y:S01]  /*4100*/  LOP3.LUT R9, R9, 0xc, RZ, 0xfc, !PT ;  /* 0x0000000c09097812 */ /* 0x000fe200078efcff */
[----:B------:R-:W4:Y:S03]  /*4110*/  LDCU UR11, c[0x0][0x3a8] ;  /* 0x00007500ff0b77ac */ /* 0x000f260008000800 */
[-C--:B0-----:R-:W-:Y:S01]  /*4120*/  IADD3 R6, P6, PT, R45, R0.reuse, RZ ;  /* 0x000000002d067210 */ /* 0x081fe20007fde0ff */
[----:B-1----:R-:W-:Y:S01]  /*4130*/  IMAD R9, R9, UR72, RZ ;  /* 0x0000004809097c24 */ /* 0x002fe2000f8e02ff */
[----:B------:R-:W0:Y:S02]  /*4140*/  LDCU UR72, c[0x0][0x3a8] ;  /* 0x00007500ff4877ac */ /* 0x000e240008000800 */
[----:B------:R-:W-:Y:S02]  /*4150*/  LEA.HI.X.SX32 R7, R45, R3, 0x1, P6 ;  /* 0x000000032d077211 */ /* 0x000fe400030f0eff */
[----:B------:R-:W-:-:S02]  /*4160*/  IADD3 R4, P6, PT, R9, R0, RZ ;  /* 0x0000000009047210 */ /* 0x000fc40007fde0ff */
        /* <DEDUP_REMOVED lines=8> */
[----:B----4-:R-:W-:Y:S01]  /*41f0*/  IMAD R45, R45, UR11, RZ ;  /* 0x0000000b2d2d7c24 */ /* 0x010fe2000f8e02ff */
[----:B------:R-:W-:Y:S01]  /*4200*/  LOP3.LUT R9, R9, 0x10, RZ, 0xfc, !PT ;  /* 0x0000001009097812 */ /* 0x000fe200078efcff */
[----:B------:R-:W4:Y:S03]  /*4210*/  LDCU UR11, c[0x0][0x3a8] ;  /* 0x00007500ff0b77ac */ /* 0x000f260008000800 */
[-C--:B-1----:R-:W-:Y:S01]  /*4220*/  IADD3 R6, P6, PT, R45, R0.reuse, RZ ;  /* 0x000000002d067210 */ /* 0x082fe20007fde0ff */
[----:B0-----:R-:W-:Y:S01]  /*4230*/  IMAD R9, R9, UR72, RZ ;  /* 0x0000004809097c24 */ /* 0x001fe2000f8e02ff */
[----:B------:R-:W0:Y:S02]  /*4240*/  LDCU UR72, c[0x0][0x3a8] ;  /* 0x00007500ff4877ac */ /* 0x000e240008000800 */
[----:B------:R-:W-:Y:S02]  /*4250*/  LEA.HI.X.SX32 R7, R45, R3, 0x1, P6 ;  /* 0x000000032d077211 */ /* 0x000fe400030f0eff */
[----:B------:R-:W-:-:S02]  /*4260*/  IADD3 R4, P6, PT, R9, R0, RZ ;  /* 0x0000000009047210 */ /* 0x000fc40007fde0ff */
[--C-:B------:R-:W-:Y:S02]  /*4270*/  SHF.R.U32.HI R45, RZ, 0x8, R44.reuse ;  /* 0x00000008ff2d7819 */ /* 0x100fe4000001162c */
[----:B------:R-:W-:Y:S02]  /*4280*/  ISETP.GE.AND P2, PT, R8, UR66, PT ;  /* 0x0000004208007c0c */ /* 0x000fe4000bf46270 */
[----:B------:R-:W-:Y:S02]  /*4290*/  SGXT.U32 R45, R45, 0x1 ;  /* 0x000000012d2d781a */ /* 0x000fe40000000000 */
[----:B------:R-:W-:Y:S02]  /*42a0*/  LEA.HI.X.SX32 R5, R9, R3, 0x1, P6 ;  /* 0x0000000309057211 */ /* 0x000fe400030f0eff */
[----:B------:R-:W-:Y:S02]  /*42b0*/  LOP3.LUT R8, R89, 0x10, RZ, 0xfc, !PT ;  /* 0x0000001059087812 */ /* 0x000fe400078efcff */
[----:B------:R-:W-:-:S02]  /*42c0*/  SHF.R.U32.HI R9, RZ, 0x8, R44 ;  /* 0x00000008ff097819 */ /* 0x000fc4000001162c */
[----:B------:R-:W-:Y:S02]  /*42d0*/  LOP3.LUT R45, R45, 0x12, RZ, 0xfc, !PT ;  /* 0x000000122d2d7812 */ /* 0x000fe400078efcff */
[----:B------:R-:W-:Y:S02]  /*42e0*/  ISETP.GE.AND P1, PT, R8, UR66, PT ;  /* 0x0000004208007c0c */ /* 0x000fe4000bf26270 */
[----:B------:R-:W-:Y:S02]  /*42f0*/  SGXT.U32 R9, R9, 0x1 ;  /* 0x000000010909781a */ /* 0x000fe40000000000 */
[----:B------:R-:W-:Y:S01]  /*4300*/  PRMT R16, RZ, 0x7610, R16 ;  /* 0x00007610ff107816 */ /* 0x000fe20000000010 */
[----:B----4-:R-:W-:Y:S01]  /*4310*/  IMAD R45, R45, UR11, RZ ;  /* 0x0000000b2d2d7c24 */ /* 0x010fe2000f8e02ff */
[----:B------:R-:W-:Y:S01]  /*4320*/  LOP3.LUT R9, R9, 0x14, RZ, 0xfc, !PT ;  /* 0x0000001409097812 */ /* 0x000fe200078efcff */
[----:B------:R-:W1:Y:S01]  /*4330*/  LDCU UR11, c[0x0][0x3a8] ;  /* 0x00007500ff0b77ac */ /* 0x000e620008000800 */
[----:B------:R-:W-:-:S02]  /*4340*/  PRMT R30, RZ, 0x7610, R30 ;  /* 0x00007610ff1e7816 */ /* 0x000fc4000000001e */
[----:B------:R4:W2:Y:S01]  /*4350*/  @!P2 LDG.E.U8 R16, desc[UR8][R6.64] ;  /* 0x000000080610a981 */ /* 0x0008a2000c1e1100 */
[----:B0-----:R-:W-:Y:S01]  /*4360*/  IMAD R9, R9, UR72, RZ ;  /* 0x0000004809097c24 */ /* 0x001fe2000f8e02ff */
[----:B------:R-:W-:Y:S01]  /*4370*/  LOP3.LUT R8, R89, 0x12, RZ, 0xfc, !PT ;  /* 0x0000001259087812 */ /* 0x000fe200078efcff */
[----:B------:R-:W0:Y:S01]  /*4380*/  LDCU UR72, c[0x0][0x3a8] ;  /* 0x00007500ff4877ac */ /* 0x000e220008000800 */
[----:B------:R1:W2:Y:S01]  /*4390*/  @!P1 LDG.E.U8 R30, desc[UR8][R4.64] ;  /* 0x00000008041e9981 */ /* 0x0002a2000c1e1100 */
[----:B----4-:R-:W-:-:S04]  /*43a0*/  IADD3 R6, P6, PT, R45, R0, RZ ;  /* 0x000000002d067210 */ /* 0x010fc80007fde0ff */
[-C--:B------:R-:W-:Y:S02]  /*43b0*/  LEA.HI.X.SX32 R7, R45, R3.reuse, 0x1, P6 ;  /* 0x000000032d077211 */ /* 0x080fe400030f0eff */
[----:B-1----:R-:W-:Y:S02]  /*43c0*/  IADD3 R4, P6, PT, R9, R0, RZ ;  /* 0x0000000009047210 */ /* 0x002fe40007fde0ff */
[----:B------:R-:W-:Y:S02]  /*43d0*/  SHF.R.U32.HI R45, RZ, 0x8, R44 ;  /* 0x00000008ff2d7819 */ /* 0x000fe4000001162c */
[----:B------:R-:W-:Y:S02]  /*43e0*/  ISETP.GE.AND P4, PT, R8, UR66, PT ;  /* 0x0000004208007c0c */ /* 0x000fe4000bf86270 */
[----:B------:R-:W-:Y:S02]  /*43f0*/  SGXT.U32 R45, R45, 0x1 ;  /* 0x000000012d2d781a */ /* 0x000fe40000000000 */
[----:B------:R-:W-:-:S02]  /*4400*/  LEA.HI.X.SX32 R5, R9, R3, 0x1, P6 ;  /* 0x0000000309057211 */ /* 0x000fc400030f0eff */
[----:B------:R-:W-:Y:S02]  /*4410*/  LOP3.LUT R8, R89, 0x14, RZ, 0xfc, !PT ;  /* 0x0000001459087812 */ /* 0x000fe400078efcff */
[----:B------:R-:W-:Y:S02]  /*4420*/  SHF.R.U32.HI R9, RZ, 0x8, R44 ;  /* 0x00000008ff097819 */ /* 0x000fe4000001162c */
[----:B------:R-:W-:Y:S02]  /*4430*/  LOP3.LUT R45, R45, 0x16, RZ, 0xfc, !PT ;  /* 0x000000162d2d7812 */ /* 0x000fe400078efcff */
[----:B------:R-:W-:Y:S02]  /*4440*/  ISETP.GE.AND P0, PT, R8, UR66, PT ;  /* 0x0000004208007c0c */ /* 0x000fe4000bf06270 */
[----:B------:R-:W-:Y:S02]  /*4450*/  SGXT.U32 R9, R9, 0x1 ;  /* 0x000000010909781a */ /* 0x000fe40000000000 */
[----:B------:R-:W-:Y:S01]  /*4460*/  PRMT R27, RZ, 0x7610, R27 ;  /* 0x00007610ff1b7816 */ /* 0x000fe2000000001b */
[----:B------:R-:W-:Y:S01]  /*4470*/  IMAD R45, R45, UR11, RZ ;  /* 0x0000000b2d2d7c24 */ /* 0x000fe2000f8e02ff */
        /* <DEDUP_REMOVED lines=10> */
[C---:B-1----:R-:W-:Y:S02]  /*4520*/  IADD3 R4, P6, PT, R9.reuse, R0, RZ ;  /* 0x0000000009047210 */ /* 0x042fe40007fde0ff */
[----:B------:R-:W-:Y:S02]  /*4530*/  ISETP.GE.AND P5, PT, R8, UR66, PT ;  /* 0x0000004208007c0c */ /* 0x000fe4000bfa6270 */
[----:B------:R-:W-:Y:S02]  /*4540*/  LEA.HI.X.SX32 R5, R9, R3, 0x1, P6 ;  /* 0x0000000309057211 */ /* 0x000fe400030f0eff */
[----:B------:R-:W-:Y:S02]  /*4550*/  LOP3.LUT R8, R89, 0x18, RZ, 0xfc, !PT ;  /* 0x0000001859087812 */ /* 0x000fe400078efcff */
[----:B------:R-:W-:-:S02]  /*4560*/  SHF.R.U32.HI R9, RZ, 0x8, R44 ;  /* 0x00000008ff097819 */ /* 0x000fc4000001162c */
[----:B------:R-:W-:Y:S02]  /*4570*/  ISETP.GE.AND P3, PT, R8, UR66, PT ;  /* 0x0000004208007c0c */ /* 0x000fe4000bf66270 */
[----:B------:R-:W-:-:S04]  /*4580*/  SGXT.U32 R9, R9, 0x1 ;  /* 0x000000010909781a */ /* 0x000fc80000000000 */
[----:B------:R-:W-:Y:S02]  /*4590*/  LOP3.LUT R9, R9, 0x1c, RZ, 0xfc, !PT ;  /* 0x0000001c09097812 */ /* 0x000fe400078efcff */
[----:B------:R-:W-:Y:S02]  /*45a0*/  PRMT R19, RZ, 0x7610, R19 ;  /* 0x00007610ff137816 */ /* 0x000fe40000000013 */
[----:B------:R-:W-:Y:S01]  /*45b0*/  SHF.R.U32.HI R45, RZ, 0x8, R44 ;  /* 0x00000008ff2d7819 */ /* 0x000fe2000001162c */
[----:B0-----:R-:W-:-:S03]  /*45c0*/  IMAD R9, R9, UR72, RZ ;  /* 0x0000004809097c24 */ /* 0x001fc6000f8e02ff */
[----:B------:R0:W4:Y:S01]  /*45d0*/  @!P3 LDG.E.U8 R19, desc[UR8][R4.64] ;  /* 0x000000080413b981 */ /* 0x000122000c1e1100 */
[----:B------:R-:W-:Y:S01]  /*45e0*/  SGXT.U32 R45, R45, 0x1 ;  /* 0x000000012d2d781a */ /* 0x000fe20000000000 */
[----:B------:R-:W1:Y:S03]  /*45f0*/  LDCU UR72, c[0x0][0x3a8] ;  /* 0x00007500ff4877ac */ /* 0x000e660008000800 */
[----:B------:R-:W-:Y:S02]  /*4600*/  LOP3.LUT R45, R45, 0x1a, RZ, 0xfc, !PT ;  /* 0x0000001a2d2d7812 */ /* 0x000fe400078efcff */
[----:B0-----:R-:W-:-:S04]  /*4610*/  IADD3 R4, P3, PT, R9, R0, RZ ;  /* 0x0000000009047210 */ /* 0x001fc80007f7e0ff */
[----:B------:R-:W-:Y:S02]  /*4620*/  LEA.HI.X.SX32 R5, R9, R3, 0x1, P3 ;  /* 0x0000000309057211 */ /* 0x000fe400018f0eff */
[----:B------:R-:W0:Y:S01]  /*4630*/  S2R R9, SR_TID.X ;  /* 0x0000000000097919 */ /* 0x000e220000002100 */
[----:B------:R-:W-:Y:S01]  /*4640*/  IMAD R45, R45, UR11, RZ ;  /* 0x0000000b2d2d7c24 */ /* 0x000fe2000f8e02ff */
[----:B------:R-:W1:Y:S01]  /*4650*/  LDCU UR11, c[0x0][0x3a8] ;  /* 0x00007500ff0b77ac */ /* 0x000e620008000800 */
[----:B------:R-:W-:Y:S02]  /*4660*/  LOP3.LUT R8, R89, 0x1a, RZ, 0xfc, !PT ;  /* 0x0000001a59087812 */ /* 0x000fe400078efcff */
[----:B------:R-:W-:Y:S02]  /*4670*/  SHF.R.U32.HI R44, RZ, 0x8, R44 ;  /* 0x00000008ff2c7819 */ /* 0x000fe4000001162c */
[----:B------:R-:W-:Y:S02]  /*4680*/  PRMT R25, RZ, 0x7610, R25 ;  /* 0x00007610ff197816 */ /* 0x000fe40000000019 */
[----:B------:R-:W-:-:S02]  /*4690*/  ISETP.GE.AND P2, PT, R8, UR66, PT ;  /* 0x0000004208007c0c */ /* 0x000fc4000bf46270 */
[----:B------:R-:W-:Y:S02]  /*46a0*/  SGXT.U32 R44, R44, 0x1 ;  /* 0x000000012c2c781a */ /* 0x000fe40000000000 */
[----:B------:R1:W2:Y:S02]  /*46b0*/  @!P5 LDG.E.U8 R25, desc[UR8][R6.64] ;  /* 0x000000080619d981 */ /* 0x0002a4000c1e1100 */
[----:B------:R-:W-:Y:S02]  /*46c0*/  LOP3.LUT R44, R44, 0x1e, RZ, 0xfc, !PT ;  /* 0x0000001e2c2c7812 */ /* 0x000fe400078efcff */
[----:B-1----:R-:W-:-:S03]  /*46d0*/  IADD3 R6, P5, PT, R45, R0, RZ ;  /* 0x000000002d067210 */ /* 0x002fc60007fbe0ff */
[----:B------:R-:W-:Y:S01]  /*46e0*/  IMAD R44, R44, UR11, RZ ;  /* 0x0000000b2c2c7c24 */ /* 0x000fe2000f8e02ff */
[----:B------:R-:W-:Y:S01]  /*46f0*/  LOP3.LUT R8, R89, 0x1c, RZ, 0xfc, !PT ;  /* 0x0000001c59087812 */ /* 0x000fe200078efcff */
[----:B------:R-:W1:Y:S01]  /*4700*/  LDCU UR11, c[0x0][0x3a8] ;  /* 0x00007500ff0b77ac */ /* 0x000e620008000800 */
[----:B------:R-:W-:-:S05]  /*4710*/  LEA.HI.X.SX32 R7, R45, R3, 0x1, P5 ;  /* 0x000000032d077211 */ /* 0x000fca00028f0eff */
[----:B------:R0:W2:Y:S01]  /*4720*/  @!P2 LDG.E.U8 R123, desc[UR8][R6.64] ;  /* 0x00000008067ba981 */ /* 0x0000a2000c1e1100 */
[----:B------:R-:W-:Y:S02]  /*4730*/  ISETP.GE.AND P1, PT, R8, UR66, PT ;  /* 0x0000004208007c0c */ /* 0x000fe4000bf26270 */
[----:B0-----:R-:W-:-:S04]  /*4740*/  IADD3 R6, P3, PT, R44, R0, RZ ;  /* 0x000000002c067210 */ /* 0x001fc80007f7e0ff */
[----:B------:R-:W-:Y:S02]  /*4750*/  LEA.HI.X.SX32 R7, R44, R3, 0x1, P3 ;  /* 0x000000032c077211 */ /* 0x000fe400018f0eff */
[----:B------:R-:W-:Y:S02]  /*4760*/  SHF.R.U32.HI R44, RZ, 0x8, R9 ;  /* 0x00000008ff2c7819 */ /* 0x000fe40000011609 */
[----:B------:R-:W-:Y:S01]  /*4770*/  LOP3.LUT R8, R89, 0x1e, RZ, 0xfc, !PT ;  /* 0x0000001e59087812 */ /* 0x000fe200078efcff */
[----:B------:R-:W0:Y:S01]  /*4780*/  S2R R45, SR_TID.X ;  /* 0x00000000002d7919 */ /* 0x000e220000002100 */
[----:B------:R-:W-:Y:S02]  /*4790*/  SGXT.U32 R44, R44, 0x1 ;  /* 0x000000012c2c781a */ /* 0x000fe40000000000 */
[----:B------:R-:W-:Y:S02]  /*47a0*/  ISETP.GE.AND P4, PT, R8, UR66, PT ;  /* 0x0000004208007c0c */ /* 0x000fe4000bf86270 */
[----:B------:R-:W-:-:S02]  /*47b0*/  LOP3.LUT R44, R44, 0x20, RZ, 0xfc, !PT ;  /* 0x000000202c2c7812 */ /* 0x000fc400078efcff */
[----:B------:R-:W-:Y:S02]  /*47c0*/  PRMT R122, RZ, 0x7610, R122 ;  /* 0x00007610ff7a7816 */ /* 0x000fe4000000007a */
[----:B------:R-:W-:Y:S01]  /*47d0*/  PRMT R119, RZ, 0x7610, R119 ;  /* 0x00007610ff777816 */ /* 0x000fe20000000077 */
[----:B------:R-:W-:Y:S01]  /*47e0*/  IMAD R44, R44, UR72, RZ ;  /* 0x000000482c2c7c24 */ /* 0x000fe2000f8e02ff */
[----:B------:R-:W-:Y:S01]  /*47f0*/  SHF.R.U32.HI R9, RZ, 0x8, R9 ;  /* 0x00000008ff097819 */ /* 0x000fe20000011609 */
[----:B------:R-:W0:Y:S01]  /*4800*/  LDCU UR72, c[0x0][0x3a8] ;  /* 0x00007500ff4877ac */ /* 0x000e220008000800 */
[----:B------:R1:W2:Y:S02]  /*4810*/  @!P1 LDG.E.U8 R122, desc[UR8][R4.64] ;  /* 0x00000008047a9981 */ /* 0x0002a4000c1e1100 */
[----:B------:R-:W-:Y:S02]  /*4820*/  SGXT.U32 R9, R9, 0x1 ;  /* 0x000000010909781a */ /* 0x000fe40000000000 */
[----:B------:R0:W2:Y:S01]  /*4830*/  @!P4 LDG.E.U8 R119, desc[UR8][R6.64] ;  /* 0x000000080677c981 */ /* 0x0000a2000c1e1100 */
[----:B-1----:R-:W-:-:S02]  /*4840*/  LOP3.LUT R5, R89, 0x2a, RZ, 0xfc, !PT ;  /* 0x0000002a59057812 */ /* 0x002fc400078efcff */
[C---:B------:R-:W-:Y:S02]  /*4850*/  IADD3 R4, P3, PT, R44.reuse, R0, RZ ;  /* 0x000000002c047210 */ /* 0x040fe40007f7e0ff */
[----:B------:R-:W-:Y:S02]  /*4860*/  ISETP.GE.AND P4, PT, R5, UR66, PT ;  /* 0x0000004205007c0c */ /* 0x000fe4000bf86270 */
[----:B------:R-:W-:Y:S02]  /*4870*/  LEA.HI.X.SX32 R5, R44, R3, 0x1, P3 ;  /* 0x000000032c057211 */ /* 0x000fe400018f0eff */
[----:B------:R-:W1:Y:S01]  /*4880*/  S2R R44, SR_TID.X ;  /* 0x00000000002c7919 */ /* 0x000e620000002100 */
[----:B------:R-:W-:-:S05]  /*4890*/  LOP3.LUT R9, R9, 0x22, RZ, 0xfc, !PT ;  /* 0x0000002209097812 */ /* 0x000fca00078efcff */
[----:B------:R-:W-:Y:S01]  /*48a0*/  IMAD R9, R9, UR11, RZ ;  /* 0x0000000b09097c24 */ /* 0x000fe2000f8e02ff */
[----:B------:R-:W3:Y:S01]  /*48b0*/  LDCU UR11, c[0x0][0x3a8] ;  /* 0x00007500ff0b77ac */ /* 0x000ee20008000800 */
[----:B------:R-:W-:Y:S02]  /*48c0*/  LOP3.LUT R8, R89, 0x20, RZ, 0xfc, !PT ;  /* 0x0000002059087812 */ /* 0x000fe400078efcff */
[----:B0-----:R-:W-:Y:S02]  /*48d0*/  SHF.R.U32.HI R45, RZ, 0x8, R45 ;  /* 0x00000008ff2d7819 */ /* 0x001fe4000001162d */
[----:B------:R-:W-:Y:S02]  /*48e0*/  ISETP.GE.AND P0, PT, R8, UR66, PT ;  /* 0x0000004208007c0c */ /* 0x000fe4000bf06270 */
[----:B------:R-:W-:-:S04]  /*48f0*/  SGXT.U32 R45, R45, 0x1 ;  /* 0x000000012d2d781a */ /* 0x000fc80000000000 */
[----:B------:R-:W-:Y:S02]  /*4900*/  LOP3.LUT R45, R45, 0x24, RZ, 0xfc, !PT ;  /* 0x000000242d2d7812 */ /* 0x000fe400078efcff */
[----:B------:R-:W-:Y:S02]  /*4910*/  PRMT R116, RZ, 0x7610, R116 ;  /* 0x00007610ff747816 */ /* 0x000fe40000000074 */
[----:B------:R-:W-:Y:S01]  /*4920*/  IADD3 R6, P3, PT, R9, R0, RZ ;  /* 0x0000000009067210 */ /* 0x000fe20007f7e0ff */
[----:B---3--:R-:W-:Y:S01]  /*4930*/  IMAD R45, R45, UR11, RZ ;  /* 0x0000000b2d2d7c24 */ /* 0x008fe2000f8e02ff */
[----:B------:R-:W-:Y:S02]  /*4940*/  LOP3.LUT R8, R89, 0x22, RZ, 0xfc, !PT ;  /* 0x0000002259087812 */ /* 0x000fe400078efcff */
[----:B------:R0:W3:Y:S01]  /*4950*/  @!P0 LDG.E.U8 R116, desc[UR8][R4.64] ;  /* 0x0000000804748981 */ /* 0x0000e2000c1e1100 */
[----:B------:R-:W-:Y:S01]  /*4960*/  LEA.HI.X.SX32 R7, R9, R3, 0x1, P3 ;  /* 0x0000000309077211 */ /* 0x000fe200018f0eff */
[----:B------:R-:W0:Y:S01]  /*4970*/  LDCU UR11, c[0x0][0x3a8] ;  /* 0x00007500ff0b77ac */ /* 0x000e220008000800 */
[----:B-1----:R-:W-:-:S02]  /*4980*/  SHF.R.U32.HI R9, RZ, 0x8, R44 ;  /* 0x00000008ff097819 */ /* 0x002fc4000001162c */
[----:B------:R-:W-:Y:S02]  /*4990*/  ISETP.GE.AND P6, PT, R8, UR66, PT ;  /* 0x0000004208007c0c */ /* 0x000fe4000bfc6270 */
[----:B0-----:R-:W-:Y:S02]  /*49a0*/  IADD3 R4, P0, PT, R45, R0, RZ ;  /* 0x000000002d047210 */ /* 0x001fe40007f1e0ff */
        /* <DEDUP_REMOVED lines=8> */
[----:B------:R-:W-:Y:S01]  /*4a30*/  IMAD R9, R9, UR72, RZ ;  /* 0x0000004809097c24 */ /* 0x000fe2000f8e02ff */
[----:B------:R-:W-:Y:S01]  /*4a40*/  LOP3.LUT R45, R45, 0x28, RZ, 0xfc, !PT ;  /* 0x000000282d2d7812 */ /* 0x000fe200078efcff */
[----:B------:R-:W0:Y:S01]  /*4a50*/  LDCU UR72, c[0x0][0x3a8] ;  /* 0x00007500ff4877ac */ /* 0x000e220008000800 */
[----:B------:R-:W-:-:S02]  /*4a60*/  PRMT R114, RZ, 0x7610, R114 ;  /* 0x00007610ff727816 */ /* 0x000fc40000000072 */
[----:B------:R1:W2:Y:S01]  /*4a70*/  @!P6 LDG.E.U8 R115, desc[UR8][R6.64] ;  /* 0x000000080673e981 */ /* 0x0002a2000c1e1100 */
[----:B------:R-:W-:Y:S01]  /*4a80*/  LOP3.LUT R8, R89, 0x26, RZ, 0xfc, !PT ;  /* 0x0000002659087812 */ /* 0x000fe200078efcff */
[----:B------:R-:W-:Y:S01]  /*4a90*/  IMAD R45, R45, UR11, RZ ;  /* 0x0000000b2d2d7c24 */ /* 0x000fe2000f8e02ff */
[----:B------:R-:W0:Y:S01]  /*4aa0*/  LDCU UR11, c[0x0][0x3a8] ;  /* 0x00007500ff0b77ac */ /* 0x000e220008000800 */
[----:B------:R0:W2:Y:S01]  /*4ab0*/  @!P5 LDG.E.U8 R114, desc[UR8][R4.64] ;  /* 0x000000080472d981 */ /* 0x0000a2000c1e1100 */
[----:B------:R-:W-:Y:S02]  /*4ac0*/  ISETP.GE.AND P2, PT, R8, UR66, PT ;  /* 0x0000004208007c0c */ /* 0x000fe4000bf46270 */
[----:B-1----:R-:W-:Y:S02]  /*4ad0*/  LOP3.LUT R7, R89, 0x2e, RZ, 0xfc, !PT ;  /* 0x0000002e59077812 */ /* 0x002fe400078efcff */
[----:B------:R-:W-:Y:S02]  /*4ae0*/  IADD3 R6, P6, PT, R9, R0, RZ ;  /* 0x0000000009067210 */ /* 0x000fe40007fde0ff */
[----:B------:R-:W-:-:S02]  /*4af0*/  ISETP.GE.AND P0, PT, R7, UR66, PT ;  /* 0x0000004207007c0c */ /* 0x000fc4000bf06270 */
[-C--:B------:R-:W-:Y:S02]  /*4b00*/  LEA.HI.X.SX32 R7, R9, R3.reuse, 0x1, P6 ;  /* 0x0000000309077211 */ /* 0x080fe400030f0eff */
[C---:B0-----:R-:W-:Y:S02]  /*4b10*/  IADD3 R4, P6, PT, R45.reuse, R0, RZ ;  /* 0x000000002d047210 */ /* 0x041fe40007fde0ff */
[--C-:B------:R-:W-:Y:S02]  /*4b20*/  SHF.R.U32.HI R9, RZ, 0x8, R44.reuse ;  /* 0x00000008ff097819 */ /* 0x100fe4000001162c */
[----:B------:R-:W-:Y:S02]  /*4b30*/  LEA.HI.X.SX32 R5, R45, R3, 0x1, P6 ;  /* 0x000000032d057211 */ /* 0x000fe400030f0eff */
[----:B------:R-:W-:Y:S02]  /*4b40*/  LOP3.LUT R8, R89, 0x28, RZ, 0xfc, !PT ;  /* 0x0000002859087812 */ /* 0x000fe400078efcff */
[----:B------:R-:W-:-:S02]  /*4b50*/  SHF.R.U32.HI R45, RZ, 0x8, R44 ;  /* 0x00000008ff2d7819 */ /* 0x000fc4000001162c */
[----:B------:R-:W-:Y:S02]  /*4b60*/  PRMT R106, RZ, 0x7610, R106 ;  /* 0x00007610ff6a7816 */ /* 0x000fe4000000006a */
[----:B------:R-:W-:Y:S02]  /*4b70*/  SGXT.U32 R9, R9, 0x1 ;  /* 0x000000010909781a */ /* 0x000fe40000000000 */
[----:B------:R-:W-:Y:S02]  /*4b80*/  ISETP.GE.AND P1, PT, R8, UR66, PT ;  /* 0x0000004208007c0c */ /* 0x000fe4000bf26270 */
[----:B------:R-:W-:Y:S01]  /*4b90*/  SGXT.U32 R45, R45, 0x1 ;  /* 0x000000012d2d781a */ /* 0x000fe20000000000 */
[----:B------:R0:W2:Y:S01]  /*4ba0*/  @!P2 LDG.E.U8 R106, desc[UR8][R6.64] ;  /* 0x00000008066aa981 */ /* 0x0000a2000c1e1100 */
[----:B------:R-:W-:Y:S01]  /*4bb0*/  IMAD R9, R9, UR72, RZ ;  /* 0x0000004809097c24 */ /* 0x000fe2000f8e02ff */
[----:B------:R-:W-:Y:S01]  /*4bc0*/  PRMT R104, RZ, 0x7610, R104 ;  /* 0x00007610ff687816 */ /* 0x000fe20000000068 */
[----:B------:R-:W1:Y:S01]  /*4bd0*/  LDCU UR72, c[0x0][0x3a8] ;  /* 0x00007500ff4877ac */ /* 0x000e620008000800 */
[----:B------:R-:W-:-:S02]  /*4be0*/  LOP3.LUT R45, R45, 0x2a, RZ, 0xfc, !PT ;  /* 0x0000002a2d2d7812 */ /* 0x000fc400078efcff */
[----:B0-----:R-:W-:-:S03]  /*4bf0*/  LOP3.LUT R6, R89, 0x30, RZ, 0xfc, !PT ;  /* 0x0000003059067812 */ /* 0x001fc600078efcff */
[----:B------:R-:W-:Y:S01]  /*4c00*/  IMAD R45, R45, UR11, RZ ;  /* 0x0000000b2d2d7c24 */ /* 0x000fe2000f8e02ff */
[----:B------:R0:W2:Y:S01]  /*4c10*/  @!P1 LDG.E.U8 R104, desc[UR8][R4.64] ;  /* 0x0000000804689981 */ /* 0x0000a2000c1e1100 */
[----:B------:R-:W1:Y:S01]  /*4c20*/  LDCU UR11, c[0x0][0x3a8] ;  /* 0x00007500ff0b77ac */ /* 0x000e620008000800 */
[----:B------:R-:W-:Y:S02]  /*4c30*/  ISETP.GE.AND P2, PT, R6, UR66, PT ;  /* 0x0000004206007c0c */ /* 0x000fe4000bf46270 */
[----:B------:R-:W-:-:S04]  /*4c40*/  IADD3 R6, P6, PT, R9, R0, RZ ;  /* 0x0000000009067210 */ /* 0x000fc80007fde0ff */
[-C--:B------:R-:W-:Y:S02]  /*4c50*/  LEA.HI.X.SX32 R7, R9, R3.reuse, 0x1, P6 ;  /* 0x0000000309077211 */ /* 0x080fe400030f0eff */
[----:B0-----:R-:W-:Y:S02]  /*4c60*/  IADD3 R4, P6, PT, R45, R0, RZ ;  /* 0x000000002d047210 */ /* 0x001fe40007fde0ff */
[----:B------:R-:W-:Y:S02]  /*4c70*/  SHF.R.U32.HI R9, RZ, 0x8, R44 ;  /* 0x00000008ff097819 */ /* 0x000fe4000001162c */
[----:B------:R-:W-:Y:S02]  /*4c80*/  ISETP.GE.AND P5, PT, R89, UR66, PT ;  /* 0x0000004259007c0c */ /* 0x000fe4000bfa6270 */
[----:B------:R-:W-:Y:S02]  /*4c90*/  SGXT.U32 R9, R9, 0x1 ;  /* 0x000000010909781a */ /* 0x000fe40000000000 */
[----:B------:R-:W-:-:S02]  /*4ca0*/  LEA.HI.X.SX32 R5, R45, R3, 0x1, P6 ;  /* 0x000000032d057211 */ /* 0x000fc400030f0eff */
[----:B------:R-:W-:Y:S02]  /*4cb0*/  SHF.R.U32.HI R45, RZ, 0x8, R44 ;  /* 0x00000008ff2d7819 */ /* 0x000fe4000001162c */
[----:B------:R-:W-:Y:S02]  /*4cc0*/  LOP3.LUT R9, R9, 0x2c, RZ, 0xfc, !PT ;  /* 0x0000002c09097812 */ /* 0x000fe400078efcff */
[----:B------:R-:W-:Y:S02]  /*4cd0*/  SGXT.U32 R45, R45, 0x1 ;  /* 0x000000012d2d781a */ /* 0x000fe40000000000 */
[----:B------:R-:W-:Y:S01]  /*4ce0*/  PRMT R35, RZ, 0x7610, R35 ;  /* 0x00007610ff237816 */ /* 0x000fe20000000023 */
[----:B-1----:R-:W-:Y:S01]  /*4cf0*/  IMAD R9, R9, UR72, RZ ;  /* 0x0000004809097c24 */ /* 0x002fe2000f8e02ff */
[----:B------:R-:W-:Y:S01]  /*4d00*/  LOP3.LUT R45, R45, 0x2e, RZ, 0xfc, !PT ;  /* 0x0000002e2d2d7812 */ /* 0x000fe200078efcff */
[----:B------:R-:W0:Y:S01]  /*4d10*/  LDCU UR72, c[0x0][0x3a8] ;  /* 0x00007500ff4877ac */ /* 0x000e220008000800 */
[----:B------:R-:W-:-:S02]  /*4d20*/  PRMT R103, RZ, 0x7610, R103 ;  /* 0x00007610ff677816 */ /* 0x000fc40000000067 */
[----:B------:R1:W2:Y:S01]  /*4d30*/  @!P5 LDG.E.U8 R35, desc[UR8][R6.64] ;  /* 0x000000080623d981 */ /* 0x0002a2000c1e1100 */
[----:B------:R-:W-:Y:S01]  /*4d40*/  IMAD R45, R45, UR11, RZ ;  /* 0x0000000b2d2d7c24 */ /* 0x000fe2000f8e02ff */
[----:B------:R-:W-:Y:S01]  /*4d50*/  LOP3.LUT R8, R89, 0x2c, RZ, 0xfc, !PT ;  /* 0x0000002c59087812 */ /* 0x000fe200078efcff */
[----:B------:R-:W0:Y:S01]  /*4d60*/  LDCU UR11, c[0x0][0x3a8] ;  /* 0x00007500ff0b77ac */ /* 0x000e220008000800 */
[----:B------:R1:W2:Y:S02]  /*4d70*/  @!P4 LDG.E.U8 R103, desc[UR8][R4.64] ;  /* 0x000000080467c981 */ /* 0x0002a4000c1e1100 */
[----:B-1----:R-:W-:-:S04]  /*4d80*/  IADD3 R6, P6, PT, R9, R0, RZ ;  /* 0x0000000009067210 */ /* 0x002fc80007fde0ff */
[----:B------:R-:W-:Y:S02]  /*4d90*/  LEA.HI.X.SX32 R7, R9, R3, 0x1, P6 ;  /* 0x0000000309077211 */ /* 0x000fe400030f0eff */
[----:B------:R-:W-:-:S04]  /*4da0*/  IADD3 R4, P6, PT, R45, R0, RZ ;  /* 0x000000002d047210 */ /* 0x000fc80007fde0ff */
[----:B------:R-:W-:Y:S02]  /*4db0*/  LEA.HI.X.SX32 R5, R45, R3, 0x1, P6 ;  /* 0x000000032d057211 */ /* 0x000fe400030f0eff */
[----:B------:R-:W1:Y:S01]  /*4dc0*/  S2R R45, SR_TID.X ;  /* 0x00000000002d7919 */ /* 0x000e620000002100 */
[----:B------:R-:W-:Y:S02]  /*4dd0*/  SHF.R.U32.HI R9, RZ, 0x8, R44 ;  /* 0x00000008ff097819 */ /* 0x000fe4000001162c */
[----:B------:R-:W-:Y:S02]  /*4de0*/  ISETP.GE.AND P3, PT, R8, UR66, PT ;  /* 0x0000004208007c0c */ /* 0x000fe4000bf66270 */
[----:B------:R-:W-:Y:S02]  /*4df0*/  SGXT.U32 R9, R9, 0x1 ;  /* 0x000000010909781a */ /* 0x000fe40000000000 */
[----:B------:R-:W-:Y:S02]  /*4e00*/  LOP3.LUT R8, R89, 0x32, RZ, 0xfc, !PT ;  /* 0x0000003259087812 */ /* 0x000fe400078efcff */
[----:B------:R-:W-:-:S02]  /*4e10*/  LOP3.LUT R9, R9, 0x30, RZ, 0xfc, !PT ;  /* 0x0000003009097812 */ /* 0x000fc400078efcff */
[----:B------:R-:W-:Y:S02]  /*4e20*/  ISETP.GE.AND P1, PT, R8, UR66, PT ;  /* 0x0000004208007c0c */ /* 0x000fe4000bf26270 */
[----:B------:R-:W-:Y:S01]  /*4e30*/  LOP3.LUT R8, R89, 0x34, RZ, 0xfc, !PT ;  /* 0x0000003459087812 */ /* 0x000fe200078efcff */
[----:B0-----:R-:W-:Y:S01]  /*4e40*/  IMAD R9, R9, UR72, RZ ;  /* 0x0000004809097c24 */ /* 0x001fe2000f8e02ff */
[----:B------:R-:W-:Y:S01]  /*4e50*/  SHF.R.U32.HI R47, RZ, 0x8, R44 ;  /* 0x00000008ff2f7819 */ /* 0x000fe2000001162c */
[----:B------:R-:W0:Y:S01]  /*4e60*/  LDCU UR72, c[0x0][0x3a8] ;  /* 0x00007500ff4877ac */ /* 0x000e220008000800 */
[----:B------:R-:W-:Y:S02]  /*4e70*/  ISETP.GE.AND P5, PT, R8, UR66, PT ;  /* 0x0000004208007c0c */ /* 0x000fe4000bfa6270 */
[----:B------:R-:W-:Y:S02]  /*4e80*/  LOP3.LUT R8, R89, 0x36, RZ, 0xfc, !PT ;  /* 0x0000003659087812 */ /* 0x000fe400078efcff */
[----:B------:R-:W-:-:S02]  /*4e90*/  SGXT.U32 R47, R47, 0x1 ;  /* 0x000000012f2f781a */ /* 0x000fc40000000000 */
[----:B------:R-:W-:Y:S02]  /*4ea0*/  PRMT R95, RZ, 0x7610, R95 ;  /* 0x00007610ff5f7816 */ /* 0x000fe4000000005f */
[----:B------:R-:W-:Y:S02]  /*4eb0*/  ISETP.GE.AND P4, PT, R8, UR66, PT ;  /* 0x0000004208007c0c */ /* 0x000fe4000bf86270 */
[----:B------:R-:W-:Y:S02]  /*4ec0*/  LOP3.LUT R8, R89, 0x38, RZ, 0xfc, !PT ;  /* 0x0000003859087812 */ /* 0x000fe400078efcff */
[----:B------:R-:W-:Y:S01]  /*4ed0*/  LOP3.LUT R47, R47, 0x32, RZ, 0xfc, !PT ;  /* 0x000000322f2f7812 */ /* 0x000fe200078efcff */
[----:B------:R0:W2:Y:S01]  /*4ee0*/  @!P3 LDG.E.U8 R95, desc[UR8][R6.64] ;  /* 0x00000008065fb981 */ /* 0x0000a2000c1e1100 */
[----:B-1----:R-:W-:Y:S02]  /*4ef0*/  SHF.R.U32.HI R44, RZ, 0x8, R45 ;  /* 0x00000008ff2c7819 */ /* 0x002fe4000001162d */
[----:B------:R-:W-:-:S02]  /*4f00*/  PRMT R94, RZ, 0x7610, R94 ;  /* 0x00007610ff5e7816 */ /* 0x000fc4000000005e */
[----:B------:R-:W-:Y:S01]  /*4f10*/  SGXT.U32 R44, R44, 0x1 ;  /* 0x000000012c2c781a */ /* 0x000fe20000000000 */
[----:B------:R-:W-:Y:S01]  /*4f20*/  IMAD R47, R47, UR11, RZ ;  /* 0x0000000b2f2f7c24 */ /* 0x000fe2000f8e02ff */
[----:B------:R-:W-:Y:S01]  /*4f30*/  ISETP.GE.AND P3, PT, R8, UR66, PT ;  /* 0x0000004208007c0c */ /* 0x000fe2000bf66270 */
[----:B------:R-:W1:Y:S01]  /*4f40*/  LDCU UR11, c[0x0][0x3a8] ;  /* 0x00007500ff0b77ac */ /* 0x000e620008000800 */
[----:B0-----:R-:W-:Y:S01]  /*4f50*/  IADD3 R6, P6, PT, R9, R0, RZ ;  /* 0x0000000009067210 */ /* 0x001fe20007fde0ff */
[----:B------:R0:W2:Y:S01]  /*4f60*/  @!P0 LDG.E.U8 R94, desc[UR8][R4.64] ;  /* 0x00000008045e8981 */ /* 0x0000a2000c1e1100 */
[----:B------:R-:W-:Y:S02]  /*4f70*/  LOP3.LUT R8, R89, 0x3a, RZ, 0xfc, !PT ;  /* 0x0000003a59087812 */ /* 0x000fe400078efcff */
[----:B------:R-:W-:Y:S02]  /*4f80*/  LOP3.LUT R44, R44, 0x34, RZ, 0xfc, !PT ;  /* 0x000000342c2c7812 */ /* 0x000fe400078efcff */
[----:B------:R-:W-:-:S02]  /*4f90*/  LEA.HI.X.SX32 R7, R9, R3, 0x1, P6 ;  /* 0x0000000309077211 */ /* 0x000fc400030f0eff */
[----:B------:R-:W-:Y:S01]  /*4fa0*/  ISETP.GE.AND P0, PT, R8, UR66, PT ;  /* 0x0000004208007c0c */ /* 0x000fe2000bf06270 */
[----:B------:R-:W-:Y:S01]  /*4fb0*/  IMAD R44, R44, UR72, RZ ;  /* 0x000000482c2c7c24 */ /* 0x000fe2000f8e02ff */
[----:B0-----:R-:W-:Y:S01]  /*4fc0*/  PRMT R4, RZ, 0x7610, R4 ;  /* 0x00007610ff047816 */ /* 0x001fe20000000004 */
[----:B------:R-:W0:Y:S01]  /*4fd0*/  LDCU UR72, c[0x0][0x3a8] ;  /* 0x00007500ff4877ac */ /* 0x000e220008000800 */
[----:B------:R-:W-:-:S04]  /*4fe0*/  IADD3 R8, P6, PT, R47, R0, RZ ;  /* 0x000000002f087210 */ /* 0x000fc80007fde0ff */
[----:B------:R1:W2:Y:S01]  /*4ff0*/  @!P2 LDG.E.U8 R4, desc[UR8][R6.64] ;  /* 0x000000080604a981 */ /* 0x0002a2000c1e1100 */
[-C--:B------:R-:W-:Y:S02]  /*5000*/  LEA.HI.X.SX32 R9, R47, R3.reuse, 0x1, P6 ;  /* 0x000000032f097211 */ /* 0x080fe400030f0eff */
[--C-:B------:R-:W-:Y:S02]  /*5010*/  SHF.R.U32.HI R47, RZ, 0x8, R45.reuse ;  /* 0x00000008ff2f7819 */ /* 0x100fe4000001162d */
[C---:B-1----:R-:W-:Y:S02]  /*5020*/  IADD3 R6, P6, PT, R44.reuse, R0, RZ ;  /* 0x000000002c067210 */ /* 0x042fe40007fde0ff */
[----:B------:R-:W-:Y:S02]  /*5030*/  SGXT.U32 R47, R47, 0x1 ;  /* 0x000000012f2f781a */ /* 0x000fe40000000000 */
[----:B------:R-:W-:Y:S02]  /*5040*/  LEA.HI.X.SX32 R7, R44, R3, 0x1, P6 ;  /* 0x000000032c077211 */ /* 0x000fe400030f0eff */
[----:B------:R-:W-:-:S02]  /*5050*/  SHF.R.U32.HI R44, RZ, 0x8, R45 ;  /* 0x00000008ff2c7819 */ /* 0x000fc4000001162d */
[----:B------:R-:W-:Y:S02]  /*5060*/  LOP3.LUT R47, R47, 0x36, RZ, 0xfc, !PT ;  /* 0x000000362f2f7812 */ /* 0x000fe400078efcff */
[----:B------:R-:W-:Y:S02]  /*5070*/  SGXT.U32 R44, R44, 0x1 ;  /* 0x000000012c2c781a */ /* 0x000fe40000000000 */
[----:B------:R-:W-:Y:S01]  /*5080*/  PRMT R54, RZ, 0x7610, R54 ;  /* 0x00007610ff367816 */ /* 0x000fe20000000036 */
[----:B------:R-:W-:Y:S01]  /*5090*/  IMAD R47, R47, UR11, RZ ;  /* 0x0000000b2f2f7c24 */ /* 0x000fe2000f8e02ff */
[----:B------:R-:W-:Y:S02]  /*50a0*/  LOP3.LUT R44, R44, 0x38, RZ, 0xfc, !PT ;  /* 0x000000382c2c7812 */ /* 0x000fe400078efcff */
[----:B------:R-:W-:Y:S01]  /*50b0*/  PRMT R57, RZ, 0x7610, R57 ;  /* 0x00007610ff397816 */ /* 0x000fe20000000039 */
[----:B------:R-:W1:Y:S01]  /*50c0*/  S2R R58, SR_TID.X ;  /* 0x00000000003a7919 */ /* 0x000e620000002100 */
[----:B------:R-:W1:Y:S01]  /*50d0*/  LDCU UR11, c[0x0][0x3a8] ;  /* 0x00007500ff0b77ac */ /* 0x000e620008000800 */
[----:B0-----:R-:W-:Y:S01]  /*50e0*/  IMAD R44, R44, UR72, RZ ;  /* 0x000000482c2c7c24 */ /* 0x001fe2000f8e02ff */
[----:B------:R0:W2:Y:S01]  /*50f0*/  @!P1 LDG.E.U8 R54, desc[UR8][R8.64] ;  /* 0x0000000808369981 */ /* 0x0000a2000c1e1100 */
[----:B------:R-:W1:Y:S03]  /*5100*/  LDCU UR72, c[0x0][0x3a8] ;  /* 0x00007500ff4877ac */ /* 0x000e660008000800 */
[----:B------:R4:W2:Y:S01]  /*5110*/  @!P5 LDG.E.U8 R57, desc[UR8][R6.64] ;  /* 0x000000080639d981 */ /* 0x0008a2000c1e1100 */
[----:B0-----:R-:W-:-:S04]  /*5120*/  IADD3 R8, P6, PT, R47, R0, RZ ;  /* 0x000000002f087210 */ /* 0x001fc80007fde0ff */
[----:B------:R-:W-:Y:S02]  /*5130*/  LEA.HI.X.SX32 R9, R47, R3, 0x1, P6 ;  /* 0x000000032f097211 */ /* 0x000fe400030f0eff */
[----:B----4-:R-:W-:-:S04]  /*5140*/  IADD3 R6, P6, PT, R44, R0, RZ ;  /* 0x000000002c067210 */ /* 0x010fc80007fde0ff */
[----:B------:R-:W-:Y:S02]  /*5150*/  LEA.HI.X.SX32 R7, R44, R3, 0x1, P6 ;  /* 0x000000032c077211 */ /* 0x000fe400030f0eff */
[----:B------:R-:W0:Y:S01]  /*5160*/  S2R R44, SR_TID.X ;  /* 0x00000000002c7919 */ /* 0x000e220000002100 */
[----:B------:R-:W-:-:S04]  /*5170*/  SHF.R.U32.HI R47, RZ, 0x8, R45 ;  /* 0x00000008ff2f7819 */ /* 0x000fc8000001162d */
[----:B------:R-:W-:-:S04]  /*5180*/  SGXT.U32 R47, R47, 0x1 ;  /* 0x000000012f2f781a */ /* 0x000fc80000000000 */
[----:B------:R-:W-:Y:S02]  /*5190*/  LOP3.LUT R47, R47, 0x3a, RZ, 0xfc, !PT ;  /* 0x0000003a2f2f7812 */ /* 0x000fe400078efcff */
[----:B------:R-:W-:-:S03]  /*51a0*/  PRMT R53, RZ, 0x7610, R53 ;  /* 0x00007610ff357816 */ /* 0x000fc60000000035 */
[----:B-1----:R-:W-:Y:S01]  /*51b0*/  IMAD R47, R47, UR11, RZ ;  /* 0x0000000b2f2f7c24 */ /* 0x002fe2000f8e02ff */
[----:B------:R-:W1:Y:S02]  /*51c0*/  LDCU UR11, c[0x0][0x3a8] ;  /* 0x00007500ff0b77ac */ /* 0x000e640008000800 */
[----:B------:R4:W2:Y:S01]  /*51d0*/  @!P4 LDG.E.U8 R53, desc[UR8][R8.64] ;  /* 0x000000080835c981 */ /* 0x0008a2000c1e1100 */
[----:B0-----:R-:W-:-:S04]  /*51e0*/  SHF.R.U32.HI R45, RZ, 0x8, R44 ;  /* 0x00000008ff2d7819 */ /* 0x001fc8000001162c */
[----:B------:R-:W-:-:S04]  /*51f0*/  SGXT.U32 R45, R45, 0x1 ;  /* 0x000000012d2d781a */ /* 0x000fc80000000000 */
[----:B------:R-:W-:Y:S02]  /*5200*/  LOP3.LUT R45, R45, 0x3c, RZ, 0xfc, !PT ;  /* 0x0000003c2d2d7812 */ /* 0x000fe400078efcff */
[----:B----4-:R-:W-:Y:S02]  /*5210*/  IADD3 R8, P6, PT, R47, R0, RZ ;  /* 0x000000002f087210 */ /* 0x010fe40007fde0ff */
[----:B------:R-:W-:Y:S01]  /*5220*/  SHF.R.U32.HI R44, RZ, 0x8, R44 ;  /* 0x00000008ff2c7819 */ /* 0x000fe2000001162c */
[----:B------:R-:W-:Y:S01]  /*5230*/  IMAD R45, R45, UR72, RZ ;  /* 0x000000482d2d7c24 */ /* 0x000fe2000f8e02ff */
[----:B------:R-:W0:Y:S01]  /*5240*/  LDCU UR72, c[0x0][0x3a8] ;  /* 0x00007500ff4877ac */ /* 0x000e220008000800 */
[----:B------:R-:W-:Y:S02]  /*5250*/  LEA.HI.X.SX32 R9, R47, R3, 0x1, P6 ;  /* 0x000000032f097211 */ /* 0x000fe400030f0eff */
[----:B------:R-:W-:Y:S02]  /*5260*/  SGXT.U32 R44, R44, 0x1 ;  /* 0x000000012c2c781a */ /* 0x000fe40000000000 */
[----:B------:R-:W-:-:S02]  /*5270*/  SHF.R.U32.HI R47, RZ, 0x8, R58 ;  /* 0x00000008ff2f7819 */ /* 0x000fc4000001163a */
[----:B------:R-:W-:Y:S02]  /*5280*/  PRMT R50, RZ, 0x7610, R50 ;  /* 0x00007610ff327816 */ /* 0x000fe40000000032 */
[----:B------:R-:W-:Y:S02]  /*5290*/  LOP3.LUT R44, R44, 0x3e, RZ, 0xfc, !PT ;  /* 0x0000003e2c2c7812 */ /* 0x000fe400078efcff */
[----:B------:R-:W-:Y:S02]  /*52a0*/  SGXT.U32 R47, R47, 0x1 ;  /* 0x000000012f2f781a */ /* 0x000fe40000000000 */
[----:B------:R-:W-:Y:S01]  /*52b0*/  PRMT R46, RZ, 0x7610, R46 ;  /* 0x00007610ff2e7816 */ /* 0x000fe2000000002e */
[----:B------:R4:W2:Y:S01]  /*52c0*/  @!P3 LDG.E.U8 R50, desc[UR8][R6.64] ;  /* 0x000000080632b981 */ /* 0x0008a2000c1e1100 */
[----:B-1----:R-:W-:Y:S01]  /*52d0*/  IMAD R44, R44, UR11, RZ ;  /* 0x0000000b2c2c7c24 */ /* 0x002fe2000f8e02ff */
[----:B------:R-:W-:Y:S01]  /*52e0*/  LOP3.LUT R47, R47, 0x40, RZ, 0xfc, !PT ;  /* 0x000000402f2f7812 */ /* 0x000fe200078efcff */
[----:B------:R-:W1:Y:S01]  /*52f0*/  LDCU UR11, c[0x0][0x3a8] ;  /* 0x00007500ff0b77ac */ /* 0x000e620008000800 */
[----:B------:R-:W-:Y:S01]  /*5300*/  LOP3.LUT R5, R89, 0x3c, RZ, 0xfc, !PT ;  /* 0x0000003c59057812 */ /* 0x000fe200078efcff */
[----:B------:R3:W2:Y:S01]  /*5310*/  @!P0 LDG.E.U8 R46, desc[UR8][R8.64] ;  /* 0x00000008082e8981 */ /* 0x0006a2000c1e1100 */
[----:B----4-:R-:W-:Y:S01]  /*5320*/  IADD3 R6, P6, PT, R45, R0, RZ ;  /* 0x000000002d067210 */ /* 0x010fe20007fde0ff */
[----:B0-----:R-:W-:Y:S01]  /*5330*/  IMAD R47, R47, UR72, RZ ;  /* 0x000000482f2f7c24 */ /* 0x001fe2000f8e02ff */
[----:B------:R-:W-:Y:S01]  /*5340*/  ISETP.GE.AND P2, PT, R5, UR66, PT ;  /* 0x0000004205007c0c */ /* 0x000fe2000bf46270 */
[----:B------:R-:W0:Y:S01]  /*5350*/  LDCU UR72, c[0x0][0x3a8] ;  /* 0x00007500ff4877ac */ /* 0x000e220008000800 */
[----:B------:R-:W-:-:S02]  /*5360*/  LEA.HI.X.SX32 R7, R45, R3, 0x1, P6 ;  /* 0x000000032d077211 */ /* 0x000fc400030f0eff */
[CC--:B---3--:R-:W-:Y:S02]  /*5370*/  IADD3 R8, P6, PT, R44.reuse, R0.reuse, RZ ;  /* 0x000000002c087210 */ /* 0x0c8fe40007fde0ff */
[----:B------:R-:W-:Y:S02]  /*5380*/  LOP3.LUT R5, R89, 0x3e, RZ, 0xfc, !PT ;  /* 0x0000003e59057812 */ /* 0x000fe400078efcff */
[----:B------:R-:W-:Y:S02]  /*5390*/  LEA.HI.X.SX32 R9, R44, R3, 0x1, P6 ;  /* 0x000000032c097211 */ /* 0x000fe400030f0eff */
[----:B------:R-:W-:Y:S02]  /*53a0*/  IADD3 R44, P6, PT, R47, R0, RZ ;  /* 0x000000002f2c7210 */ /* 0x000fe40007fde0ff */
[----:B------:R-:W-:Y:S02]  /*53b0*/  SHF.R.U32.HI R59, RZ, 0x8, R58 ;  /* 0x00000008ff3b7819 */ /* 0x000fe4000001163a */
[----:B------:R-:W-:-:S02]  /*53c0*/  ISETP.GE.AND P1, PT, R5, UR66, PT ;  /* 0x0000004205007c0c */ /* 0x000fc4000bf26270 */
[----:B------:R-:W-:Y:S02]  /*53d0*/  PRMT R10, RZ, 0x7610, R10 ;  /* 0x00007610ff0a7816 */ /* 0x000fe4000000000a */
[----:B------:R-:W-:Y:S02]  /*53e0*/  SGXT.U32 R59, R59, 0x1 ;  /* 0x000000013b3b781a */ /* 0x000fe40000000000 */
[----:B------:R-:W-:Y:S02]  /*53f0*/  LEA.HI.X.SX32 R45, R47, R3, 0x1, P6 ;  /* 0x000000032f2d7211 */ /* 0x000fe400030f0eff */
[----:B------:R-:W-:Y:S01]  /*5400*/  LOP3.LUT R5, R89, 0x40, RZ, 0xfc, !PT ;  /* 0x0000004059057812 */ /* 0x000fe200078efcff */
[----:B------:R3:W4:Y:S01]  /*5410*/  @!P2 LDG.E.U8 R10, desc[UR8][R6.64] ;  /* 0x00000008060aa981 */ /* 0x000722000c1e1100 */
[----:B------:R-:W-:Y:S02]  /*5420*/  SHF.R.U32.HI R47, RZ, 0x8, R58 ;  /* 0x00000008ff2f7819 */ /* 0x000fe4000001163a */
[----:B------:R-:W-:-:S02]  /*5430*/  LOP3.LUT R59, R59, 0x42, RZ, 0xfc, !PT ;  /* 0x000000423b3b7812 */ /* 0x000fc400078efcff */
[----:B------:R-:W-:Y:S02]  /*5440*/  ISETP.GE.AND P5, PT, R5, UR66, PT ;  /* 0x0000004205007c0c */ /* 0x000fe4000bfa6270 */
[----:B------:R-:W-:Y:S01]  /*5450*/  SGXT.U32 R47, R47, 0x1 ;  /* 0x000000012f2f781a */ /* 0x000fe20000000000 */
[----:B-1----:R-:W-:Y:S01]  /*5460*/  IMAD R59, R59, UR11, RZ ;  /* 0x0000000b3b3b7c24 */ /* 0x002fe2000f8e02ff */
[----:B------:R-:W-:Y:S01]  /*5470*/  PRMT R11, RZ, 0x7610, R11 ;  /* 0x00007610ff0b7816 */ /* 0x000fe2000000000b */
[----:B------:R-:W1:Y:S01]  /*5480*/  LDCU UR11, c[0x0][0x3a8] ;  /* 0x00007500ff0b77ac */ /* 0x000e620008000800 */
[----:B---3--:R-:W-:Y:S02]  /*5490*/  PRMT R6, RZ, 0x7610, R6 ;  /* 0x00007610ff067816 */ /* 0x008fe40000000006 */
[----:B------:R-:W-:-:S04]  /*54a0*/  LOP3.LUT R47, R47, 0x44, RZ, 0xfc, !PT ;  /* 0x000000442f2f7812 */ /* 0x000fc800078efcff */
[----:B------:R3:W2:Y:S01]  /*54b0*/  @!P1 LDG.E.U8 R6, desc[UR8][R8.64] ;  /* 0x0000000808069981 */ /* 0x0006a2000c1e1100 */
[----:B0-----:R-:W-:Y:S01]  /*54c0*/  IMAD R47, R47, UR72, RZ ;  /* 0x000000482f2f7c24 */ /* 0x001fe2000f8e02ff */
[----:B------:R-:W-:Y:S01]  /*54d0*/  LOP3.LUT R5, R89, 0x42, RZ, 0xfc, !PT ;  /* 0x0000004259057812 */ /* 0x000fe200078efcff */
[----:B------:R-:W0:Y:S01]  /*54e0*/  LDCU UR72, c[0x0][0x3a8] ;  /* 0x00007500ff4877ac */ /* 0x000e220008000800 */
[----:B------:R1:W2:Y:S01]  /*54f0*/  @!P5 LDG.E.U8 R11, desc[UR8][R44.64] ;  /* 0x000000082c0bd981 */ /* 0x0002a2000c1e1100 */
[----:B---3--:R-:W-:-:S04]  /*5500*/  IADD3 R8, P6, PT, R59, R0, RZ ;  /* 0x000000003b087210 */ /* 0x008fc80007fde0ff */
        /* <DEDUP_REMOVED lines=13> */
[----:B------:R-:W-:-:S02]  /*55e0*/  LOP3.LUT R47, R47, 0x48, RZ, 0xfc, !PT ;  /* 0x000000482f2f7812 */ /* 0x000fc400078efcff */
[----:B------:R-:W-:Y:S01]  /*55f0*/  PRMT R56, RZ, 0x7610, R56 ;  /* 0x00007610ff387816 */ /* 0x000fe20000000038 */
[----:B------:R-:W1:Y:S01]  /*5600*/  S2R R74, SR_TID.X ;  /* 0x00000000004a7919 */ /* 0x000e620000002100 */
[----:B------:R-:W3:Y:S01]  /*5610*/  LDCU UR11, c[0x0][0x3a8] ;  /* 0x00007500ff0b77ac */ /* 0x000ee20008000800 */
[----:B0-----:R-:W-:Y:S01]  /*5620*/  IMAD R47, R47, UR72, RZ ;  /* 0x000000482f2f7c24 */ /* 0x001fe2000f8e02ff */
[----:B------:R0:W2:Y:S01]  /*5630*/  @!P4 LDG.E.U8 R90, desc[UR8][R8.64] ;  /* 0x00000008085ac981 */ /* 0x0000a2000c1e1100 */
[----:B------:R-:W-:Y:S01]  /*5640*/  SHF.R.U32.HI R58, RZ, 0x8, R58 ;  /* 0x00000008ff3a7819 */ /* 0x000fe2000001163a */
[----:B------:R-:W1:Y:S02]  /*5650*/  LDCU UR72, c[0x0][0x3a8] ;  /* 0x00007500ff4877ac */ /* 0x000e640008000800 */
[----:B------:R3:W2:Y:S01]  /*5660*/  @!P3 LDG.E.U8 R56, desc[UR8][R44.64] ;  /* 0x000000082c38b981 */ /* 0x0006a2000c1e1100 */
[----:B0-----:R-:W-:-:S04]  /*5670*/  IADD3 R8, P6, PT, R59, R0, RZ ;  /* 0x000000003b087210 */ /* 0x001fc80007fde0ff */
[----:B------:R-:W-:Y:S02]  /*5680*/  LEA.HI.X.SX32 R9, R59, R3, 0x1, P6 ;  /* 0x000000033b097211 */ /* 0x000fe400030f0eff */
[----:B---3--:R-:W-:-:S04]  /*5690*/  IADD3 R44, P6, PT, R47, R0, RZ ;  /* 0x000000002f2c7210 */ /* 0x008fc80007fde0ff */
[----:B------:R-:W-:Y:S02]  /*56a0*/  LEA.HI.X.SX32 R45, R47, R3, 0x1, P6 ;  /* 0x000000032f2d7211 */ /* 0x000fe400030f0eff */
[----:B------:R-:W0:Y:S01]  /*56b0*/  S2R R47, SR_TID.X ;  /* 0x00000000002f7919 */ /* 0x000e220000002100 */
[----:B------:R-:W-:Y:S02]  /*56c0*/  SGXT.U32 R58, R58, 0x1 ;  /* 0x000000013a3a781a */ /* 0x000fe40000000000 */
[----:B------:R-:W-:Y:S02]  /*56d0*/  LOP3.LUT R5, R89, 0x46, RZ, 0xfc, !PT ;  /* 0x0000004659057812 */ /* 0x000fe400078efcff */
[----:B------:R-:W-:Y:S02]  /*56e0*/  LOP3.LUT R58, R58, 0x4a, RZ, 0xfc, !PT ;  /* 0x0000004a3a3a7812 */ /* 0x000fe400078efcff */
[----:B------:R-:W-:Y:S02]  /*56f0*/  ISETP.GE.AND P0, PT, R5, UR66, PT ;  /* 0x0000004205007c0c */ /* 0x000fe4000bf06270 */
[----:B------:R-:W-:Y:S01]  /*5700*/  LOP3.LUT R5, R89, 0x48, RZ, 0xfc, !PT ;  /* 0x0000004859057812 */ /* 0x000fe200078efcff */
[----:B------:R-:W-:Y:S01]  /*5710*/  IMAD R58, R58, UR11, RZ ;  /* 0x0000000b3a3a7c24 */ /* 0x000fe2000f8e02ff */
[----:B------:R-:W3:Y:S01]  /*5720*/  LDCU UR11, c[0x0][0x3a8] ;  /* 0x00007500ff0b77ac */ /* 0x000ee20008000800 */
[----:B------:R-:W1:Y:S01]  /*5730*/  S2R R88, SR_TID.X ;  /* 0x0000000000587919 */ /* 0x000e620000002100 */
[----:B------:R-:W-:-:S02]  /*5740*/  ISETP.GE.AND P2, PT, R5, UR66, PT ;  /* 0x0000004205007c0c */ /* 0x000fc4000bf46270 */
[----:B------:R-:W-:Y:S02]  /*5750*/  LOP3.LUT R5, R89, 0x4a, RZ, 0xfc, !PT ;  /* 0x0000004a59057812 */ /* 0x000fe400078efcff */
[----:B------:R-:W-:Y:S02]  /*5760*/  PRMT R52, RZ, 0x7610, R52 ;  /* 0x00007610ff347816 */ /* 0x000fe40000000034 */
[----:B0-----:R-:W-:-:S04]  /*5770*/  SHF.R.U32.HI R7, RZ, 0x8, R47 ;  /* 0x00000008ff077819 */ /* 0x001fc8000001162f */
[----:B------:R0:W2:Y:S01]  /*5780*/  @!P0 LDG.E.U8 R52, desc[UR8][R8.64] ;  /* 0x0000000808348981 */ /* 0x0000a2000c1e1100 */
[----:B------:R-:W-:-:S04]  /*5790*/  SGXT.U32 R7, R7, 0x1 ;  /* 0x000000010707781a */ /* 0x000fc80000000000 */
[----:B------:R-:W-:Y:S02]  /*57a0*/  LOP3.LUT R7, R7, 0x4c, RZ, 0xfc, !PT ;  /* 0x0000004c07077812 */ /* 0x000fe400078efcff */
[----:B------:R-:W-:-:S03]  /*57b0*/  SHF.R.U32.HI R60, RZ, 0x8, R47 ;  /* 0x00000008ff3c7819 */ /* 0x000fc6000001162f */
[----:B-1----:R-:W-:Y:S01]  /*57c0*/  IMAD R7, R7, UR72, RZ ;  /* 0x0000004807077c24 */ /* 0x002fe2000f8e02ff */
[----:B------:R-:W1:Y:S01]  /*57d0*/  LDCU UR72, c[0x0][0x3a8] ;  /* 0x00007500ff4877ac */ /* 0x000e620008000800 */
[----:B------:R-:W-:Y:S02]  /*57e0*/  ISETP.GE.AND P1, PT, R5, UR66, PT ;  /* 0x0000004205007c0c */ /* 0x000fe4000bf26270 */
[----:B------:R-:W-:Y:S02]  /*57f0*/  PRMT R49, RZ, 0x7610, R49 ;  /* 0x00007610ff317816 */ /* 0x000fe40000000031 */
[----:B------:R-:W-:Y:S02]  /*5800*/  SGXT.U32 R60, R60, 0x1 ;  /* 0x000000013c3c781a */ /* 0x000fe40000000000 */
[----:B------:R-:W-:Y:S02]  /*5810*/  LOP3.LUT R5, R89, 0x4c, RZ, 0xfc, !PT ;  /* 0x0000004c59057812 */ /* 0x000fe400078efcff */
[----:B------:R-:W-:Y:S01]  /*5820*/  SHF.R.U32.HI R47, RZ, 0x8, R74 ;  /* 0x00000008ff2f7819 */ /* 0x000fe2000001164a */
[----:B------:R1:W2:Y:S01]  /*5830*/  @!P2 LDG.E.U8 R49, desc[UR8][R44.64] ;  /* 0x000000082c31a981 */ /* 0x0002a2000c1e1100 */
[----:B0-----:R-:W-:-:S02]  /*5840*/  IADD3 R8, P6, PT, R58, R0, RZ ;  /* 0x000000003a087210 */ /* 0x001fc40007fde0ff */
[----:B------:R-:W-:Y:S02]  /*5850*/  LOP3.LUT R60, R60, 0x4e, RZ, 0xfc, !PT ;  /* 0x0000004e3c3c7812 */ /* 0x000fe400078efcff */
[----:B------:R-:W-:Y:S02]  /*5860*/  ISETP.GE.AND P5, PT, R5, UR66, PT ;  /* 0x0000004205007c0c */ /* 0x000fe4000bfa6270 */
[----:B------:R-:W-:Y:S02]  /*5870*/  SGXT.U32 R47, R47, 0x1 ;  /* 0x000000012f2f781a */ /* 0x000fe40000000000 */
[----:B------:R-:W-:Y:S02]  /*5880*/  LEA.HI.X.SX32 R9, R58, R3, 0x1, P6 ;  /* 0x000000033a097211 */ /* 0x000fe400030f0eff */
[----:B-1----:R-:W-:Y:S01]  /*5890*/  PRMT R45, RZ, 0x7610, R45 ;  /* 0x00007610ff2d7816 */ /* 0x002fe2000000002d */
[----:B---3--:R-:W-:Y:S01]  /*58a0*/  IMAD R60, R60, UR11, RZ ;  /* 0x0000000b3c3c7c24 */ /* 0x008fe2000f8e02ff */
[----:B------:R-:W-:Y:S01]  /*58b0*/  IADD3 R58, P6, PT, R7, R0, RZ ;  /* 0x00000000073a7210 */ /* 0x000fe20007fde0ff */
[----:B------:R-:W0:Y:S01]  /*58c0*/  LDCU UR11, c[0x0][0x3a8] ;  /* 0x00007500ff0b77ac */ /* 0x000e220008000800 */
[----:B------:R-:W-:-:S02]  /*58d0*/  LOP3.LUT R47, R47, 0x50, RZ, 0xfc, !PT ;  /* 0x000000502f2f7812 */ /* 0x000fc400078efcff */
[----:B------:R-:W-:Y:S01]  /*58e0*/  LOP3.LUT R5, R89, 0x4e, RZ, 0xfc, !PT ;  /* 0x0000004e59057812 */ /* 0x000fe200078efcff */
[----:B------:R1:W3:Y:S01]  /*58f0*/  @!P1 LDG.E.U8 R45, desc[UR8][R8.64] ;  /* 0x00000008082d9981 */ /* 0x0002e2000c1e1100 */
[----:B------:R-:W-:Y:S01]  /*5900*/  LEA.HI.X.SX32 R59, R7, R3, 0x1, P6 ;  /* 0x00000003073b7211 */ /* 0x000fe200030f0eff */
[----:B------:R-:W-:Y:S01]  /*5910*/  IMAD R47, R47, UR72, RZ ;  /* 0x000000482f2f7c24 */ /* 0x000fe2000f8e02ff */
[----:B------:R-:W-:Y:S01]  /*5920*/  ISETP.GE.AND P4, PT, R5, UR66, PT ;  /* 0x0000004205007c0c */ /* 0x000fe2000bf86270 */
[----:B------:R-:W0:Y:S01]  /*5930*/  LDCU UR72, c[0x0][0x3a8] ;  /* 0x00007500ff4877ac */ /* 0x000e220008000800 */
[----:B------:R-:W-:Y:S02]  /*5940*/  IADD3 R72, P6, PT, R60, R0, RZ ;  /* 0x000000003c487210 */ /* 0x000fe40007fde0ff */
[----:B------:R-:W-:Y:S02]  /*5950*/  LOP3.LUT R5, R89, 0x50, RZ, 0xfc, !PT ;  /* 0x0000005059057812 */ /* 0x000fe400078efcff */
[----:B-1----:R-:W-:-:S02]  /*5960*/  PRMT R9, RZ, 0x7610, R9 ;  /* 0x00007610ff097816 */ /* 0x002fc40000000009 */
[----:B------:R-:W-:Y:S02]  /*5970*/  LEA.HI.X.SX32 R73, R60, R3, 0x1, P6 ;  /* 0x000000033c497211 */ /* 0x000fe400030f0eff */
[----:B------:R-:W-:Y:S02]  /*5980*/  ISETP.GE.AND P3, PT, R5, UR66, PT ;  /* 0x0000004205007c0c */ /* 0x000fe4000bf66270 */
[----:B------:R1:W2:Y:S01]  /*5990*/  @!P5 LDG.E.U8 R9, desc[UR8][R58.64] ;  /* 0x000000083a09d981 */ /* 0x0002a2000c1e1100 */
[----:B------:R-:W-:Y:S02]  /*59a0*/  SHF.R.U32.HI R60, RZ, 0x8, R74 ;  /* 0x00000008ff3c7819 */ /* 0x000fe4000001164a */
[----:B------:R-:W-:Y:S02]  /*59b0*/  LOP3.LUT R5, R89, 0x52, RZ, 0xfc, !PT ;  /* 0x0000005259057812 */ /* 0x000fe400078efcff */
[----:B------:R-:W-:Y:S02]  /*59c0*/  SGXT.U32 R60, R60, 0x1 ;  /* 0x000000013c3c781a */ /* 0x000fe40000000000 */
[----:B-1----:R-:W-:-:S02]  /*59d0*/  IADD3 R58, P6, PT, R47, R0, RZ ;  /* 0x000000002f3a7210 */ /* 0x002fc40007fde0ff */
[----:B------:R-:W-:Y:S02]  /*59e0*/  ISETP.GE.AND P0, PT, R5, UR66, PT ;  /* 0x0000004205007c0c */ /* 0x000fe4000bf06270 */
[----:B------:R-:W-:Y:S02]  /*59f0*/  LEA.HI.X.SX32 R59, R47, R3, 0x1, P6 ;  /* 0x000000032f3b7211 */ /* 0x000fe400030f0eff */
[----:B------:R-:W-:Y:S02]  /*5a00*/  SHF.R.U32.HI R47, RZ, 0x8, R88 ;  /* 0x00000008ff2f7819 */ /* 0x000fe40000011658 */
[----:B------:R-:W-:Y:S02]  /*5a10*/  LOP3.LUT R5, R89, 0x54, RZ, 0xfc, !PT ;  /* 0x0000005459057812 */ /* 0x000fe400078efcff */
[----:B------:R-:W-:Y:S02]  /*5a20*/  LOP3.LUT R60, R60, 0x52, RZ, 0xfc, !PT ;  /* 0x000000523c3c7812 */ /* 0x000fe400078efcff */
[----:B------:R-:W-:-:S02]  /*5a30*/  SGXT.U32 R47, R47, 0x1 ;  /* 0x000000012f2f781a */ /* 0x000fc40000000000 */
[----:B------:R-:W-:Y:S02]  /*5a40*/  ISETP.GE.AND P2, PT, R5, UR66, PT ;  /* 0x0000004205007c0c */ /* 0x000fe4000bf46270 */
[----:B------:R-:W-:Y:S01]  /*5a50*/  LOP3.LUT R5, R89, 0x56, RZ, 0xfc, !PT ;  /* 0x0000005659057812 */ /* 0x000fe200078efcff */
[----:B0-----:R-:W-:Y:S01]  /*5a60*/  IMAD R60, R60, UR11, RZ ;  /* 0x0000000b3c3c7c24 */ /* 0x001fe2000f8e02ff */
[----:B------:R-:W-:Y:S01]  /*5a70*/  LOP3.LUT R47, R47, 0x54, RZ, 0xfc, !PT ;  /* 0x000000542f2f7812 */ /* 0x000fe200078efcff */
[----:B------:R-:W0:Y:S01]  /*5a80*/  LDCU UR11, c[0x0][0x3a8] ;  /* 0x00007500ff0b77ac */ /* 0x000e220008000800 */
[----:B------:R-:W-:Y:S02]  /*5a90*/  ISETP.GE.AND P1, PT, R5, UR66, PT ;  /* 0x0000004205007c0c */ /* 0x000fe4000bf26270 */
[----:B------:R-:W-:Y:S01]  /*5aa0*/  PRMT R5, RZ, 0x7610, R5 ;  /* 0x00007610ff057816 */ /* 0x000fe20000000005 */
[----:B------:R-:W-:Y:S01]  /*5ab0*/  IMAD R47, R47, UR72, RZ ;  /* 0x000000482f2f7c24 */ /* 0x000fe2000f8e02ff */
[C---:B------:R-:W-:Y:S01]  /*5ac0*/  IADD3 R74, P6, PT, R60.reuse, R0, RZ ;  /* 0x000000003c4a7210 */ /* 0x040fe20007fde0ff */
[----:B------:R-:W1:Y:S03]  /*5ad0*/  LDCU UR72, c[0x0][0x3a8] ;  /* 0x00007500ff4877ac */ /* 0x000e660008000800 */
[----:B------:R0:W2:Y:S01]  /*5ae0*/  @!P4 LDG.E.U8 R5, desc[UR8][R72.64] ;  /* 0x000000084805c981 */ /* 0x0000a2000c1e1100 */
[----:B------:R-:W-:-:S02]  /*5af0*/  LEA.HI.X.SX32 R75, R60, R3, 0x1, P6 ;  /* 0x000000033c4b7211 */ /* 0x000fc400030f0eff */
[----:B0-----:R-:W-:-:S04]  /*5b00*/  IADD3 R72, P6, PT, R47, R0, RZ ;  /* 0x000000002f487210 */ /* 0x001fc80007fde0ff */
[----:B------:R-:W-:Y:S02]  /*5b10*/  LEA.HI.X.SX32 R73, R47, R3, 0x1, P6 ;  /* 0x000000032f497211 */ /* 0x000fe400030f0eff */
[----:B------:R-:W0:Y:S01]  /*5b20*/  S2R R47, SR_TID.X ;  /* 0x00000000002f7919 */ /* 0x000e220000002100 */
[----:B------:R-:W-:Y:S02]  /*5b30*/  LOP3.LUT R7, R89, 0x58, RZ, 0xfc, !PT ;  /* 0x0000005859077812 */ /* 0x000fe400078efcff */
[----:B------:R-:W-:Y:S02]  /*5b40*/  SHF.R.U32.HI R61, RZ, 0x8, R88 ;  /* 0x00000008ff3d7819 */ /* 0x000fe40000011658 */
[----:B------:R-:W-:Y:S02]  /*5b50*/  ISETP.GE.AND P5, PT, R7, UR66, PT ;  /* 0x0000004207007c0c */ /* 0x000fe4000bfa6270 */
[----:B------:R-:W-:Y:S02]  /*5b60*/  PRMT R7, RZ, 0x7610, R7 ;  /* 0x00007610ff077816 */ /* 0x000fe40000000007 */
[----:B------:R-:W-:-:S04]  /*5b70*/  SGXT.U32 R61, R61, 0x1 ;  /* 0x000000013d3d781a */ /* 0x000fc80000000000 */
[----:B------:R-:W-:Y:S01]  /*5b80*/  LOP3.LUT R61, R61, 0x56, RZ, 0xfc, !PT ;  /* 0x000000563d3d7812 */ /* 0x000fe200078efcff */
[----:B------:R1:W2:Y:S04]  /*5b90*/  @!P3 LDG.E.U8 R7, desc[UR8][R58.64] ;  /* 0x000000083a07b981 */ /* 0x0002a8000c1e1100 */
[----:B------:R-:W-:Y:S01]  /*5ba0*/  IMAD R61, R61, UR11, RZ ;  /* 0x0000000b3d3d7c24 */ /* 0x000fe2000f8e02ff */
[----:B------:R-:W-:Y:S01]  /*5bb0*/  PRMT R55, RZ, 0x7610, R55 ;  /* 0x00007610ff377816 */ /* 0x000fe20000000037 */
[----:B------:R-:W0:Y:S01]  /*5bc0*/  LDCU UR11, c[0x0][0x3a8] ;  /* 0x00007500ff0b77ac */ /* 0x000e220008000800 */
[----:B-1----:R-:W-:-:S04]  /*5bd0*/  PRMT R59, RZ, 0x7610, R59 ;  /* 0x00007610ff3b7816 */ /* 0x002fc8000000003b */
[----:B------:R-:W2:Y:S04]  /*5be0*/  @!P2 LDG.E.U8 R55, desc[UR8][R72.64] ;  /* 0x000000084837a981 */ /* 0x000ea8000c1e1100 */
[----:B------:R1:W2:Y:S01]  /*5bf0*/  @!P0 LDG.E.U8 R59, desc[UR8][R74.64] ;  /* 0x000000084a3b8981 */ /* 0x0002a2000c1e1100 */
[----:B0-----:R-:W-:-:S04]  /*5c00*/  SHF.R.U32.HI R60, RZ, 0x8, R47 ;  /* 0x00000008ff3c7819 */ /* 0x001fc8000001162f */
[----:B------:R-:W-:-:S04]  /*5c10*/  SGXT.U32 R60, R60, 0x1 ;  /* 0x000000013c3c781a */ /* 0x000fc80000000000 */
[----:B------:R-:W-:Y:S02]  /*5c20*/  LOP3.LUT R60, R60, 0x58, RZ, 0xfc, !PT ;  /* 0x000000583c3c7812 */ /* 0x000fe400078efcff */
[----:B-1----:R-:W-:-:S03]  /*5c30*/  IADD3 R74, P6, PT, R61, R0, RZ ;  /* 0x000000003d4a7210 */ /* 0x002fc60007fde0ff */
[----:B------:R-:W-:Y:S01]  /*5c40*/  IMAD R60, R60, UR72, RZ ;  /* 0x000000483c3c7c24 */ /* 0x000fe2000f8e02ff */
[-C--:B------:R-:W-:Y:S01]  /*5c50*/  LEA.HI.X.SX32 R75, R61, R3.reuse, 0x1, P6 ;  /* 0x000000033d4b7211 */ /* 0x080fe200030f0eff */
[----:B------:R-:W0:Y:S01]  /*5c60*/  LDCU UR72, c[0x0][0x3a8] ;  /* 0x00007500ff4877ac */ /* 0x000e220008000800 */
[----:B------:R-:W1:Y:S01]  /*5c70*/  S2R R61, SR_TID.X ;  /* 0x00000000003d7919 */ /* 0x000e620000002100 */
[----:B------:R-:W-:Y:S02]  /*5c80*/  SHF.R.U32.HI R47, RZ, 0x8, R47 ;  /* 0x00000008ff2f7819 */ /* 0x000fe4000001162f */
[C---:B------:R-:W-:Y:S02]  /*5c90*/  IADD3 R72, P6, PT, R60.reuse, R0, RZ ;  /* 0x000000003c487210 */ /* 0x040fe40007fde0ff */
[----:B------:R-:W-:Y:S02]  /*5ca0*/  SGXT.U32 R47, R47, 0x1 ;  /* 0x000000012f2f781a */ /* 0x000fe40000000000 */
[----:B------:R-:W-:-:S02]  /*5cb0*/  LEA.HI.X.SX32 R73, R60, R3, 0x1, P6 ;  /* 0x000000033c497211 */ /* 0x000fc400030f0eff */
[----:B------:R-:W-:Y:S02]  /*5cc0*/  SHF.R.U32.HI R60, RZ, 0x8, R88 ;  /* 0x00000008ff3c7819 */ /* 0x000fe40000011658 */
[----:B------:R-:W-:Y:S02]  /*5cd0*/  LOP3.LUT R47, R47, 0x5a, RZ, 0xfc, !PT ;  /* 0x0000005a2f2f7812 */ /* 0x000fe400078efcff */
[----:B------:R-:W-:Y:S02]  /*5ce0*/  LOP3.LUT R8, R89, 0x5a, RZ, 0xfc, !PT ;  /* 0x0000005a59087812 */ /* 0x000fe400078efcff */
[----:B------:R-:W-:Y:S02]  /*5cf0*/  SGXT.U32 R60, R60, 0x1 ;  /* 0x000000013c3c781a */ /* 0x000fe40000000000 */
[----:B------:R-:W-:Y:S01]  /*5d00*/  PRMT R51, RZ, 0x7610, R51 ;  /* 0x00007610ff337816 */ /* 0x000fe20000000033 */
[----:B------:R-:W-:Y:S01]  /*5d10*/  IMAD R47, R47, UR11, RZ ;  /* 0x0000000b2f2f7c24 */ /* 0x000fe2000f8e02ff */
[----:B------:R-:W-:Y:S01]  /*5d20*/  ISETP.GE.AND P4, PT, R8, UR66, PT ;  /* 0x0000004208007c0c */ /* 0x000fe2000bf86270 */
[----:B------:R-:W1:Y:S01]  /*5d30*/  LDCU UR11, c[0x0][0x3a8] ;  /* 0x00007500ff0b77ac */ /* 0x000e620008000800 */
[----:B------:R-:W-:-:S02]  /*5d40*/  LOP3.LUT R60, R60, 0x5c, RZ, 0xfc, !PT ;  /* 0x0000005c3c3c7812 */ /* 0x000fc400078efcff */
[C---:B------:R-:W-:Y:S01]  /*5d50*/  LOP3.LUT R8, R89.reuse, 0x5c, RZ, 0xfc, !PT ;  /* 0x0000005c59087812 */ /* 0x040fe200078efcff */
[----:B------:R4:W2:Y:S01]  /*5d60*/  @!P1 LDG.E.U8 R51, desc[UR8][R74.64] ;  /* 0x000000084a339981 */ /* 0x0008a2000c1e1100 */
[----:B------:R-:W-:Y:S01]  /*5d70*/  PRMT R48, RZ, 0x7610, R48 ;  /* 0x00007610ff307816 */ /* 0x000fe20000000030 */
[----:B0-----:R-:W-:Y:S01]  /*5d80*/  IMAD R60, R60, UR72, RZ ;  /* 0x000000483c3c7c24 */ /* 0x001fe2000f8e02ff */
[----:B------:R-:W-:Y:S01]  /*5d90*/  ISETP.GE.AND P3, PT, R8, UR66, PT ;  /* 0x0000004208007c0c */ /* 0x000fe2000bf66270 */
[----:B------:R-:W0:Y:S01]  /*5da0*/  LDCU UR72, c[0x0][0x3a8] ;  /* 0x00007500ff4877ac */ /* 0x000e220008000800 */
[----:B------:R-:W-:Y:S02]  /*5db0*/  LOP3.LUT R8, R89, 0x5e, RZ, 0xfc, !PT ;  /* 0x0000005e59087812 */ /* 0x000fe400078efcff */
[----:B------:R1:W2:Y:S01]  /*5dc0*/  @!P5 LDG.E.U8 R48, desc[UR8][R72.64] ;  /* 0x000000084830d981 */ /* 0x0002a2000c1e1100 */
[----:B----4-:R-:W-:Y:S02]  /*5dd0*/  IADD3 R74, P6, PT, R47, R0, RZ ;  /* 0x000000002f4a7210 */ /* 0x010fe40007fde0ff */
[----:B------:R-:W-:-:S02]  /*5de0*/  ISETP.GE.AND P0, PT, R8, UR66, PT ;  /* 0x0000004208007c0c */ /* 0x000fc4000bf06270 */
[-C--:B------:R-:W-:Y:S02]  /*5df0*/  LEA.HI.X.SX32 R75, R47, R3.reuse, 0x1, P6 ;  /* 0x000000032f4b7211 */ /* 0x080fe400030f0eff */
[----:B------:R-:W-:Y:S02]  /*5e00*/  SHF.R.U32.HI R62, RZ, 0x8, R88 ;  /* 0x00000008ff3e7819 */ /* 0x000fe40000011658 */
[----:B-1----:R-:W-:Y:S02]  /*5e10*/  IADD3 R72, P6, PT, R60, R0, RZ ;  /* 0x000000003c487210 */ /* 0x002fe40007fde0ff */
[----:B------:R-:W-:Y:S02]  /*5e20*/  LOP3.LUT R8, R89, 0x60, RZ, 0xfc, !PT ;  /* 0x0000006059087812 */ /* 0x000fe400078efcff */
[----:B------:R-:W-:Y:S02]  /*5e30*/  SGXT.U32 R62, R62, 0x1 ;  /* 0x000000013e3e781a */ /* 0x000fe40000000000 */
[----:B------:R-:W-:-:S02]  /*5e40*/  LEA.HI.X.SX32 R73, R60, R3, 0x1, P6 ;  /* 0x000000033c497211 */ /* 0x000fc400030f0eff */
[----:B------:R-:W-:Y:S02]  /*5e50*/  ISETP.GE.AND P2, PT, R8, UR66, PT ;  /* 0x0000004208007c0c */ /* 0x000fe4000bf46270 */
[----:B------:R-:W-:Y:S02]  /*5e60*/  SHF.R.U32.HI R60, RZ, 0x8, R61 ;  /* 0x00000008ff3c7819 */ /* 0x000fe4000001163d */
[----:B------:R-:W-:Y:S02]  /*5e70*/  LOP3.LUT R8, R89, 0x62, RZ, 0xfc, !PT ;  /* 0x0000006259087812 */ /* 0x000fe400078efcff */
[----:B------:R-:W-:Y:S02]  /*5e80*/  LOP3.LUT R62, R62, 0x60, RZ, 0xfc, !PT ;  /* 0x000000603e3e7812 */ /* 0x000fe400078efcff */
[----:B------:R-:W-:Y:S02]  /*5e90*/  SGXT.U32 R60, R60, 0x1 ;  /* 0x000000013c3c781a */ /* 0x000fe40000000000 */
[----:B------:R-:W-:-:S02]  /*5ea0*/  ISETP.GE.AND P1, PT, R8, UR66, PT ;  /* 0x0000004208007c0c */ /* 0x000fc4000bf26270 */
[----:B------:R-:W-:Y:S02]  /*5eb0*/  LOP3.LUT R8, R89, 0x64, RZ, 0xfc, !PT ;  /* 0x0000006459087812 */ /* 0x000fe400078efcff */
[----:B------:R-:W-:Y:S01]  /*5ec0*/  PRMT R44, RZ, 0x7610, R44 ;  /* 0x00007610ff2c7816 */ /* 0x000fe2000000002c */
[----:B------:R-:W-:Y:S01]  /*5ed0*/  IMAD R62, R62, UR11, RZ ;  /* 0x0000000b3e3e7c24 */ /* 0x000fe2000f8e02ff */
[----:B------:R-:W-:Y:S01]  /*5ee0*/  LOP3.LUT R60, R60, 0x62, RZ, 0xfc, !PT ;  /* 0x000000623c3c7812 */ /* 0x000fe200078efcff */
[----:B------:R-:W1:Y:S01]  /*5ef0*/  LDCU UR11, c[0x0][0x3a8] ;  /* 0x00007500ff0b77ac */ /* 0x000e620008000800 */
[----:B------:R-:W-:Y:S02]  /*5f00*/  ISETP.GE.AND P5, PT, R8, UR66, PT ;  /* 0x0000004208007c0c */ /* 0x000fe4000bfa6270 */
[----:B------:R-:W-:Y:S01]  /*5f10*/  PRMT R8, RZ, 0x7610, R8 ;  /* 0x00007610ff087816 */ /* 0x000fe20000000008 */
[----:B------:R4:W2:Y:S01]  /*5f20*/  @!P4 LDG.E.U8 R44, desc[UR8][R74.64] ;  /* 0x000000084a2cc981 */ /* 0x0008a2000c1e1100 */
[----:B0-----:R-:W-:Y:S01]  /*5f30*/  IMAD R60, R60, UR72, RZ ;  /* 0x000000483c3c7c24 */ /* 0x001fe2000f8e02ff */
[----:B------:R-:W-:Y:S01]  /*5f40*/  SHF.R.U32.HI R61, RZ, 0x8, R61 ;  /* 0x00000008ff3d7819 */ /* 0x000fe2000001163d */
[----:B------:R-:W0:Y:S02]  /*5f50*/  LDCU UR72, c[0x0][0x3a8] ;  /* 0x00007500ff4877ac */ /* 0x000e240008000800 */
[----:B------:R1:W2:Y:S01]  /*5f60*/  @!P3 LDG.E.U8 R8, desc[UR8][R72.64] ;  /* 0x000000084808b981 */ /* 0x0002a2000c1e1100 */
[----:B----4-:R-:W-:-:S04]  /*5f70*/  IADD3 R74, P6, PT, R62, R0, RZ ;  /* 0x000000003e4a7210 */ /* 0x010fc80007fde0ff */
[----:B------:R-:W-:Y:S02]  /*5f80*/  LEA.HI.X.SX32 R75, R62, R3, 0x1, P6 ;  /* 0x000000033e4b7211 */ /* 0x000fe400030f0eff */
[----:B-1----:R-:W-:-:S04]  /*5f90*/  IADD3 R72, P6, PT, R60, R0, RZ ;  /* 0x000000003c487210 */ /* 0x002fc80007fde0ff */
[----:B------:R-:W-:Y:S02]  /*5fa0*/  LEA.HI.X.SX32 R73, R60, R3, 0x1, P6 ;  /* 0x000000033c497211 */ /* 0x000fe400030f0eff */
[----:B------:R-:W1:Y:S01]  /*5fb0*/  S2R R60, SR_TID.X ;  /* 0x00000000003c7919 */ /* 0x000e620000002100 */
[----:B------:R-:W-:Y:S02]  /*5fc0*/  SGXT.U32 R61, R61, 0x1 ;  /* 0x000000013d3d781a */ /* 0x000fe40000000000 */
[----:B------:R-:W-:Y:S02]  /*5fd0*/  LOP3.LUT R47, R89, 0x66, RZ, 0xfc, !PT ;  /* 0x00000066592f7812 */ /* 0x000fe400078efcff */
[----:B------:R-:W-:Y:S02]  /*5fe0*/  LOP3.LUT R61, R61, 0x64, RZ, 0xfc, !PT ;  /* 0x000000643d3d7812 */ /* 0x000fe400078efcff */
[----:B------:R-:W-:Y:S02]  /*5ff0*/  ISETP.GE.AND P4, PT, R47, UR66, PT ;  /* 0x000000422f007c0c */ /* 0x000fe4000bf86270 */
[----:B------:R-:W-:Y:S01]  /*6000*/  PRMT R47, RZ, 0x7610, R47 ;  /* 0x00007610ff2f7816 */ /* 0x000fe2000000002f */
[----:B------:R-:W-:Y:S01]  /*6010*/  IMAD R61, R61, UR11, RZ ;  /* 0x0000000b3d3d7c24 */ /* 0x000fe2000f8e02ff */
[----:B------:R-:W4:Y:S04]  /*6020*/  LDCU UR11, c[0x0][0x3a8] ;  /* 0x00007500ff0b77ac */ /* 0x000f280008000800 */
[----:B------:R0:W2:Y:S02]  /*6030*/  @!P2 LDG.E.U8 R47, desc[UR8][R74.64] ;  /* 0x000000084a2fa981 */ /* 0x0000a4000c1e1100 */
[----:B0-----:R-:W-:-:S04]  /*6040*/  IADD3 R74, P6, PT, R61, R0, RZ ;  /* 0x000000003d4a7210 */ /* 0x001fc80007fde0ff */
[----:B------:R-:W-:Y:S02]  /*6050*/  LEA.HI.X.SX32 R75, R61, R3, 0x1, P6 ;  /* 0x000000033d4b7211 */ /* 0x000fe400030f0eff */
[--C-:B-1----:R-:W-:Y:S02]  /*6060*/  SHF.R.U32.HI R61, RZ, 0x8, R60.reuse ;  /* 0x00000008ff3d7819 */ /* 0x102fe4000001163c */
[----:B------:R-:W-:Y:S02]  /*6070*/  LOP3.LUT R58, R89, 0x68, RZ, 0xfc, !PT ;  /* 0x00000068593a7812 */ /* 0x000fe400078efcff */
[----:B------:R-:W-:Y:S02]  /*6080*/  SGXT.U32 R61, R61, 0x1 ;  /* 0x000000013d3d781a */ /* 0x000fe40000000000 */
[----:B------:R-:W-:Y:S02]  /*6090*/  SHF.R.U32.HI R60, RZ, 0x8, R60 ;  /* 0x00000008ff3c7819 */ /* 0x000fe4000001163c */
[----:B------:R-:W-:-:S02]  /*60a0*/  LOP3.LUT R61, R61, 0x66, RZ, 0xfc, !PT ;  /* 0x000000663d3d7812 */ /* 0x000fc400078efcff */
[----:B------:R-:W-:Y:S02]  /*60b0*/  ISETP.GE.AND P3, PT, R58, UR66, PT ;  /* 0x000000423a007c0c */ /* 0x000fe4000bf66270 */
[----:B------:R-:W-:Y:S02]  /*60c0*/  SGXT.U32 R60, R60, 0x1 ;  /* 0x000000013c3c781a */ /* 0x000fe40000000000 */
[----:B------:R-:W-:Y:S01]  /*60d0*/  PRMT R58, RZ, 0x7610, R58 ;  /* 0x00007610ff3a7816 */ /* 0x000fe2000000003a */
[----:B------:R-:W-:Y:S01]  /*60e0*/  IMAD R61, R61, UR72, RZ ;  /* 0x000000483d3d7c24 */ /* 0x000fe2000f8e02ff */
[----:B------:R-:W-:Y:S01]  /*60f0*/  LOP3.LUT R60, R60, 0x68, RZ, 0xfc, !PT ;  /* 0x000000683c3c7812 */ /* 0x000fe200078efcff */
[----:B------:R-:W0:Y:S01]  /*6100*/  LDCU UR72, c[0x0][0x3a8] ;  /* 0x00007500ff4877ac */ /* 0x000e220008000800 */
[----:B------:R-:W-:Y:S02]  /*6110*/  PRMT R91, RZ, 0x7610, R91 ;  /* 0x00007610ff5b7816 */ /* 0x000fe4000000005b */
[----:B------:R1:W2:Y:S01]  /*6120*/  @!P1 LDG.E.U8 R58, desc[UR8][R72.64] ;  /* 0x00000008483a9981 */ /* 0x0002a2000c1e1100 */
[----:B----4-:R-:W-:Y:S01]  /*6130*/  IMAD R60, R60, UR11, RZ ;  /* 0x0000000b3c3c7c24 */ /* 0x010fe2000f8e02ff */
[----:B------:R-:W-:Y:S01]  /*6140*/  PRMT R92, RZ, 0x7610, R92 ;  /* 0x00007610ff5c7816 */ /* 0x000fe2000000005c */
[----:B------:R-:W4:Y:S01]  /*6150*/  LDCU UR11, c[0x0][0x3a8] ;  /* 0x00007500ff0b77ac */ /* 0x000f220008000800 */
[----:B------:R0:W2:Y:S01]  /*6160*/  @!P5 LDG.E.U8 R91, desc[UR8][R74.64] ;  /* 0x000000084a5bd981 */ /* 0x0000a2000c1e1100 */
[----:B-1----:R-:W-:-:S02]  /*6170*/  LOP3.LUT R73, R89, 0x6e, RZ, 0xfc, !PT ;  /* 0x0000006e59497812 */ /* 0x002fc400078efcff */
[-C--:B------:R-:W-:Y:S02]  /*6180*/  IADD3 R72, P6, PT, R61, R0.reuse, RZ ;  /* 0x000000003d487210 */ /* 0x080fe40007fde0ff */
[----:B------:R-:W-:Y:S02]  /*6190*/  ISETP.GE.AND P5, PT, R73, UR66, PT ;  /* 0x0000004249007c0c */ /* 0x000fe4000bfa6270 */
[----:B------:R-:W-:Y:S02]  /*61a0*/  LEA.HI.X.SX32 R73, R61, R3, 0x1, P6 ;  /* 0x000000033d497211 */ /* 0x000fe400030f0eff */
[----:B0-----:R-:W-:-:S03]  /*61b0*/  IADD3 R74, P6, PT, R60, R0, RZ ;  /* 0x000000003c4a7210 */ /* 0x001fc60007fde0ff */
[----:B------:R0:W2:Y:S01]  /*61c0*/  @!P4 LDG.E.U8 R92, desc[UR8][R72.64] ;  /* 0x00000008485cc981 */ /* 0x0000a2000c1e1100 */
[----:B------:R-:W-:Y:S02]  /*61d0*/  LEA.HI.X.SX32 R75, R60, R3, 0x1, P6 ;  /* 0x000000033c4b7211 */ /* 0x000fe400030f0eff */
[----:B------:R-:W1:Y:S02]  /*61e0*/  S2R R60, SR_TID.X ;  /* 0x00000000003c7919 */ /* 0x000e640000002100 */
[--C-:B-1----:R-:W-:Y:S02]  /*61f0*/  SHF.R.U32.HI R62, RZ, 0x8, R60.reuse ;  /* 0x00000008ff3e7819 */ /* 0x102fe4000001163c */
[----:B------:R-:W-:-:S04]  /*6200*/  SHF.R.U32.HI R60, RZ, 0x8, R60 ;  /* 0x00000008ff3c7819 */ /* 0x000fc8000001163c */
[----:B------:R-:W-:-:S04]  /*6210*/  SGXT.U32 R60, R60, 0x1 ;  /* 0x000000013c3c781a */ /* 0x000fc80000000000 */
[----:B------:R-:W-:-:S05]  /*6220*/  LOP3.LUT R60, R60, 0x6a, RZ, 0xfc, !PT ;  /* 0x0000006a3c3c7812 */ /* 0x000fca00078efcff */
[----:B------:R-:W-:Y:S01]  /*6230*/  IMAD R60, R60, UR72, RZ ;  /* 0x000000483c3c7c24 */ /* 0x000fe2000f8e02ff */
[----:B------:R-:W1:Y:S04]  /*6240*/  LDCU UR72, c[0x0][0x3a8] ;  /* 0x00007500ff4877ac */ /* 0x000e680008000800 */
[----:B0-----:R-:W-:-:S04]  /*6250*/  IADD3 R72, P6, PT, R60, R0, RZ ;  /* 0x000000003c487210 */ /* 0x001fc80007fde0ff */
[----:B------:R-:W-:Y:S02]  /*6260*/  LEA.HI.X.SX32 R73, R60, R3, 0x1, P6 ;  /* 0x000000033c497211 */ /* 0x000fe400030f0eff */
[----:B------:R-:W0:Y:S01]  /*6270*/  S2R R60, SR_TID.X ;  /* 0x00000000003c7919 */ /* 0x000e220000002100 */
[----:B------:R-:W-:Y:S02]  /*6280*/  LOP3.LUT R88, R89, 0x6a, RZ, 0xfc, !PT ;  /* 0x0000006a59587812 */ /* 0x000fe400078efcff */
[----:B------:R-:W-:Y:S02]  /*6290*/  SGXT.U32 R62, R62, 0x1 ;  /* 0x000000013e3e781a */ /* 0x000fe40000000000 */
[----:B------:R-:W-:Y:S02]  /*62a0*/  ISETP.GE.AND P2, PT, R88, UR66, PT ;  /* 0x0000004258007c0c */ /* 0x000fe4000bf46270 */
[----:B------:R-:W-:Y:S02]  /*62b0*/  LOP3.LUT R62, R62, 0x70, RZ, 0xfc, !PT ;  /* 0x000000703e3e7812 */ /* 0x000fe400078efcff */
[----:B------:R-:W-:-:S02]  /*62c0*/  PRMT R93, RZ, 0x7610, R93 ;  /* 0x00007610ff5d7816 */ /* 0x000fc4000000005d */
[----:B------:R-:W-:Y:S01]  /*62d0*/  PRMT R101, RZ, 0x7610, R101 ;  /* 0x00007610ff657816 */ /* 0x000fe20000000065 */
[----:B----4-:R-:W-:Y:S01]  /*62e0*/  IMAD R62, R62, UR11, RZ ;  /* 0x0000000b3e3e7c24 */ /* 0x010fe2000f8e02ff */
[----:B0-----:R-:W-:Y:S02]  /*62f0*/  SHF.R.U32.HI R61, RZ, 0x8, R60 ;  /* 0x00000008ff3d7819 */ /* 0x001fe4000001163c */
[----:B------:R0:W4:Y:S01]  /*6300*/  @!P3 LDG.E.U8 R93, desc[UR8][R74.64] ;  /* 0x000000084a5db981 */ /* 0x000122000c1e1100 */
[----:B------:R-:W-:Y:S01]  /*6310*/  LOP3.LUT R88, R89, 0x6c, RZ, 0xfc, !PT ;  /* 0x0000006c59587812 */ /* 0x000fe200078efcff */
[----:B------:R-:W3:Y:S01]  /*6320*/  LDCU UR11, c[0x0][0x3a8] ;  /* 0x00007500ff0b77ac */ /* 0x000ee20008000800 */
[----:B------:R-:W-:Y:S01]  /*6330*/  SGXT.U32 R61, R61, 0x1 ;  /* 0x000000013d3d781a */ /* 0x000fe20000000000 */
[----:B------:R1:W4:Y:S03]  /*6340*/  @!P2 LDG.E.U8 R101, desc[UR8][R72.64] ;  /* 0x000000084865a981 */ /* 0x000326000c1e1100 */
[----:B------:R-:W-:-:S02]  /*6350*/  LOP3.LUT R61, R61, 0x72, RZ, 0xfc, !PT ;  /* 0x000000723d3d7812 */ /* 0x000fc400078efcff */
[----:B0-----:R-:W-:-:S03]  /*6360*/  LOP3.LUT R75, R89, 0x72, RZ, 0xfc, !PT ;  /* 0x00000072594b7812 */ /* 0x001fc600078efcff */
[----:B-1----:R-:W-:Y:S01]  /*6370*/  IMAD R61, R61, UR72, RZ ;  /* 0x000000483d3d7c24 */ /* 0x002fe2000f8e02ff */
[CC--:B------:R-:W-:Y:S01]  /*6380*/  IADD3 R74, P3, PT, R62.reuse, R0.reuse, RZ ;  /* 0x000000003e4a7210 */ /* 0x0c0fe20007f7e0ff */
[----:B------:R-:W0:Y:S01]  /*6390*/  LDCU UR72, c[0x0][0x3a8] ;  /* 0x00007500ff4877ac */ /* 0x000e220008000800 */
[----:B------:R-:W-:Y:S02]  /*63a0*/  LOP3.LUT R73, R89, 0x74, RZ, 0xfc, !PT ;  /* 0x0000007459497812 */ /* 0x000fe400078efcff */
[----:B------:R-:W-:Y:S02]  /*63b0*/  IADD3 R72, P2, PT, R61, R0, RZ ;  /* 0x000000003d487210 */ /* 0x000fe40007f5e0ff */
[----:B------:R-:W-:Y:S02]  /*63c0*/  ISETP.GE.AND P6, PT, R75, UR66, PT ;  /* 0x000000424b007c0c */ /* 0x000fe4000bfc6270 */
[----:B------:R-:W-:Y:S02]  /*63d0*/  LEA.HI.X.SX32 R75, R62, R3, 0x1, P3 ;  /* 0x000000033e4b7211 */ /* 0x000fe400018f0eff */
[----:B------:R-:W-:-:S02]  /*63e0*/  ISETP.GE.AND P3, PT, R73, UR66, PT ;  /* 0x0000004249007c0c */ /* 0x000fc4000bf66270 */
[----:B------:R-:W-:Y:S02]  /*63f0*/  LEA.HI.X.SX32 R73, R61, R3, 0x1, P2 ;  /* 0x000000033d497211 */ /* 0x000fe400010f0eff */
[----:B------:R-:W1:Y:S01]  /*6400*/  S2R R61, SR_TID.X ;  /* 0x00000000003d7919 */ /* 0x000e620000002100 */
[----:B------:R-:W-:Y:S02]  /*6410*/  ISETP.GE.AND P1, PT, R88, UR66, PT ;  /* 0x0000004258007c0c */ /* 0x000fe4000bf26270 */
[----:B------:R-:W-:Y:S02]  /*6420*/  LOP3.LUT R88, R89, 0x70, RZ, 0xfc, !PT ;  /* 0x0000007059587812 */ /* 0x000fe400078efcff */
[----:B------:R-:W-:Y:S02]  /*6430*/  SHF.R.U32.HI R60, RZ, 0x8, R60 ;  /* 0x00000008ff3c7819 */ /* 0x000fe4000001163c */
[----:B------:R-:W-:Y:S02]  /*6440*/  ISETP.GE.AND P4, PT, R88, UR66, PT ;  /* 0x0000004258007c0c */ /* 0x000fe4000bf86270 */
[----:B------:R-:W-:-:S02]  /*6450*/  SGXT.U32 R60, R60, 0x1 ;  /* 0x000000013c3c781a */ /* 0x000fc40000000000 */
[----:B------:R-:W-:Y:S02]  /*6460*/  PRMT R102, RZ, 0x7610, R102 ;  /* 0x00007610ff667816 */ /* 0x000fe40000000066 */
[----:B------:R-:W-:-:S05]  /*6470*/  LOP3.LUT R60, R60, 0x74, RZ, 0xfc, !PT ;  /* 0x000000743c3c7812 */ /* 0x000fca00078efcff */
[----:B---3--:R-:W-:Y:S01]  /*6480*/  IMAD R60, R60, UR11, RZ ;  /* 0x0000000b3c3c7c24 */ /* 0x008fe2000f8e02ff */
[----:B------:R-:W-:Y:S01]  /*6490*/  PRMT R105, RZ, 0x7610, R105 ;  /* 0x00007610ff697816 */ /* 0x000fe20000000069 */
[----:B------:R3:W4:Y:S01]  /*64a0*/  @!P4 LDG.E.U8 R102, desc[UR8][R74.64] ;  /* 0x000000084a66c981 */ /* 0x000722000c1e1100 */
[----:B------:R-:W0:Y:S04]  /*64b0*/  LDCU UR11, c[0x0][0x3a8] ;  /* 0x00007500ff0b77ac */ /* 0x000e280008000800 */
[----:B------:R0:W4:Y:S01]  /*64c0*/  @!P6 LDG.E.U8 R105, desc[UR8][R72.64] ;  /* 0x000000084869e981 */ /* 0x000122000c1e1100 */
[----:B---3--:R-:W-:-:S04]  /*64d0*/  LOP3.LUT R74, R89, 0x76, RZ, 0xfc, !PT ;  /* 0x00000076594a7812 */ /* 0x008fc800078efcff */
[----:B------:R-:W-:Y:S02]  /*64e0*/  ISETP.GE.AND P2, PT, R74, UR66, PT ;  /* 0x000000424a007c0c */ /* 0x000fe4000bf46270 */
[----:B------:R-:W-:-:S04]  /*64f0*/  IADD3 R74, P4, PT, R60, R0, RZ ;  /* 0x000000003c4a7210 */ /* 0x000fc80007f9e0ff */
[----:B------:R-:W-:Y:S02]  /*6500*/  LEA.HI.X.SX32 R75, R60, R3, 0x1, P4 ;  /* 0x000000033c4b7211 */ /* 0x000fe400020f0eff */
[--C-:B-1----:R-:W-:Y:S02]  /*6510*/  SHF.R.U32.HI R60, RZ, 0x8, R61.reuse ;  /* 0x00000008ff3c7819 */ /* 0x102fe4000001163d */
[----:B------:R-:W-:-:S04]  /*6520*/  SHF.R.U32.HI R61, RZ, 0x8, R61 ;  /* 0x00000008ff3d7819 */ /* 0x000fc8000001163d */
[----:B------:R-:W-:-:S04]  /*6530*/  SGXT.U32 R61, R61, 0x1 ;  /* 0x000000013d3d781a */ /* 0x000fc80000000000 */
[----:B------:R-:W-:-:S05]  /*6540*/  LOP3.LUT R61, R61, 0x76, RZ, 0xfc, !PT ;  /* 0x000000763d3d7812 */ /* 0x000fca00078efcff */
[----:B0-----:R-:W-:Y:S01]  /*6550*/  IMAD R61, R61, UR72, RZ ;  /* 0x000000483d3d7c24 */ /* 0x001fe2000f8e02ff */
[----:B------:R-:W-:Y:S01]  /*6560*/  SGXT.U32 R60, R60, 0x1 ;  /* 0x000000013c3c781a */ /* 0x000fe20000000000 */
[----:B------:R-:W0:Y:S03]  /*6570*/  LDCU UR72, c[0x0][0x3a8] ;  /* 0x00007500ff4877ac */ /* 0x000e260008000800 */
[----:B------:R-:W-:-:S04]  /*6580*/  IADD3 R72, P6, PT, R61, R0, RZ ;  /* 0x000000003d487210 */ /* 0x000fc80007fde0ff */
[----:B------:R-:W-:Y:S02]  /*6590*/  LEA.HI.X.SX32 R73, R61, R3, 0x1, P6 ;  /* 0x000000033d497211 */ /* 0x000fe400030f0eff */
[----:B------:R-:W1:Y:S01]  /*65a0*/  S2R R61, SR_TID.X ;  /* 0x00000000003d7919 */ /* 0x000e620000002100 */
[----:B------:R-:W-:Y:S02]  /*65b0*/  LOP3.LUT R60, R60, 0x78, RZ, 0xfc, !PT ;  /* 0x000000783c3c7812 */ /* 0x000fe400078efcff */
[----:B------:R-:W-:-:S03]  /*65c0*/  PRMT R107, RZ, 0x7610, R107 ;  /* 0x00007610ff6b7816 */ /* 0x000fc6000000006b */
[----:B------:R-:W-:Y:S01]  /*65d0*/  IMAD R60, R60, UR11, RZ ;  /* 0x0000000b3c3c7c24 */ /* 0x000fe2000f8e02ff */
[----:B------:R-:W-:Y:S01]  /*65e0*/  LOP3.LUT R88, R89, 0x78, RZ, 0xfc, !PT ;  /* 0x0000007859587812 */ /* 0x000fe200078efcff */
[----:B------:R-:W3:Y:S01]  /*65f0*/  LDCU UR11, c[0x0][0x3a8] ;  /* 0x00007500ff0b77ac */ /* 0x000ee20008000800 */
[----:B------:R0:W4:Y:S02]  /*6600*/  @!P3 LDG.E.U8 R107, desc[UR8][R74.64] ;  /* 0x000000084a6bb981 */ /* 0x000124000c1e1100 */
[----:B0-----:R-:W-:-:S04]  /*6610*/  IADD3 R74, P3, PT, R60, R0, RZ ;  /* 0x000000003c4a7210 */ /* 0x001fc80007f7e0ff */
[----:B------:R-:W-:Y:S02]  /*6620*/  LEA.HI.X.SX32 R75, R60, R3, 0x1, P3 ;  /* 0x000000033c4b7211 */ /* 0x000fe400018f0eff */
[----:B------:R-:W-:Y:S02]  /*6630*/  ISETP.GE.AND P4, PT, R88, UR66, PT ;  /* 0x0000004258007c0c */ /* 0x000fe4000bf86270 */
[----:B-1----:R-:W-:-:S04]  /*6640*/  SHF.R.U32.HI R60, RZ, 0x8, R61 ;  /* 0x00000008ff3c7819 */ /* 0x002fc8000001163d */
[----:B------:R-:W-:Y:S02]  /*6650*/  SGXT.U32 R60, R60, 0x1 ;  /* 0x000000013c3c781a */ /* 0x000fe40000000000 */
[C---:B------:R-:W-:Y:S02]  /*6660*/  LOP3.LUT R88, R89.reuse, 0x7a, RZ, 0xfc, !PT ;  /* 0x0000007a59587812 */ /* 0x040fe400078efcff */
[----:B------:R-:W-:Y:S02]  /*6670*/  LOP3.LUT R60, R60, 0x6c, RZ, 0xfc, !PT ;  /* 0x0000006c3c3c7812 */ /* 0x000fe400078efcff */
[----:B------:R-:W-:Y:S02]  /*6680*/  PRMT R113, RZ, 0x7610, R113 ;  /* 0x00007610ff717816 */ /* 0x000fe40000000071 */
[----:B------:R-:W-:Y:S01]  /*6690*/  ISETP.GE.AND P6, PT, R88, UR66, PT ;  /* 0x0000004258007c0c */ /* 0x000fe2000bfc6270 */
[----:B------:R-:W-:Y:S01]  /*66a0*/  IMAD R60, R60, UR72, RZ ;  /* 0x000000483c3c7c24 */ /* 0x000fe2000f8e02ff */
[----:B------:R-:W-:Y:S01]  /*66b0*/  LOP3.LUT R88, R89, 0x7c, RZ, 0xfc, !PT ;  /* 0x0000007c59587812 */ /* 0x000fe200078efcff */
[----:B------:R-:W0:Y:S01]  /*66c0*/  LDCU UR72, c[0x0][0x3a8] ;  /* 0x00007500ff4877ac */ /* 0x000e220008000800 */
[----:B------:R-:W-:Y:S01]  /*66d0*/  PRMT R112, RZ, 0x7610, R112 ;  /* 0x00007610ff707816 */ /* 0x000fe20000000070 */
[----:B------:R-:W4:Y:S01]  /*66e0*/  @!P4 LDG.E.U8 R113, desc[UR8][R74.64] ;  /* 0x000000084a71c981 */ /* 0x000f22000c1e1100 */
[----:B------:R-:W-:-:S02]  /*66f0*/  ISETP.GE.AND P3, PT, R88, UR66, PT ;  /* 0x0000004258007c0c */ /* 0x000fc4000bf66270 */
[C---:B------:R-:W-:Y:S02]  /*6700*/  IADD3 R88, P4, PT, R60.reuse, R0, RZ ;  /* 0x000000003c587210 */ /* 0x040fe40007f9e0ff */
[----:B------:R1:W4:Y:S02]  /*6710*/  @!P2 LDG.E.U8 R112, desc[UR8][R72.64] ;  /* 0x000000084870a981 */ /* 0x000324000c1e1100 */
[----:B-1----:R-:W-:Y:S02]  /*6720*/  LOP3.LUT R72, R89, 0x7e, RZ, 0xfc, !PT ;  /* 0x0000007e59487812 */ /* 0x002fe400078efcff */
[----:B------:R-:W-:Y:S02]  /*6730*/  LEA.HI.X.SX32 R89, R60, R3, 0x1, P4 ;  /* 0x000000033c597211 */ /* 0x000fe400020f0eff */
[----:B------:R-:W1:Y:S01]  /*6740*/  S2R R60, SR_TID.X ;  /* 0x00000000003c7919 */ /* 0x000e620000002100 */
[--C-:B------:R-:W-:Y:S02]  /*6750*/  SHF.R.U32.HI R62, RZ, 0x8, R61.reuse ;  /* 0x00000008ff3e7819 */ /* 0x100fe4000001163d */
[----:B------:R-:W-:-:S02]  /*6760*/  SHF.R.U32.HI R61, RZ, 0x8, R61 ;  /* 0x00000008ff3d7819 */ /* 0x000fc4000001163d */
[----:B------:R-:W-:Y:S02]  /*6770*/  SGXT.U32 R62, R62, 0x1 ;  /* 0x000000013e3e781a */ /* 0x000fe40000000000 */
[----:B------:R-:W-:Y:S02]  /*6780*/  SGXT.U32 R61, R61, 0x1 ;  /* 0x000000013d3d781a */ /* 0x000fe40000000000 */
[----:B------:R-:W-:Y:S02]  /*6790*/  LOP3.LUT R62, R62, 0x7a, RZ, 0xfc, !PT ;  /* 0x0000007a3e3e7812 */ /* 0x000fe400078efcff */
[----:B------:R-:W-:-:S03]  /*67a0*/  LOP3.LUT R61, R61, 0x7c, RZ, 0xfc, !PT ;  /* 0x0000007c3d3d7812 */ /* 0x000fc600078efcff */
[----:B------:R-:W-:Y:S01]  /*67b0*/  IMAD R62, R62, UR73, RZ ;  /* 0x000000493e3e7c24 */ /* 0x000fe2000f8e02ff */
[----:B------:R-:W0:Y:S01]  /*67c0*/  LDCU UR73, c[0x0][0x3a8] ;  /* 0x00007500ff4977ac */ /* 0x000e220008000800 */
[----:B---3--:R-:W-:-:S03]  /*67d0*/  IMAD R61, R61, UR11, RZ ;  /* 0x0000000b3d3d7c24 */ /* 0x008fc6000f8e02ff */
[CC--:B------:R-:W-:Y:S01]  /*67e0*/  IADD3 R74, P2, PT, R62.reuse, R0.reuse, RZ ;  /* 0x000000003e4a7210 */ /* 0x0c0fe20007f5e0ff */
[----:B------:R-:W3:Y:S03]  /*67f0*/  LDCU UR11, c[0x0][0x3a8] ;  /* 0x00007500ff0b77ac */ /* 0x000ee60008000800 */
[----:B------:R-:W-:Y:S02]  /*6800*/  LEA.HI.X.SX32 R75, R62, R3, 0x1, P2 ;  /* 0x000000033e4b7211 */ /* 0x000fe400010f0eff */
[----:B------:R-:W-:Y:S02]  /*6810*/  ISETP.GE.AND P2, PT, R72, UR66, PT ;  /* 0x0000004248007c0c */ /* 0x000fe4000bf46270 */
[----:B------:R-:W-:Y:S02]  /*6820*/  IADD3 R72, P4, PT, R61, R0, RZ ;  /* 0x000000003d487210 */ /* 0x000fe40007f9e0ff */
[----:B-1----:R-:W-:-:S02]  /*6830*/  SHF.R.U32.HI R62, RZ, 0x8, R60 ;  /* 0x00000008ff3e7819 */ /* 0x002fc4000001163c */
[----:B------:R-:W-:Y:S02]  /*6840*/  LEA.HI.X.SX32 R73, R61, R3, 0x1, P4 ;  /* 0x000000033d497211 */ /* 0x000fe400020f0eff */
[----:B------:R-:W-:Y:S02]  /*6850*/  SGXT.U32 R62, R62, 0x1 ;  /* 0x000000013e3e781a */ /* 0x000fe40000000000 */
[--C-:B------:R-:W-:Y:S02]  /*6860*/  SHF.R.U32.HI R61, RZ, 0x8, R60.reuse ;  /* 0x00000008ff3d7819 */ /* 0x100fe4000001163c */
[----:B------:R-:W-:Y:S02]  /*6870*/  PRMT R117, RZ, 0x7610, R117 ;  /* 0x00007610ff757816 */ /* 0x000fe40000000075 */
[----:B------:R-:W-:Y:S02]  /*6880*/  SHF.R.U32.HI R60, RZ, 0x8, R60 ;  /* 0x00000008ff3c7819 */ /* 0x000fe4000001163c */
[----:B------:R-:W-:-:S02]  /*6890*/  LOP3.LUT R62, R62, 0x5e, RZ, 0xfc, !PT ;  /* 0x0000005e3e3e7812 */ /* 0x000fc400078efcff */
[----:B------:R-:W-:Y:S01]  /*68a0*/  SGXT.U32 R61, R61, 0x1 ;  /* 0x000000013d3d781a */ /* 0x000fe20000000000 */
[----:B------:R1:W4:Y:S01]  /*68b0*/  @!P6 LDG.E.U8 R117, desc[UR8][R74.64] ;  /* 0x000000084a75e981 */ /* 0x000322000c1e1100 */
[----:B------:R-:W-:Y:S02]  /*68c0*/  PRMT R118, RZ, 0x7610, R118 ;  /* 0x00007610ff767816 */ /* 0x000fe40000000076 */
[----:B------:R-:W-:Y:S01]  /*68d0*/  SGXT.U32 R60, R60, 0x1 ;  /* 0x000000013c3c781a */ /* 0x000fe20000000000 */
[----:B0-----:R-:W-:Y:S01]  /*68e0*/  IMAD R62, R62, UR73, RZ ;  /* 0x000000493e3e7c24 */ /* 0x001fe2000f8e02ff */
[----:B------:R-:W-:Y:S02]  /*68f0*/  LOP3.LUT R61, R61, 0x6e, RZ, 0xfc, !PT ;  /* 0x0000006e3d3d7812 */ /* 0x000fe400078efcff */
[----:B------:R-:W-:Y:S01]  /*6900*/  LOP3.LUT R60, R60, 0x7e, RZ, 0xfc, !PT ;  /* 0x0000007e3c3c7812 */ /* 0x000fe200078efcff */
[----:B------:R0:W4:Y:S01]  /*6910*/  @!P1 LDG.E.U8 R118, desc[UR8][R88.64] ;  /* 0x0000000858769981 */ /* 0x000122000c1e1100 */
[----:B------:R-:W-:Y:S01]  /*6920*/  PRMT R121, RZ, 0x7610, R121 ;  /* 0x00007610ff797816 */ /* 0x000fe20000000079 */
[----:B------:R-:W-:Y:S01]  /*6930*/  IMAD R61, R61, UR72, RZ ;  /* 0x000000483d3d7c24 */ /* 0x000fe2000f8e02ff */
[----:B-1----:R-:W-:Y:S01]  /*6940*/  IADD3 R74, P1, PT, R62, R0, RZ ;  /* 0x000000003e4a7210 */ /* 0x002fe20007f3e0ff */
[----:B---3--:R-:W-:Y:S01]  /*6950*/  IMAD R60, R60, UR11, RZ ;  /* 0x0000000b3c3c7c24 */ /* 0x008fe2000f8e02ff */
[----:B------:R-:W-:-:S02]  /*6960*/  PRMT R124, RZ, 0x7610, R124 ;  /* 0x00007610ff7c7816 */ /* 0x000fc4000000007c */
[-C--:B------:R-:W-:Y:S01]  /*6970*/  LEA.HI.X.SX32 R75, R62, R3.reuse, 0x1, P1 ;  /* 0x000000033e4b7211 */ /* 0x080fe200008f0eff */
[----:B------:R1:W3:Y:S01]  /*6980*/  @!P3 LDG.E.U8 R121, desc[UR8][R72.64] ;  /* 0x000000084879b981 */ /* 0x0002e2000c1e1100 */
[CC--:B0-----:R-:W-:Y:S02]  /*6990*/  IADD3 R88, P1, PT, R60.reuse, R0.reuse, RZ ;  /* 0x000000003c587210 */ /* 0x0c1fe40007f3e0ff */
[----:B------:R-:W-:Y:S01]  /*69a0*/  PRMT R125, RZ, 0x7610, R125 ;  /* 0x00007610ff7d7816 */ /* 0x000fe2000000007d */
[----:B------:R0:W3:Y:S01]  /*69b0*/  @!P0 LDG.E.U8 R124, desc[UR8][R74.64] ;  /* 0x000000084a7c8981 */ /* 0x0000e2000c1e1100 */
[C---:B-1----:R-:W-:Y:S02]  /*69c0*/  IADD3 R72, P3, PT, R61.reuse, R0, RZ ;  /* 0x000000003d487210 */ /* 0x042fe40007f7e0ff */
[-C--:B------:R-:W-:Y:S02]  /*69d0*/  LEA.HI.X.SX32 R89, R60, R3.reuse, 0x1, P1 ;  /* 0x000000033c597211 */ /* 0x080fe400008f0eff */
[----:B------:R-:W-:-:S02]  /*69e0*/  LEA.HI.X.SX32 R73, R61, R3, 0x1, P3 ;  /* 0x000000033d497211 */ /* 0x000fc400018f0eff */
[----:B0-----:R-:W-:-:S03]  /*69f0*/  PRMT R74, RZ, 0x7610, R74 ;  /* 0x00007610ff4a7816 */ /* 0x001fc6000000004a */
[----:B------:R0:W3:Y:S04]  /*6a00*/  @!P5 LDG.E.U8 R125, desc[UR8][R72.64] ;  /* 0x00000008487dd981 */ /* 0x0000e8000c1e1100 */
[----:B------:R-:W3:Y:S01]  /*6a10*/  @!P2 LDG.E.U8 R74, desc[UR8][R88.64] ;  /* 0x00000008584aa981 */ /* 0x000ee2000c1e1100 */
[----:B------:R-:W-:Y:S01]  /*6a20*/  BAR.SYNC.DEFER_BLOCKING 0x0 ;  /* 0x0000000000007b1d */ /* 0x000fe20000010000 */
[----:B------:R-:W-:-:S04]  /*6a30*/  LOP3.LUT P0, RZ, R78, 0x100, RZ, 0xc0, !PT ;  /* 0x000001004eff7812 */ /* 0x000fc8000780c0ff */
[----:B0-----:R-:W-:-:S04]  /*6a40*/  SEL R72, RZ, 0x108, !P0 ;  /* 0x00000108ff487807 */ /* 0x001fc80004000000 */
[----:B------:R-:W-:-:S05]  /*6a50*/  LOP3.LUT R72, R72, 0xff, R78, 0x78, !PT ;  /* 0x000000ff48487812 */ /* 0x000fca00078e784e */
[----:B--2---:R0:W-:Y:S02]  /*6a60*/  STS.U8 [R72+UR4], R35 ;  /* 0x0000002348007988 */ /* 0x0041e40008000004 */
[----:B0-----:R-:W0:Y:S02]  /*6a70*/  S2R R35, SR_TID.X ;  /* 0x0000000000237919 */ /* 0x001e240000002100 */
[----:B------:R1:W-:Y:S04]  /*6a80*/  STS.U8 [R72+UR4+0x1000], R30 ;  /* 0x0010001e48007988 */ /* 0x0003e80008000004 */
[----:B------:R-:W-:Y:S04]  /*6a90*/  STS.U8 [R72+UR4+0x2000], R116 ;  /* 0x0020007448007988 */ /* 0x000fe80008000004 */
[----:B------:R-:W-:Y:S04]  /*6aa0*/  STS.U8 [R72+UR4+0x3000], R4 ;  /* 0x0030000448007988 */ /* 0x000fe80008000004 */
[----:B------:R-:W-:Y:S01]  /*6ab0*/  STS.U8 [R72+UR4+0x4000], R11 ;  /* 0x0040000b48007988 */ /* 0x000fe20008000004 */
[----:B0-----:R-:W-:-:S04]  /*6ac0*/  LOP3.LUT P6, RZ, R35, 0x100, RZ, 0xc0, !PT ;  /* 0x0000010023ff7812 */ /* 0x001fc800078cc0ff */
[----:B-1----:R-:W-:-:S04]  /*6ad0*/  SEL R30, RZ, 0x108, !P6 ;  /* 0x00000108ff1e7807 */ /* 0x002fc80007000000 */
[----:B------:R-:W-:-:S04]  /*6ae0*/  LOP3.LUT R30, R30, 0xff, R35, 0x78, !PT ;  /* 0x000000ff1e1e7812 */ /* 0x000fc800078e7823 */
[----:B------:R-:W-:Y:S01]  /*6af0*/  LOP3.LUT R30, R30, 0x10, RZ, 0x3c, !PT ;  /* 0x000000101e1e7812 */ /* 0x000fe200078e3cff */
[----:B------:R-:W-:Y:S01]  /*6b00*/  STS.U8 [R72+UR4+0x5000], R7 ;  /* 0x0050000748007988 */ /* 0x000fe20008000004 */
[----:B------:R-:W-:-:S03]  /*6b10*/  LOP3.LUT P4, RZ, R35, 0x100, RZ, 0xc0, !PT ;  /* 0x0000010023ff7812 */ /* 0x000fc6000788c0ff */
[----:B------:R-:W-:Y:S01]  /*6b20*/  STS.U8 [R72+UR4+0x6000], R47 ;  /* 0x0060002f48007988 */ /* 0x000fe20008000004 */
[----:B------:R-:W-:-:S03]  /*6b30*/  LOP3.LUT P3, RZ, R35, 0x100, RZ, 0xc0, !PT ;  /* 0x0000010023ff7812 */ /* 0x000fc6000786c0ff */
[----:B----4-:R-:W-:Y:S04]  /*6b40*/  STS.U8 [R72+UR4+0x7000], R102 ;  /* 0x0070006648007988 */ /* 0x010fe80008000004 */
[----:B------:R-:W-:Y:S04]  /*6b50*/  STS.U8 [R30+UR4+0x200], R31 ;  /* 0x0002001f1e007988 */ /* 0x000fe80008000004 */
[----:B------:R0:W-:Y:S02]  /*6b60*/  STS.U8 [R30+UR4+0x1200], R27 ;  /* 0x0012001b1e007988 */ /* 0x0001e40008000004 */
[----:B0-----:R-:W-:-:S02]  /*6b70*/  SEL R27, RZ, 0x108, !P4 ;  /* 0x00000108ff1b7807 */ /* 0x001fc40006000000 */
[----:B------:R0:W-:Y:S02]  /*6b80*/  STL [R1+0x39c], R0 ;  /* 0x00039c0001007387 */ /* 0x0001e40000100800 */
[----:B------:R-:W-:Y:S02]  /*6b90*/  LOP3.LUT R27, R27, 0xff, R35, 0x78, !PT ;  /* 0x000000ff1b1b7812 */ /* 0x000fe400078e7823 */
[----:B------:R-:W-:Y:S02]  /*6ba0*/  STS.U8 [R30+UR4+0x2200], R115 ;  /* 0x002200731e007988 */ /* 0x000fe40008000004 */
[----:B------:R-:W-:Y:S02]  /*6bb0*/  LOP3.LUT R27, R27, 0x20, RZ, 0x3c, !PT ;  /* 0x000000201b1b7812 */ /* 0x000fe400078e3cff */
[----:B------:R-:W-:Y:S01]  /*6bc0*/  STS.U8 [R30+UR4+0x3200], R54 ;  /* 0x003200361e007988 */ /* 0x000fe20008000004 */
[----:B0-----:R-:W-:-:S03]  /*6bd0*/  SEL R0, RZ, 0x108, !P3 ;  /* 0x00000108ff007807 */ /* 0x001fc60005800000 */
[----:B------:R-:W-:Y:S01]  /*6be0*/  STS.U8 [R30+UR4+0x4200], R90 ;  /* 0x0042005a1e007988 */ /* 0x000fe20008000004 */
[----:B------:R-:W-:-:S03]  /*6bf0*/  LOP3.LUT R0, R0, 0xff, R35, 0x78, !PT ;  /* 0x000000ff00007812 */ /* 0x000fc600078e7823 */
[----:B------:R-:W-:Y:S04]  /*6c00*/  STS.U8 [R30+UR4+0x5200], R59 ;  /* 0x0052003b1e007988 */ /* 0x000fe80008000004 */
[----:B------:R-:W-:Y:S04]  /*6c10*/  STS.U8 [R30+UR4+0x6200], R58 ;  /* 0x0062003a1e007988 */ /* 0x000fe80008000004 */
[----:B------:R-:W-:Y:S01]  /*6c20*/  STS.U8 [R30+UR4+0x7200], R105 ;  /* 0x007200691e007988 */ /* 0x000fe20008000004 */
[----:B------:R-:W-:-:S03]  /*6c30*/  LOP3.LUT R0, R0, 0x30, RZ, 0x3c, !PT ;  /* 0x0000003000007812 */ /* 0x000fc600078e3cff */
[----:B------:R-:W-:Y:S01]  /*6c40*/  STS.U8 [R27+UR4+0x400], R29 ;  /* 0x0004001d1b007988 */ /* 0x000fe20008000004 */
[----:B------:R-:W-:-:S03]  /*6c50*/  LOP3.LUT P1, RZ, R35, 0x100, RZ, 0xc0, !PT ;  /* 0x0000010023ff7812 */ /* 0x000fc6000782c0ff */
[----:B------:R-:W-:Y:S04]  /*6c60*/  STS.U8 [R27+UR4+0x1400], R28 ;  /* 0x0014001c1b007988 */ /* 0x000fe80008000004 */
[----:B------:R-:W-:Y:S04]  /*6c70*/  STS.U8 [R27+UR4+0x2400], R114 ;  /* 0x002400721b007988 */ /* 0x000fe80008000004 */
[----:B------:R-:W-:Y:S04]  /*6c80*/  STS.U8 [R27+UR4+0x3400], R57 ;  /* 0x003400391b007988 */ /* 0x000fe80008000004 */
[----:B------:R-:W-:Y:S04]  /*6c90*/  STS.U8 [R27+UR4+0x4400], R56 ;  /* 0x004400381b007988 */ /* 0x000fe80008000004 */
[----:B------:R-:W-:Y:S04]  /*6ca0*/  STS.U8 [R27+UR4+0x5400], R55 ;  /* 0x005400371b007988 */ /* 0x000fe80008000004 */
[----:B------:R-:W-:Y:S04]  /*6cb0*/  STS.U8 [R27+UR4+0x6400], R91 ;  /* 0x0064005b1b007988 */ /* 0x000fe80008000004 */
[----:B------:R0:W-:Y:S04]  /*6cc0*/  STL [R1+0x3a0], R3 ;  /* 0x0003a00301007387 */ /* 0x0001e80000100800 */
[----:B------:R-:W-:Y:S04]  /*6cd0*/  STS.U8 [R27+UR4+0x7400], R107 ;  /* 0x0074006b1b007988 */ /* 0x000fe80008000004 */
[----:B------:R-:W-:Y:S01]  /*6ce0*/  STS.U8 [R0+UR4+0x600], R26 ;  /* 0x0006001a00007988 */ /* 0x000fe20008000004 */
[----:B0-----:R-:W-:-:S03]  /*6cf0*/  SEL R3, RZ, 0x108, !P1 ;  /* 0x00000108ff037807 */ /* 0x001fc60004800000 */
[----:B------:R-:W-:Y:S01]  /*6d00*/  STS.U8 [R0+UR4+0x1600], R25 ;  /* 0x0016001900007988 */ /* 0x000fe20008000004 */
[----:B------:R-:W-:-:S03]  /*6d10*/  LOP3.LUT P2, RZ, R35, 0x100, RZ, 0xc0, !PT ;  /* 0x0000010023ff7812 */ /* 0x000fc6000784c0ff */
[----:B------:R-:W-:Y:S01]  /*6d20*/  STS.U8 [R0+UR4+0x2600], R106 ;  /* 0x0026006a00007988 */ /* 0x000fe20008000004 */
[----:B------:R-:W-:-:S03]  /*6d30*/  LOP3.LUT R3, R3, 0xff, R35, 0x78, !PT ;  /* 0x000000ff03037812 */ /* 0x000fc600078e7823 */
[----:B------:R-:W-:Y:S04]  /*6d40*/  STS.U8 [R0+UR4+0x3600], R53 ;  /* 0x0036003500007988 */ /* 0x000fe80008000004 */
[----:B------:R-:W-:Y:S01]  /*6d50*/  STS.U8 [R0+UR4+0x4600], R52 ;  /* 0x0046003400007988 */ /* 0x000fe20008000004 */
[----:B------:R-:W-:-:S03]  /*6d60*/  LOP3.LUT R3, R3, 0x40, RZ, 0x3c, !PT ;  /* 0x0000004003037812 */ /* 0x000fc600078e3cff */
[----:B------:R-:W-:Y:S04]  /*6d70*/  STS.U8 [R0+UR4+0x5600], R51 ;  /* 0x0056003300007988 */ /* 0x000fe80008000004 */
[----:B------:R-:W-:Y:S04]  /*6d80*/  STS.U8 [R0+UR4+0x6600], R92 ;  /* 0x0066005c00007988 */ /* 0x000fe80008000004 */
[----:B------:R0:W-:Y:S04]  /*6d90*/  STS.U8 [R0+UR4+0x7600], R112 ;  /* 0x0076007000007988 */ /* 0x0001e80008000004 */
[----:B------:R-:W-:Y:S01]  /*6da0*/  STS.U8 [R3+UR4+0x800], R24 ;  /* 0x0008001803007988 */ /* 0x000fe20008000004 */
[----:B0-----:R-:W-:-:S03]  /*6db0*/  SEL R0, RZ, 0x108, !P2 ;  /* 0x00000108ff007807 */ /* 0x001fc60005000000 */
[----:B------:R-:W-:Y:S01]  /*6dc0*/  STS.U8 [R3+UR4+0x1800], R19 ;  /* 0x0018001303007988 */ /* 0x000fe20008000004 */
[----:B------:R-:W-:-:S03]  /*6dd0*/  LOP3.LUT R0, R0, 0xff, R35, 0x78, !PT ;  /* 0x000000ff00007812 */ /* 0x000fc600078e7823 */
[----:B------:R-:W-:Y:S01]  /*6de0*/  STS.U8 [R3+UR4+0x2800], R104 ;  /* 0x0028006803007988 */ /* 0x000fe20008000004 */
[C---:B------:R-:W-:Y:S02]  /*6df0*/  LOP3.LUT P1, RZ, R35.reuse, 0x100, RZ, 0xc0, !PT ;  /* 0x0000010023ff7812 */ /* 0x040fe4000782c0ff */
[----:B------:R-:W-:Y:S01]  /*6e00*/  LOP3.LUT R0, R0, 0x50, RZ, 0x3c, !PT ;  /* 0x0000005000007812 */ /* 0x000fe200078e3cff */
[----:B------:R-:W-:Y:S04]  /*6e10*/  STS.U8 [R3+UR4+0x3800], R50 ;  /* 0x0038003203007988 */ /* 0x000fe80008000004 */
[----:B------:R-:W-:Y:S04]  /*6e20*/  STS.U8 [R3+UR4+0x4800], R49 ;  /* 0x0048003103007988 */ /* 0x000fe80008000004 */
[----:B------:R-:W-:Y:S04]  /*6e30*/  STS.U8 [R3+UR4+0x5800], R48 ;  /* 0x0058003003007988 */ /* 0x000fe80008000004 */
[----:B------:R-:W-:Y:S04]  /*6e40*/  STS.U8 [R3+UR4+0x6800], R93 ;  /* 0x0068005d03007988 */ /* 0x000fe80008000004 */
[----:B------:R0:W-:Y:S04]  /*6e50*/  STS.U8 [R3+UR4+0x7800], R113 ;  /* 0x0078007103007988 */ /* 0x0001e80008000004 */
[----:B------:R-:W-:Y:S01]  /*6e60*/  STS.U8 [R0+UR4+0xa00], R18 ;  /* 0x000a001200007988 */ /* 0x000fe20008000004 */
[----:B------:R-:W-:-:S03]  /*6e70*/  LOP3.LUT P3, RZ, R35, 0x100, RZ, 0xc0, !PT ;  /* 0x0000010023ff7812 */ /* 0x000fc6000786c0ff */
[----:B------:R-:W-:Y:S01]  /*6e80*/  STS.U8 [R0+UR4+0x1a00], R123 ;  /* 0x001a007b00007988 */ /* 0x000fe20008000004 */
[----:B0-----:R-:W-:-:S03]  /*6e90*/  SEL R3, RZ, 0x108, !P1 ;  /* 0x00000108ff037807 */ /* 0x001fc60004800000 */
        /* <DEDUP_REMOVED lines=8> */
[----:B------:R1:W-:Y:S01]  /*6f20*/  STS.U8 [R3+UR4+0xc00], R17 ;  /* 0x000c001103007988 */ /* 0x0003e20008000004 */
[----:B0-----:R-:W-:-:S03]  /*6f30*/  SEL R0, RZ, 0x108, !P3 ;  /* 0x00000108ff007807 */ /* 0x001fc60005800000 */
[----:B------:R-:W-:Y:S01]  /*6f40*/  STS.U8 [R3+UR4+0x1c00], R122 ;  /* 0x001c007a03007988 */ /* 0x000fe20008000004 */
[----:B------:R-:W-:-:S03]  /*6f50*/  LOP3.LUT R0, R0, 0xff, R35, 0x78, !PT ;  /* 0x000000ff00007812 */ /* 0x000fc600078e7823 */
[----:B------:R-:W-:Y:S01]  /*6f60*/  STS.U8 [R3+UR4+0x2c00], R95 ;  /* 0x002c005f03007988 */ /* 0x000fe20008000004 */
[----:B------:R-:W-:-:S03]  /*6f70*/  LOP3.LUT R0, R0, 0x70, RZ, 0x3c, !PT ;  /* 0x0000007000007812 */ /* 0x000fc600078e3cff */
[----:B------:R-:W-:Y:S04]  /*6f80*/  STS.U8 [R3+UR4+0x3c00], R10 ;  /* 0x003c000a03007988 */ /* 0x000fe80008000004 */
[----:B------:R-:W-:Y:S04]  /*6f90*/  STS.U8 [R3+UR4+0x4c00], R9 ;  /* 0x004c000903007988 */ /* 0x000fe80008000004 */
[----:B------:R-:W-:Y:S04]  /*6fa0*/  STS.U8 [R3+UR4+0x5c00], R8 ;  /* 0x005c000803007988 */ /* 0x000fe80008000004 */
[----:B------:R-:W-:Y:S04]  /*6fb0*/  STS.U8 [R3+UR4+0x6c00], R118 ;  /* 0x006c007603007988 */ /* 0x000fe80008000004 */
[----:B---3--:R-:W-:Y:S04]  /*6fc0*/  STS.U8 [R3+UR4+0x7c00], R121 ;  /* 0x007c007903007988 */ /* 0x008fe80008000004 */
[----:B-1----:R-:W2:Y:S04]  /*6fd0*/  LDL R17, [R1+0x1d4] ;  /* 0x0001d40001117983 */ /* 0x002ea80000100800 */
[----:B------:R0:W-:Y:S04]  /*6fe0*/  STS.U8 [R0+UR4+0xe00], R16 ;  /* 0x000e001000007988 */ /* 0x0001e80008000004 */
[----:B------:R-:W-:Y:S04]  /*6ff0*/  STS.U8 [R0+UR4+0x1e00], R119 ;  /* 0x001e007700007988 */ /* 0x000fe80008000004 */
[----:B------:R-:W-:Y:S04]  /*7000*/  STS.U8 [R0+UR4+0x2e00], R94 ;  /* 0x002e005e00007988 */ /* 0x000fe80008000004 */
[----:B------:R-:W-:Y:S04]  /*7010*/  STS.U8 [R0+UR4+0x3e00], R6 ;  /* 0x003e000600007988 */ /* 0x000fe80008000004 */
[----:B0-----:R-:W3:Y:S04]  /*7020*/  LDL R16, [R1+0x1f4] ;  /* 0x0001f40001107983 */ /* 0x001ee80000100800 */
[----:B------:R-:W-:Y:S04]  /*7030*/  STS.U8 [R0+UR4+0x4e00], R5 ;  /* 0x004e000500007988 */ /* 0x000fe80008000004 */
[----:B------:R-:W4:Y:S04]  /*7040*/  LDL R3, [R1+0x1c8] ;  /* 0x0001c80001037983 */ /* 0x000f280000100800 */
[----:B------:R-:W-:Y:S04]  /*7050*/  STS.U8 [R0+UR4+0x5e00], R124 ;  /* 0x005e007c00007988 */ /* 0x000fe80008000004 */
[----:B------:R-:W-:Y:S04]  /*7060*/  STS.U8 [R0+UR4+0x6e00], R125 ;  /* 0x006e007d00007988 */ /* 0x000fe80008000004 */
[----:B------:R0:W-:Y:S01]  /*7070*/  STS.U8 [R0+UR4+0x7e00], R74 ;  /* 0x007e004a00007988 */ /* 0x0001e20008000004 */
[----:B------:R-:W-:Y:S06]  /*7080*/  BAR.SYNC.DEFER_BLOCKING 0x0 ;  /* 0x0000000000007b1d */ /* 0x000fec0000010000 */
[----:B0-----:R-:W4:Y:S01]  /*7090*/  LDL R0, [R1+0x1dc] ;  /* 0x0001dc0001007983 */ /* 0x001f220000100800 */
[----:B------:R-:W-:-:S04]  /*70a0*/  LOP3.LUT R73, R78, 0x7f, RZ, 0xc0, !PT ;  /* 0x0000007f4e497812 */ /* 0x000fc800078ec0ff */
[----:B------:R-:W-:Y:S02]  /*70b0*/  ISETP.GE.AND P0, PT, R73, UR66, PT ;  /* 0x0000004249007c0c */ /* 0x000fe4000bf06270 */
[----:B-----5:R-:W-:Y:S02]  /*70c0*/  SHF.R.S32.HI R4, RZ, 0x1f, R100 ;  /* 0x0000001fff047819 */ /* 0x020fe40000011464 */
[C---:B------:R-:W-:Y:S02]  /*70d0*/  IADD3 R6, P1, PT, R100.reuse, UR37, RZ ;  /* 0x0000002564067c10 */ /* 0x040fe4000ff3e0ff */
[----:B------:R-:W-:Y:S02]  /*70e0*/  IADD3 R8, P2, PT, R100, UR36, RZ ;  /* 0x0000002464087c10 */ /* 0x000fe4000ff5e0ff */
[----:B------:R-:W-:Y:S02]  /*70f0*/  PRMT R88, RZ, 0x7610, R88 ;  /* 0x00007610ff587816 */ /* 0x000fe40000000058 */
[----:B------:R-:W-:Y:S01]  /*7100*/  IADD3.X R7, PT, PT, R4, UR44, RZ, P1, !PT ;  /* 0x0000002c04077c10 */ /* 0x000fe20008ffe4ff */
[----:B------:R-:W-:Y:S01]  /*7110*/  LDS.U8 R110, [R2+UR4+0x1000] ;  /* 0x00100004026e7984 */ /* 0x000fe20008000000 */
[----:B------:R-:W-:-:S02]  /*7120*/  PRMT R49, RZ, 0x7610, R49 ;  /* 0x00007610ff317816 */ /* 0x000fc40000000031 */
[----:B------:R-:W-:Y:S01]  /*7130*/  IADD3.X R9, PT, PT, R4, UR45, RZ, P2, !PT ;  /* 0x0000002d04097c10 */ /* 0x000fe200097fe4ff */
[----:B------:R0:W4:Y:S01]  /*7140*/  @!P0 LDG.E.U8 R88, desc[UR8][R6.64] ;  /* 0x0000000806588981 */ /* 0x000122000c1e1100 */
[C---:B------:R-:W-:Y:S02]  /*7150*/  IADD3 R46, P3, PT, R100.reuse, UR33, RZ ;  /* 0x00000021642e7c10 */ /* 0x040fe4000ff7e0ff */
[----:B------:R-:W-:Y:S01]  /*7160*/  IADD3 R10, P2, PT, R100, UR34, RZ ;  /* 0x00000022640a7c10 */ /* 0x000fe2000ff5e0ff */
[----:B------:R1:W4:Y:S01]  /*7170*/  @!P0 LDG.E.U8 R49, desc[UR8][R8.64] ;  /* 0x0000000808318981 */ /* 0x000322000c1e1100 */
[----:B------:R-:W-:Y:S02]  /*7180*/  PRMT R51, RZ, 0x7610, R51 ;  /* 0x00007610ff337816 */ /* 0x000fe40000000033 */
[----:B------:R-:W-:Y:S01]  /*7190*/  PRMT R44, RZ, 0x7610, R44 ;  /* 0x00007610ff2c7816 */ /* 0x000fe2000000002c */
[----:B------:R-:W2:Y:S01]  /*71a0*/  LDS.U8 R109, [R2+UR4+0x1108] ;  /* 0x00110804026d7984 */ /* 0x000ea20008000000 */
[----:B------:R-:W-:-:S02]  /*71b0*/  IADD3.X R47, PT, PT, R4, UR48, RZ, P3, !PT ;  /* 0x00000030042f7c10 */ /* 0x000fc40009ffe4ff */
[----:B0-----:R-:W-:Y:S01]  /*71c0*/  IADD3 R6, P1, PT, R100, UR35, RZ ;  /* 0x0000002364067c10 */ /* 0x001fe2000ff3e0ff */
[----:B------:R-:W-:Y:S01]  /*71d0*/  LDS.U8 R111, [R2+UR4+0x8] ;  /* 0x00000804026f7984 */ /* 0x000fe20008000000 */
[C---:B------:R-:W-:Y:S02]  /*71e0*/  IADD3.X R11, PT, PT, R4.reuse, UR47, RZ, P2, !PT ;  /* 0x0000002f040b7c10 */ /* 0x040fe400097fe4ff */
[----:B-1----:R-:W-:Y:S01]  /*71f0*/  PRMT R8, RZ, 0x7610, R8 ;  /* 0x00007610ff087816 */ /* 0x002fe20000000008 */
[----:B------:R0:W4:Y:S01]  /*7200*/  @!P0 LDG.E.U8 R51, desc[UR8][R46.64] ;  /* 0x000000082e338981 */ /* 0x000122000c1e1100 */
[----:B------:R-:W-:Y:S02]  /*7210*/  IADD3.X R7, PT, PT, R4, UR46, RZ, P1, !PT ;  /* 0x0000002e04077c10 */ /* 0x000fe40008ffe4ff */
[----:B------:R-:W-:Y:S01]  /*7220*/  IADD3 R52, P3, PT, R100, UR30, RZ ;  /* 0x0000001e64347c10 */ /* 0x000fe2000ff7e0ff */
[----:B------:R1:W4:Y:S01]  /*7230*/  @!P0 LDG.E.U8 R44, desc[UR8][R10.64] ;  /* 0x000000080a2c8981 */ /* 0x000322000c1e1100 */
[----:B------:R-:W-:-:S02]  /*7240*/  PRMT R9, RZ, 0x7610, R9 ;  /* 0x00007610ff097816 */ /* 0x000fc40000000009 */
[----:B------:R-:W-:Y:S01]  /*7250*/  PRMT R45, RZ, 0x7610, R45 ;  /* 0x00007610ff2d7816 */ /* 0x000fe2000000002d */
[----:B------:R1:W4:Y:S01]  /*7260*/  @!P0 LDG.E.U8 R8, desc[UR8][R6.64] ;  /* 0x0000000806088981 */ /* 0x000322000c1e1100 */
[C---:B0-----:R-:W-:Y:S02]  /*7270*/  IADD3 R46, P2, PT, R100.reuse, UR31, RZ ;  /* 0x0000001f642e7c10 */ /* 0x041fe4000ff5e0ff */
[----:B------:R-:W-:Y:S01]  /*7280*/  PRMT R54, RZ, 0x7610, R54 ;  /* 0x00007610ff367816 */ /* 0x000fe20000000036 */
[----:B------:R-:W0:Y:S01]  /*7290*/  LDS.U8 R108, [R2+UR4+0x100] ;  /* 0x00010004026c7984 */ /* 0x000e220008000000 */
[----:B-1----:R-:W-:Y:S02]  /*72a0*/  IADD3 R10, P1, PT, R100, UR32, RZ ;  /* 0x00000020640a7c10 */ /* 0x002fe4000ff3e0ff */
[----:B------:R-:W-:Y:S01]  /*72b0*/  IADD3.X R47, PT, PT, R4, UR50, RZ, P2, !PT ;  /* 0x00000032042f7c10 */ /* 0x000fe200097fe4ff */
[----:B------:R-:W-:Y:S01]  /*72c0*/  LDS.U8 R35, [R2+UR4] ;  /* 0x0000000402237984 */ /* 0x000fe20008000000 */
[----:B------:R-:W-:-:S02]  /*72d0*/  PRMT R6, RZ, 0x7610, R6 ;  /* 0x00007610ff067816 */ /* 0x000fc40000000006 */
[C---:B------:R-:W-:Y:S01]  /*72e0*/  IADD3.X R11, PT, PT, R4.reuse, UR49, RZ, P1, !PT ;  /* 0x00000031040b7c10 */ /* 0x040fe20008ffe4ff */
[----:B------:R1:W4:Y:S01]  /*72f0*/  @!P0 LDG.E.U8 R9, desc[UR8][R46.64] ;  /* 0x000000082e098981 */ /* 0x000322000c1e1100 */
[----:B------:R-:W-:Y:S02]  /*7300*/  IADD3.X R53, PT, PT, R4, UR51, RZ, P3, !PT ;  /* 0x0000003304357c10 */ /* 0x000fe40009ffe4ff */
[----:B------:R-:W-:Y:S01]  /*7310*/  IADD3 R56, P3, PT, R100, UR27, RZ ;  /* 0x0000001b64387c10 */ /* 0x000fe2000ff7e0ff */
[----:B------:R1:W4:Y:S01]  /*7320*/  @!P0 LDG.E.U8 R6, desc[UR8][R10.64] ;  /* 0x000000080a068981 */ /* 0x000322000c1e1100 */
[----:B------:R-:W-:-:S03]  /*7330*/  PRMT R7, RZ, 0x7610, R7 ;  /* 0x00007610ff077816 */ /* 0x000fc60000000007 */
[----:B------:R1:W4:Y:S02]  /*7340*/  @!P0 LDG.E.U8 R45, desc[UR8][R52.64] ;  /* 0x00000008342d8981 */ /* 0x000324000c1e1100 */
[----:B-1----:R-:W-:Y:S02]  /*7350*/  IADD3 R46, P2, PT, R100, UR28, RZ ;  /* 0x0000001c642e7c10 */ /* 0x002fe4000ff5e0ff */
[----:B------:R-:W-:Y:S01]  /*7360*/  IADD3.X R57, PT, PT, R4, UR54, RZ, P3, !PT ;  /* 0x0000003604397c10 */ /* 0x000fe20009ffe4ff */
[----:B------:R-:W1:Y:S01]  /*7370*/  LDS.U8 R79, [R2+UR4+0x108] ;  /* 0x00010804024f7984 */ /* 0x000e620008000000 */
[----:B------:R-:W-:Y:S02]  /*7380*/  IADD3 R10, P1, PT, R100, UR29, RZ ;  /* 0x0000001d640a7c10 */ /* 0x000fe4000ff3e0ff */
[----:B------:R-:W-:Y:S01]  /*7390*/  PRMT R89, RZ, 0x7610, R89 ;  /* 0x00007610ff597816 */ /* 0x000fe20000000059 */
[----:B------:R-:W-:Y:S01]  /*73a0*/  LDS.U8 R104, [R2+UR4+0x1188] ;  /* 0x0011880402687984 */ /* 0x000fe20008000000 */
[----:B------:R-:W-:-:S02]  /*73b0*/  PRMT R52, RZ, 0x7610, R52 ;  /* 0x00007610ff347816 */ /* 0x000fc40000000034 */
[C---:B------:R-:W-:Y:S01]  /*73c0*/  IADD3.X R47, PT, PT, R4.reuse, UR53, RZ, P2, !PT ;  /* 0x00000035042f7c10 */ /* 0x040fe200097fe4ff */
[----:B------:R-:W-:Y:S01]  /*73d0*/  LDS.U8 R105, [R2+UR4+0x1088] ;  /* 0x0010880402697984 */ /* 0x000fe20008000000 */
[----:B------:R-:W-:Y:S02]  /*73e0*/  IADD3.X R11, PT, PT, R4, UR52, RZ, P1, !PT ;  /* 0x00000034040b7c10 */ /* 0x000fe40008ffe4ff */
[----:B------:R-:W-:Y:S01]  /*73f0*/  IADD3 R58, P3, PT, R100, UR24, RZ ;  /* 0x00000018643a7c10 */ /* 0x000fe2000ff7e0ff */
[----:B------:R0:W4:Y:S01]  /*7400*/  @!P0 LDG.E.U8 R52, desc[UR8][R56.64] ;  /* 0x0000000838348981 */ /* 0x000122000c1e1100 */
[----:B------:R-:W-:Y:S02]  /*7410*/  PRMT R53, RZ, 0x7610, R53 ;  /* 0x00007610ff357816 */ /* 0x000fe40000000035 */
[----:B------:R-:W-:Y:S01]  /*7420*/  IADD3.X R59, PT, PT, R4, UR57, RZ, P3, !PT ;  /* 0x00000039043b7c10 */ /* 0x000fe20009ffe4ff */
[----:B------:R0:W4:Y:S04]  /*7430*/  @!P0 LDG.E.U8 R7, desc[UR8][R46.64] ;  /* 0x000000082e078981 */ /* 0x000128000c1e1100 */
[----:B------:R0:W4:Y:S02]  /*7440*/  @!P0 LDG.E.U8 R54, desc[UR8][R10.64] ;  /* 0x000000080a368981 */ /* 0x000124000c1e1100 */
[----:B0-----:R-:W-:-:S02]  /*7450*/  IADD3 R56, P2, PT, R100, UR25, RZ ;  /* 0x0000001964387c10 */ /* 0x001fc4000ff5e0ff */
[----:B------:R0:W4:Y:S01]  /*7460*/  @!P0 LDG.E.U8 R53, desc[UR8][R58.64] ;  /* 0x000000083a358981 */ /* 0x000122000c1e1100 */
[----:B------:R-:W-:Y:S02]  /*7470*/  IADD3 R46, P1, PT, R100, UR26, RZ ;  /* 0x0000001a642e7c10 */ /* 0x000fe4000ff3e0ff */
[C---:B------:R-:W-:Y:S01]  /*7480*/  IADD3.X R57, PT, PT, R4.reuse, UR56, RZ, P2, !PT ;  /* 0x0000003804397c10 */ /* 0x040fe200097fe4ff */
[----:B------:R-:W-:Y:S01]  /*7490*/  LDS.U8 R106, [R2+UR4+0x1180] ;  /* 0x00118004026a7984 */ /* 0x000fe20008000000 */
[----:B------:R-:W-:Y:S02]  /*74a0*/  PRMT R10, RZ, 0x7610, R10 ;  /* 0x00007610ff0a7816 */ /* 0x000fe4000000000a */
[----:B------:R-:W-:Y:S02]  /*74b0*/  IADD3.X R47, PT, PT, R4, UR55, RZ, P1, !PT ;  /* 0x00000037042f7c10 */ /* 0x000fe40008ffe4ff */
[C---:B0-----:R-:W-:Y:S02]  /*74c0*/  IADD3 R58, P1, PT, R100.reuse, UR23, RZ ;  /* 0x00000017643a7c10 */ /* 0x041fe4000ff3e0ff */
[----:B------:R-:W-:Y:S01]  /*74d0*/  IADD3 R72, P2, PT, R100, UR22, RZ ;  /* 0x0000001664487c10 */ /* 0x000fe2000ff5e0ff */
[----:B------:R0:W4:Y:S01]  /*74e0*/  @!P0 LDG.E.U8 R10, desc[UR8][R56.64] ;  /* 0x00000008380a8981 */ /* 0x000122000c1e1100 */
[----:B------:R-:W-:-:S02]  /*74f0*/  PRMT R11, RZ, 0x7610, R11 ;  /* 0x00007610ff0b7816 */ /* 0x000fc4000000000b */
[----:B------:R-:W-:Y:S01]  /*7500*/  IADD3 R74, P3, PT, R100, UR21, RZ ;  /* 0x00000015644a7c10 */ /* 0x000fe2000ff7e0ff */
[----:B------:R1:W4:Y:S01]  /*7510*/  @!P0 LDG.E.U8 R89, desc[UR8][R46.64] ;  /* 0x000000082e598981 */ /* 0x000322000c1e1100 */
[C---:B------:R-:W-:Y:S02]  /*7520*/  IADD3.X R59, PT, PT, R4.reuse, UR58, RZ, P1, !PT ;  /* 0x0000003a043b7c10 */ /* 0x040fe40008ffe4ff */
[C---:B------:R-:W-:Y:S02]  /*7530*/  IADD3.X R73, PT, PT, R4.reuse, UR59, RZ, P2, !PT ;  /* 0x0000003b04497c10 */ /* 0x040fe400097fe4ff */
[----:B0-----:R-:W-:Y:S01]  /*7540*/  PRMT R56, RZ, 0x7610, R56 ;  /* 0x00007610ff387816 */ /* 0x001fe20000000038 */
[----:B------:R0:W4:Y:S01]  /*7550*/  @!P0 LDG.E.U8 R11, desc[UR8][R58.64] ;  /* 0x000000083a0b8981 */ /* 0x000122000c1e1100 */
[----:B------:R-:W-:Y:S02]  /*7560*/  IADD3.X R75, PT, PT, R4, UR60, RZ, P3, !PT ;  /* 0x0000003c044b7c10 */ /* 0x000fe40009ffe4ff */
[----:B-1----:R-:W-:-:S02]  /*7570*/  PRMT R46, RZ, 0x7610, R46 ;  /* 0x00007610ff2e7816 */ /* 0x002fc4000000002e */
[----:B------:R1:W4:Y:S01]  /*7580*/  @!P0 LDG.E.U8 R56, desc[UR8][R72.64] ;  /* 0x0000000848388981 */ /* 0x000322000c1e1100 */
[----:B------:R-:W-:Y:S02]  /*7590*/  PRMT R57, RZ, 0x7610, R57 ;  /* 0x00007610ff397816 */ /* 0x000fe40000000039 */
[----:B------:R-:W-:Y:S01]  /*75a0*/  PRMT R47, RZ, 0x7610, R47 ;  /* 0x00007610ff2f7816 */ /* 0x000fe2000000002f */
[----:B------:R1:W4:Y:S01]  /*75b0*/  @!P0 LDG.E.U8 R46, desc[UR8][R74.64] ;  /* 0x000000084a2e8981 */ /* 0x000322000c1e1100 */
[C---:B0-----:R-:W-:Y:S02]  /*75c0*/  IADD3 R58, P1, PT, R100.reuse, UR20, RZ ;  /* 0x00000014643a7c10 */ /* 0x041fe4000ff3e0ff */
[----:B-1----:R-:W-:Y:S02]  /*75d0*/  IADD3 R72, P2, PT, R100, UR19, RZ ;  /* 0x0000001364487c10 */ /* 0x002fe4000ff5e0ff */
[----:B------:R-:W-:Y:S02]  /*75e0*/  IADD3.X R59, PT, PT, R4, UR61, RZ, P1, !PT ;  /* 0x0000003d043b7c10 */ /* 0x000fe40008ffe4ff */
[----:B------:R-:W-:-:S02]  /*75f0*/  IADD3 R74, P3, PT, R100, UR18, RZ ;  /* 0x00000012644a7c10 */ /* 0x000fc4000ff7e0ff */
[C---:B------:R-:W-:Y:S01]  /*7600*/  IADD3.X R73, PT, PT, R4.reuse, UR62, RZ, P2, !PT ;  /* 0x0000003e04497c10 */ /* 0x040fe200097fe4ff */
[----:B------:R0:W4:Y:S01]  /*7610*/  @!P0 LDG.E.U8 R57, desc[UR8][R58.64] ;  /* 0x000000083a398981 */ /* 0x000122000c1e1100 */
[----:B------:R-:W-:Y:S02]  /*7620*/  PRMT R55, RZ, 0x7610, R55 ;  /* 0x00007610ff377816 */ /* 0x000fe40000000037 */
[----:B------:R-:W-:Y:S01]  /*7630*/  IADD3.X R75, PT, PT, R4, UR63, RZ, P3, !PT ;  /* 0x0000003f044b7c10 */ /* 0x000fe20009ffe4ff */
[----:B------:R1:W4:Y:S01]  /*7640*/  @!P0 LDG.E.U8 R47, desc[UR8][R72.64] ;  /* 0x00000008482f8981 */ /* 0x000322000c1e1100 */
[----:B------:R-:W-:Y:S02]  /*7650*/  PRMT R50, RZ, 0x7610, R50 ;  /* 0x00007610ff327816 */ /* 0x000fe40000000032 */
[----:B------:R-:W-:Y:S01]  /*7660*/  PRMT R5, RZ, 0x7610, R5 ;  /* 0x00007610ff057816 */ /* 0x000fe20000000005 */
[----:B------:R1:W4:Y:S01]  /*7670*/  @!P0 LDG.E.U8 R55, desc[UR8][R74.64] ;  /* 0x000000084a378981 */ /* 0x000322000c1e1100 */
[----:B0-----:R-:W-:-:S02]  /*7680*/  IADD3 R58, P1, PT, R100, UR17, RZ ;  /* 0x00000011643a7c10 */ /* 0x001fc4000ff3e0ff */
[----:B-1----:R-:W-:Y:S02]  /*7690*/  IADD3 R72, P2, PT, R100, UR16, RZ ;  /* 0x0000001064487c10 */ /* 0x002fe4000ff5e0ff */
[----:B------:R-:W-:Y:S02]  /*76a0*/  IADD3.X R59, PT, PT, R4, UR64, RZ, P1, !PT ;  /* 0x00000040043b7c10 */ /* 0x000fe40008ffe4ff */
[----:B------:R-:W-:Y:S02]  /*76b0*/  IADD3 R74, P3, PT, R100, UR15, RZ ;  /* 0x0000000f644a7c10 */ /* 0x000fe4000ff7e0ff */
[C---:B------:R-:W-:Y:S01]  /*76c0*/  IADD3.X R73, PT, PT, R4.reuse, UR65, RZ, P2, !PT ;  /* 0x0000004104497c10 */ /* 0x040fe200097fe4ff */
[----:B------:R0:W4:Y:S01]  /*76d0*/  @!P0 LDG.E.U8 R50, desc[UR8][R58.64] ;  /* 0x000000083a328981 */ /* 0x000122000c1e1100 */
[----:B------:R-:W-:Y:S02]  /*76e0*/  PRMT R48, RZ, 0x7610, R48 ;  /* 0x00007610ff307816 */ /* 0x000fe40000000030 */
[----:B------:R-:W-:Y:S01]  /*76f0*/  IADD3.X R75, PT, PT, R4, UR69, RZ, P3, !PT ;  /* 0x00000045044b7c10 */ /* 0x000fe20009ffe4ff */
[----:B------:R1:W4:Y:S01]  /*7700*/  @!P0 LDG.E.U8 R5, desc[UR8][R72.64] ;  /* 0x0000000848058981 */ /* 0x000322000c1e1100 */
[----:B------:R-:W-:-:S02]  /*7710*/  PRMT R92, RZ, 0x7610, R92 ;  /* 0x00007610ff5c7816 */ /* 0x000fc4000000005c */
[----:B------:R-:W-:Y:S01]  /*7720*/  PRMT R91, RZ, 0x7610, R91 ;  /* 0x00007610ff5b7816 */ /* 0x000fe2000000005b */
[----:B------:R1:W4:Y:S01]  /*7730*/  @!P0 LDG.E.U8 R48, desc[UR8][R74.64] ;  /* 0x000000084a308981 */ /* 0x000322000c1e1100 */
[C---:B0-----:R-:W-:Y:S02]  /*7740*/  IADD3 R58, P1, PT, R100.reuse, UR14, RZ ;  /* 0x0000000e643a7c10 */ /* 0x041fe4000ff3e0ff */
[----:B-1----:R-:W-:Y:S02]  /*7750*/  IADD3 R72, P2, PT, R100, UR13, RZ ;  /* 0x0000000d64487c10 */ /* 0x002fe4000ff5e0ff */
[----:B------:R-:W-:Y:S02]  /*7760*/  IADD3.X R59, PT, PT, R4, UR68, RZ, P1, !PT ;  /* 0x00000044043b7c10 */ /* 0x000fe40008ffe4ff */
[----:B------:R-:W-:Y:S02]  /*7770*/  IADD3 R74, P3, PT, R100, UR12, RZ ;  /* 0x0000000c644a7c10 */ /* 0x000fe4000ff7e0ff */
[----:B------:R-:W-:Y:S01]  /*7780*/  IADD3.X R73, PT, PT, R4, UR67, RZ, P2, !PT ;  /* 0x0000004304497c10 */ /* 0x000fe200097fe4ff */
[----:B------:R0:W4:Y:S01]  /*7790*/  @!P0 LDG.E.U8 R92, desc[UR8][R58.64] ;  /* 0x000000083a5c8981 */ /* 0x000122000c1e1100 */
[----:B------:R-:W-:-:S02]  /*77a0*/  PRMT R90, RZ, 0x7610, R90 ;  /* 0x00007610ff5a7816 */ /* 0x000fc4000000005a */
[----:B------:R-:W-:Y:S01]  /*77b0*/  IADD3.X R75, PT, PT, R4, UR71, RZ, P3, !PT ;  /* 0x00000047044b7c10 */ /* 0x000fe20009ffe4ff */
[----:B------:R2:W4:Y:S01]  /*77c0*/  @!P0 LDG.E.U8 R91, desc[UR8][R72.64] ;  /* 0x00000008485b8981 */ /* 0x000522000c1e1100 */
[----:B------:R-:W-:Y:S02]  /*77d0*/  PRMT R94, RZ, 0x7610, R94 ;  /* 0x00007610ff5e7816 */ /* 0x000fe4000000005e */
[----:B------:R-:W-:Y:S01]  /*77e0*/  PRMT R95, RZ, 0x7610, R95 ;  /* 0x00007610ff5f7816 */ /* 0x000fe2000000005f */
[----:B------:R3:W4:Y:S01]  /*77f0*/  @!P0 LDG.E.U8 R90, desc[UR8][R74.64] ;  /* 0x000000084a5a8981 */ /* 0x000722000c1e1100 */
[----:B0-----:R-:W-:-:S04]  /*7800*/  IADD3 R58, P1, PT, R100, UR7, RZ ;  /* 0x00000007643a7c10 */ /* 0x001fc8000ff3e0ff */
[----:B------:R-:W-:Y:S02]  /*7810*/  IADD3.X R59, PT, PT, R4, UR70, RZ, P1, !PT ;  /* 0x00000046043b7c10 */ /* 0x000fe40008ffe4ff */
[----:B------:R-:W-:-:S03]  /*7820*/  PRMT R93, RZ, 0x7610, R93 ;  /* 0x00007610ff5d7816 */ /* 0x000fc6000000005d */
[----:B------:R-:W4:Y:S01]  /*7830*/  @!P0 LDG.E.U8 R94, desc[UR8][R58.64] ;  /* 0x000000083a5e8981 */ /* 0x000f22000c1e1100 */
[----:B------:R-:W-:Y:S02]  /*7840*/  PRMT R102, RZ, 0x7610, R102 ;  /* 0x00007610ff667816 */ /* 0x000fe40000000066 */
[----:B------:R-:W-:Y:S02]  /*7850*/  PRMT R101, RZ, 0x7610, R101 ;  /* 0x00007610ff657816 */ /* 0x000fe40000000065 */
[C---:B--2---:R-:W-:Y:S02]  /*7860*/  IADD3 R72, P2, PT, R100.reuse, R17, RZ ;  /* 0x0000001164487210 */ /* 0x044fe40007f5e0ff */
[----:B---3--:R-:W-:-:S03]  /*7870*/  IADD3 R74, P3, PT, R100, R16, RZ ;  /* 0x00000010644a7210 */ /* 0x008fc60007f7e0ff */
[----:B----4-:R-:W-:-:S05]  /*7880*/  IMAD.X R73, R4, 0x1, R3, P2 ;  /* 0x0000000104497824 */ /* 0x010fca00010e0603 */
[----:B------:R0:W2:Y:S02]  /*7890*/  @!P0 LDG.E.U8 R95, desc[UR8][R72.64] ;  /* 0x00000008485f8981 */ /* 0x0000a4000c1e1100 */
[----:B0-----:R-:W-:Y:S01]  /*78a0*/  IADD3 R72, P2, PT, R100, UR39, RZ ;  /* 0x0000002764487c10 */ /* 0x001fe2000ff5e0ff */
[----:B------:R-:W-:Y:S01]  /*78b0*/  IMAD.X R75, R4, 0x1, R0, P3 ;  /* 0x00000001044b7824 */ /* 0x000fe200018e0600 */
[----:B------:R-:W-:Y:S02]  /*78c0*/  IADD3 R58, P3, PT, R100, UR38, RZ ;  /* 0x00000026643a7c10 */ /* 0x000fe4000ff7e0ff */
[C---:B------:R-:W-:Y:S02]  /*78d0*/  IADD3.X R73, PT, PT, R4.reuse, UR42, RZ, P2, !PT ;  /* 0x0000002a04497c10 */ /* 0x040fe400097fe4ff */
[----:B------:R0:W3:Y:S01]  /*78e0*/  @!P0 LDG.E.U8 R93, desc[UR8][R74.64] ;  /* 0x000000084a5d8981 */ /* 0x0000e2000c1e1100 */
[----:B------:R-:W-:-:S03]  /*78f0*/  IADD3.X R59, PT, PT, R4, UR43, RZ, P3, !PT ;  /* 0x0000002b043b7c10 */ /* 0x000fc60009ffe4ff */
[----:B------:R1:W4:Y:S04]  /*7900*/  @!P0 LDG.E.U8 R101, desc[UR8][R72.64] ;  /* 0x0000000848658981 */ /* 0x000328000c1e1100 */
[----:B------:R1:W2:Y:S01]  /*7910*/  @!P0 LDG.E.U8 R102, desc[UR8][R58.64] ;  /* 0x000000083a668981 */ /* 0x0002a2000c1e1100 */
[----:B0-----:R-:W-:-:S04]  /*7920*/  IADD3 R74, P1, PT, R100, UR40, RZ ;  /* 0x00000028644a7c10 */ /* 0x001fc8000ff3e0ff */
[----:B------:R-:W-:Y:S01]  /*7930*/  IADD3.X R75, PT, PT, R4, UR41, RZ, P1, !PT ;  /* 0x00000029044b7c10 */ /* 0x000fe20008ffe4ff */
[----:B-1----:R-:W-:Y:S04]  /*7940*/  LDS.U8 R72, [R2+UR4+0x188] ;  /* 0x0001880402487984 */ /* 0x002fe80008000000 */
[----:B------:R-:W-:Y:S04]  /*7950*/  LDS.U8 R4, [R2+UR4+0x1008] ;  /* 0x0010080402047984 */ /* 0x000fe80008000000 */
[----:B------:R-:W0:Y:S04]  /*7960*/  LDS.U8 R58, [R2+UR4+0x1100] ;  /* 0x00110004023a7984 */ /* 0x000e280008000000 */
[----:B------:R-:W1:Y:S04]  /*7970*/  LDS.U8 R59, [R2+UR4+0x80] ;  /* 0x00008004023b7984 */ /* 0x000e680008000000 */
[----:B------:R0:W-:Y:S01]  /*7980*/  STL [R1+0x3a4], R100 ;  /* 0x0003a46401007387 */ /* 0x0001e20000100800 */
[----:B------:R-:W-:Y:S01]  /*7990*/  LOP3.LUT R0, R2, 0x250, RZ, 0x3c, !PT ;  /* 0x0000025002007812 */ /* 0x000fe200078e3cff */
[----:B------:R-:W-:-:S02]  /*79a0*/  IMAD R109, R109, 0x100, R110 ;  /* 0x000001006d6d7824 */ /* 0x000fc400078e026e */
[----:B------:R-:W-:Y:S02]  /*79b0*/  IMAD R108, R108, 0x100, R111 ;  /* 0x000001006c6c7824 */ /* 0x000fe400078e026f */
[----:B------:R-:W-:Y:S01]  /*79c0*/  IMAD R79, R79, 0x100, R35 ;  /* 0x000001004f4f7824 */ /* 0x000fe200078e0223 */
[----:B------:R-:W-:Y:S01]  /*79d0*/  LDS.U8 R76, [R0+UR4] ;  /* 0x00000004004c7984 */ /* 0x000fe20008000000 */
[----:B0-----:R-:W-:-:S03]  /*79e0*/  LOP3.LUT R100, R2, 0x210, RZ, 0x3c, !PT ;  /* 0x0000021002647812 */ /* 0x001fc600078e3cff */
[----:B------:R-:W-:Y:S04]  /*79f0*/  LDS.U8 R28, [R0+UR4+0x108] ;  /* 0x00010804001c7984 */ /* 0x000fe80008000000 */
[----:B------:R-:W-:Y:S04]  /*7a00*/  LDS.U8 R60, [R100+UR4] ;  /* 0x00000004643c7984 */ /* 0x000fe80008000000 */
[----:B------:R-:W0:Y:S04]  /*7a10*/  LDS.U8 R16, [R100+UR4+0x108] ;  /* 0x0001080464107984 */ /* 0x000e280008000000 */
[----:B------:R-:W-:Y:S04]  /*7a20*/  LDS.U8 R61, [R100+UR4+0x8] ;  /* 0x00000804643d7984 */ /* 0x000fe80008000000 */
[----:B------:R-:W0:Y:S04]  /*7a30*/  LDS.U8 R17, [R100+UR4+0x100] ;  /* 0x0001000464117984 */ /* 0x000e280008000000 */
[----:B------:R-:W-:Y:S04]  /*7a40*/  LDS.U8 R62, [R100+UR4+0x1000] ;  /* 0x00100004643e7984 */ /* 0x000fe80008000000 */
[----:B------:R-:W0:Y:S01]  /*7a50*/  LDS.U8 R18, [R100+UR4+0x1108] ;  /* 0x0011080464127984 */ /* 0x000e220008000000 */
[----:B------:R-:W-:-:S03]  /*7a60*/  IMAD R110, R58, 0x100, R4 ;  /* 0x000001003a6e7824 */ /* 0x000fc600078e0204 */
[----:B------:R-:W-:Y:S04]  /*7a70*/  LDS.U8 R63, [R100+UR4+0x1008] ;  /* 0x00100804643f7984 */ /* 0x000fe80008000000 */
[----:B------:R-:W0:Y:S01]  /*7a80*/  LDS.U8 R19, [R100+UR4+0x1100] ;  /* 0x0011000464137984 */ /* 0x000e220008000000 */
[----:B-1----:R-:W-:-:S03]  /*7a90*/  IMAD R111, R72, 0x100, R59 ;  /* 0x00000100486f7824 */ /* 0x002fc600078e023b */
[----:B------:R-:W-:Y:S04]  /*7aa0*/  LDS.U8 R77, [R0+UR4+0x8] ;  /* 0x00000804004d7984 */ /* 0x000fe80008000000 */
[----:B------:R-:W1:Y:S04]  /*7ab0*/  LDS.U8 R29, [R0+UR4+0x100] ;  /* 0x00010004001d7984 */ /* 0x000e680008000000 */
[----:B------:R-:W1:Y:S04]  /*7ac0*/  LDS.U8 R58, [R2+UR4+0x2000] ;  /* 0x00200004023a7984 */ /* 0x000e680008000000 */
[----:B------:R-:W1:Y:S04]  /*7ad0*/  LDS.U8 R59, [R2+UR4+0x2108] ;  /* 0x00210804023b7984 */ /* 0x000e680008000000 */
[----:B------:R-:W1:Y:S01]  /*7ae0*/  LDS.U8 R4, [R2+UR4+0x2008] ;  /* 0x0020080402047984 */ /* 0x000e620008000000 */
[----:B0-----:R-:W-:-:S03]  /*7af0*/  IMAD R16, R16, 0x100, R60 ;  /* 0x0000010010107824 */ /* 0x001fc600078e023c */
[----:B------:R-:W2:Y:S01]  /*7b00*/  LDL.LU R35, [R1+0x40c] ;  /* 0x00040c0001237983 */ /* 0x000ea20000300800 */
[----:B------:R-:W-:-:S03]  /*7b10*/  IMAD R17, R17, 0x100, R61 ;  /* 0x0000010011117824 */ /* 0x000fc600078e023d */
[----:B------:R-:W2:Y:S01]  /*7b20*/  LDL.LU R60, [R1+0x408] ;  /* 0x00040800013c7983 */ /* 0x000ea20000300800 */
[----:B------:R-:W-:-:S03]  /*7b30*/  IMAD R28, R28, 0x100, R76 ;  /* 0x000001001c1c7824 */ /* 0x000fc600078e024c */
[----:B------:R-:W2:Y:S01]  /*7b40*/  LDL.LU R61, [R1+0x404] ;  /* 0x00040400013d7983 */ /* 0x000ea20000300800 */
[----:B------:R-:W-:-:S03]  /*7b50*/  IMAD R18, R18, 0x100, R62 ;  /* 0x0000010012127824 */ /* 0x000fc600078e023e */
[----:B------:R-:W2:Y:S01]  /*7b60*/  LDL.LU R62, [R1+0x400] ;  /* 0x00040000013e7983 */ /* 0x000ea20000300800 */
[----:B------:R-:W-:Y:S01]  /*7b70*/  IMAD R19, R19, 0x100, R63 ;  /* 0x0000010013137824 */ /* 0x000fe200078e023f */
[----:B------:R-:W-:Y:S02]  /*7b80*/  LOP3.LUT R3, R2, 0x40, RZ, 0x3c, !PT ;  /* 0x0000004002037812 */ /* 0x000fe400078e3cff */
[----:B------:R-:W2:Y:S04]  /*7b90*/  LDL.LU R63, [R1+0x3fc] ;  /* 0x0003fc00013f7983 */ /* 0x000ea80000300800 */
[----:B------:R-:W2:Y:S01]  /*7ba0*/  LDL.LU R76, [R1+0x3f8] ;  /* 0x0003f800014c7983 */ /* 0x000ea20000300800 */
[----:B-1----:R-:W-:-:S03]  /*7bb0*/  IMAD R29, R29, 0x100, R77 ;  /* 0x000001001d1d7824 */ /* 0x002fc600078e024d */
[----:B------:R-:W2:Y:S04]  /*7bc0*/  LDL.LU R77, [R1+0x3f4] ;  /* 0x0003f400014d7983 */ /* 0x000ea80000300800 */
[----:B------:R-:W-:Y:S04]  /*7bd0*/  STL [R1+0x1c], R58 ;  /* 0x00001c3a01007387 */ /* 0x000fe80000100800 */
[----:B------:R-:W0:Y:S04]  /*7be0*/  LDS.U8 R58, [R2+UR4+0x2100] ;  /* 0x00210004023a7984 */ /* 0x000e280008000000 */
[----:B------:R-:W-:Y:S04]  /*7bf0*/  STL [R1+0x18], R59 ;  /* 0x0000183b01007387 */ /* 0x000fe80000100800 */
[----:B------:R-:W1:Y:S04]  /*7c00*/  LDS.U8 R59, [R2+UR4+0x3000] ;  /* 0x00300004023b7984 */ /* 0x000e680008000000 */
[----:B------:R-:W-:Y:S04]  /*7c10*/  STL [R1+0x14], R4 ;  /* 0x0000140401007387 */ /* 0x000fe80000100800 */
[----:B------:R-:W1:Y:S01]  /*7c20*/  LDS.U8 R4, [R2+UR4+0x3108] ;  /* 0x0031080402047984 */ /* 0x000e620008000000 */
[----:B------:R-:W-:-:S03]  /*7c30*/  PRMT R103, RZ, 0x7610, R103 ;  /* 0x00007610ff677816 */ /* 0x000fc60000000067 */
[----:B------:R-:W-:Y:S04]  /*7c40*/  LDS.U8 R73, [R2+UR4+0x88] ;  /* 0x0000880402497984 */ /* 0x000fe80008000000 */
[----:B------:R0:W2:Y:S04]  /*7c50*/  @!P0 LDG.E.U8 R103, desc[UR8][R74.64] ;  /* 0x000000084a678981 */ /* 0x0000a8000c1e1100 */
[----:B------:R-:W-:Y:S04]  /*7c60*/  LDS.U8 R72, [R3+UR4+0x2080] ;  /* 0x0020800403487984 */ /* 0x000fe80008000000 */
[----:B------:R-:W-:Y:S04]  /*7c70*/  LDS.U8 R26, [R100+UR4+0x88] ;  /* 0x00008804641a7984 */ /* 0x000fe80008000000 */
[----:B0-----:R-:W-:Y:S04]  /*7c80*/  LDS.U8 R74, [R2+UR4+0x180] ;  /* 0x00018004024a7984 */ /* 0x001fe80008000000 */
[----:B------:R-:W-:Y:S04]  /*7c90*/  STL [R1+0x10], R58 ;  /* 0x0000103a01007387 */ /* 0x000fe80000100800 */
[----:B------:R-:W0:Y:S04]  /*7ca0*/  LDS.U8 R58, [R2+UR4+0x3008] ;  /* 0x00300804023a7984 */ /* 0x000e280008000000 */
[----:B-1----:R-:W-:Y:S04]  /*7cb0*/  STL [R1+0xc], R59 ;  /* 0x00000c3b01007387 */ /* 0x002fe80000100800 */
[----:B------:R-:W1:Y:S04]  /*7cc0*/  LDS.U8 R59, [R2+UR4+0x3100] ;  /* 0x00310004023b7984 */ /* 0x000e680008000000 */
[----:B------:R-:W-:Y:S04]  /*7cd0*/  STL [R1+0x8], R4 ;  /* 0x0000080401007387 */ /* 0x000fe80000100800 */
[----:B------:R-:W1:Y:S04]  /*7ce0*/  LDS.U8 R4, [R2+UR4+0x4000] ;  /* 0x0040000402047984 */ /* 0x000e680008000000 */
[----:B------:R-:W-:Y:S04]  /*7cf0*/  LDS.U8 R75, [R2+UR4+0x1080] ;  /* 0x00108004024b7984 */ /* 0x000fe80008000000 */
[----:B------:R-:W-:Y:S04]  /*7d00*/  LDS.U8 R25, [R100+UR4+0x180] ;  /* 0x0001800464197984 */ /* 0x000fe80008000000 */
[----:B------:R-:W-:Y:S04]  /*7d10*/  LDS.U8 R107, [R100+UR4+0x1080] ;  /* 0x00108004646b7984 */ /* 0x000fe80008000000 */
[----:B------:R-:W-:Y:S04]  /*7d20*/  LDS.U8 R112, [R100+UR4+0x1188] ;  /* 0x0011880464707984 */ /* 0x000fe80008000000 */
[----:B------:R-:W-:Y:S04]  /*7d30*/  LDS.U8 R115, [R3+UR4] ;  /* 0x0000000403737984 */ /* 0x000fe80008000000 */
[----:B0-----:R-:W-:Y:S04]  /*7d40*/  STL [R1+0x4], R58 ;  /* 0x0000043a01007387 */ /* 0x001fe80000100800 */
[----:B------:R-:W0:Y:S04]  /*7d50*/  LDS.U8 R58, [R2+UR4+0x4108] ;  /* 0x00410804023a7984 */ /* 0x000e280008000000 */
[----:B-1----:R-:W-:Y:S04]  /*7d60*/  STL [R1], R59 ;  /* 0x0000003b01007387 */ /* 0x002fe80000100800 */
[----:B------:R-:W1:Y:S04]  /*7d70*/  LDS.U8 R59, [R2+UR4+0x4008] ;  /* 0x00400804023b7984 */ /* 0x000e680008000000 */
[----:B------:R-:W-:Y:S04]  /*7d80*/  STL [R1+0x124], R4 ;  /* 0x0001240401007387 */ /* 0x000fe80000100800 */
[----:B------:R-:W1:Y:S04]  /*7d90*/  LDS.U8 R4, [R2+UR4+0x4100] ;  /* 0x0041000402047984 */ /* 0x000e680008000000 */
[----:B------:R-:W-:Y:S04]  /*7da0*/  LDS.U8 R116, [R3+UR4+0x108] ;  /* 0x0001080403747984 */ /* 0x000fe80008000000 */
[----:B------:R-:W-:Y:S04]  /*7db0*/  LDS.U8 R117, [R3+UR4+0x8] ;  /* 0x0000080403757984 */ /* 0x000fe80008000000 */
[----:B------:R-:W-:Y:S04]  /*7dc0*/  LDS.U8 R118, [R3+UR4+0x100] ;  /* 0x0001000403767984 */ /* 0x000fe80008000000 */
[----:B------:R-:W-:Y:S04]  /*7dd0*/  LDS.U8 R119, [R3+UR4+0x1000] ;  /* 0x0010000403777984 */ /* 0x000fe80008000000 */
[----:B------:R-:W-:Y:S04]  /*7de0*/  LDS.U8 R121, [R3+UR4+0x1108] ;  /* 0x0011080403797984 */ /* 0x000fe80008000000 */
[----:B0-----:R-:W-:Y:S04]  /*7df0*/  STL [R1+0x120], R58 ;  /* 0x0001203a01007387 */ /* 0x001fe80000100800 */
[----:B------:R-:W0:Y:S04]  /*7e00*/  LDS.U8 R58, [R2+UR4+0x5000] ;  /* 0x00500004023a7984 */ /* 0x000e280008000000 */
[----:B-1----:R-:W-:Y:S04]  /*7e10*/  STL [R1+0x11c], R59 ;  /* 0x00011c3b01007387 */ /* 0x002fe80000100800 */
[----:B------:R-:W1:Y:S04]  /*7e20*/  LDS.U8 R59, [R2+UR4+0x5108] ;  /* 0x00510804023b7984 */ /* 0x000e680008000000 */
[----:B------:R-:W-:Y:S04]  /*7e30*/  STL [R1+0x118], R4 ;  /* 0x0001180401007387 */ /* 0x000fe80000100800 */
[----:B------:R-:W3:Y:S04]  /*7e40*/  LDS.U8 R4, [R2+UR4+0x5008] ;  /* 0x0050080402047984 */ /* 0x000ee80008000000 */
        /* <DEDUP_REMOVED lines=9> */
[----:B---3--:R-:W-:Y:S04]  /*7ee0*/  STL [R1+0x10c], R4 ;  /* 0x00010c0401007387 */ /* 0x008fe80000100800 */
        /* <DEDUP_REMOVED lines=255> */
[----:B------:R-:W-:Y:S04]  /*8ee0*/  STL [R1+0x3a8], R2 ;  /* 0x0003a80201007387 */ /* 0x000fe80000100800 */
[----:B---3--:R-:W-:Y:S04]  /*8ef0*/  STL [R1+0x25c], R4 ;  /* 0x00025c0401007387 */ /* 0x008fe80000100800 */
[----:B------:R-:W1:Y:S04]  /*8f00*/  LDS.U8 R4, [R100+UR4+0x7088] ;  /* 0x0070880464047984 */ /* 0x000e680008000000 */
[----:B------:R-:W3:Y:S04]  /*8f10*/  LDS.U8 R2, [R100+UR4+0x7180] ;  /* 0x0071800464027984 */ /* 0x000ee80008000000 */
[----:B------:R-:W2:Y:S01]  /*8f20*/  LDS.U8 R59, [R3+UR4+0x2188] ;  /* 0x00218804033b7984 */ /* 0x000ea20008000000 */
[----:B------:R-:W-:-:S03]  /*8f30*/  IMAD R25, R25, 0x100, R26 ;  /* 0x0000010019197824 */ /* 0x000fc600078e021a */
[----:B0-----:R-:W-:Y:S01]  /*8f40*/  STL [R1+0x258], R58 ;  /* 0x0002583a01007387 */ /* 0x001fe20000100800 */
[----:B------:R-:W-:Y:S02]  /*8f50*/  IMAD R73, R74, 0x100, R73 ;  /* 0x000001004a497824 */ /* 0x000fe400078e0249 */
[----:B------:R-:W-:Y:S01]  /*8f60*/  IMAD R75, R104, 0x100, R75 ;  /* 0x00000100684b7824 */ /* 0x000fe200078e024b */
[----:B------:R-:W-:Y:S01]  /*8f70*/  LDS.U8 R74, [R3+UR4+0x1080] ;  /* 0x00108004034a7984 */ /* 0x000fe20008000000 */
[----:B------:R-:W-:Y:S02]  /*8f80*/  IMAD R26, R112, 0x100, R107 ;  /* 0x00000100701a7824 */ /* 0x000fe400078e026b */
[----:B------:R-:W-:Y:S01]  /*8f90*/  IMAD R115, R116, 0x100, R115 ;  /* 0x0000010074737824 */ /* 0x000fe200078e0273 */
[----:B------:R-:W-:Y:S01]  /*8fa0*/  LDS.U8 R112, [R3+UR4+0x88] ;  /* 0x0000880403707984 */ /* 0x000fe20008000000 */
[----:B------:R-:W-:Y:S02]  /*8fb0*/  IMAD R117, R118, 0x100, R117 ;  /* 0x0000010076757824 */ /* 0x000fe400078e0275 */
[----:B------:R-:W-:Y:S01]  /*8fc0*/  IMAD R119, R121, 0x100, R119 ;  /* 0x0000010079777824 */ /* 0x000fe200078e0277 */
[----:B------:R-:W-:Y:S04]  /*8fd0*/  LDS.U8 R118, [R3+UR4+0x80] ;  /* 0x0000800403767984 */ /* 0x000fe80008000000 */
[----:B-1----:R-:W-:Y:S04]  /*8fe0*/  STL [R1+0x2dc], R4 ;  /* 0x0002dc0401007387 */ /* 0x002fe80000100800 */
[----:B---3--:R-:W-:Y:S04]  /*8ff0*/  STL [R1+0x2d8], R2 ;  /* 0x0002d80201007387 */ /* 0x008fe80000100800 */
[----:B------:R-:W0:Y:S04]  /*9000*/  LDS.U8 R2, [R3+UR4+0x2088] ;  /* 0x0020880403027984 */ /* 0x000e280008000000 */
[----:B------:R-:W-:Y:S04]  /*9010*/  STL [R1+0x80], R72 ;  /* 0x0000804801007387 */ /* 0x000fe80000100800 */
[----:B------:R-:W1:Y:S04]  /*9020*/  LDS.U8 R72, [R3+UR4+0x2180] ;  /* 0x0021800403487984 */ /* 0x000e680008000000 */
[----:B--2---:R-:W-:Y:S04]  /*9030*/  STL [R1+0x7c], R59 ;  /* 0x00007c3b01007387 */ /* 0x004fe80000100800 */
[----:B------:R-:W2:Y:S04]  /*9040*/  LDS.U8 R59, [R3+UR4+0x3080] ;  /* 0x00308004033b7984 */ /* 0x000ea80008000000 */
        /* <DEDUP_REMOVED lines=9> */
[----:B--2---:R-:W-:Y:S04]  /*90e0*/  STL [R1+0x70], R59 ;  /* 0x0000703b01007387 */ /* 0x004fe80000100800 */
[----:B------:R-:W2:Y:S04]  /*90f0*/  LDS.U8 R59, [R3+UR4+0x3180] ;  /* 0x00318004033b7984 */ /* 0x000ea80008000000 */
[----:B------:R-:W-:Y:S01]  /*9100*/  LDS.U8 R100, [R0+UR4+0x2088] ;  /* 0x0020880400647984 */ /* 0x000fe20008000000 */
[----:B------:R-:W-:-:S02]  /*9110*/  IMAD R30, R30, 0x100, R31 ;  /* 0x000001001e1e7824 */ /* 0x000fc400078e021f */
[----:B------:R-:W-:Y:S01]  /*9120*/  IMAD R24, R24, 0x100, R27 ;  /* 0x0000010018187824 */ /* 0x000fe200078e021b */
[----:B------:R-:W-:Y:S04]  /*9130*/  LDS.U8 R107, [R0+UR4+0x1188] ;  /* 0x00118804006b7984 */ /* 0x000fe80008000000 */
[----:B0-----:R-:W-:Y:S04]  /*9140*/  STL [R1+0x6c], R2 ;  /* 0x00006c0201007387 */ /* 0x001fe80000100800 */
[----:B------:R-:W0:Y:S04]  /*9150*/  LDS.U8 R2, [R3+UR4+0x4080] ;  /* 0x0040800403027984 */ /* 0x000e280008000000 */
[----:B-1----:R-:W-:Y:S04]  /*9160*/  STL [R1+0x68], R72 ;  /* 0x0000684801007387 */ /* 0x002fe80000100800 */
[----:B------:R-:W1:Y:S04]  /*9170*/  LDS.U8 R72, [R3+UR4+0x4188] ;  /* 0x0041880403487984 */ /* 0x000e680008000000 */
[----:B--2---:R-:W-:Y:S04]  /*9180*/  STL [R1+0x64], R59 ;  /* 0x0000643b01007387 */ /* 0x004fe80000100800 */
[----:B------:R-:W2:Y:S04]  /*9190*/  LDS.U8 R59, [R3+UR4+0x4088] ;  /* 0x00408804033b7984 */ /* 0x000ea80008000000 */
        /* <DEDUP_REMOVED lines=27> */
[----:B------:R-:W-:Y:S04]  /*9350*/  LDS.U8 R3, [R0+UR4+0x2188] ;  /* 0x0021880400037984 */ /* 0x000fe80008000000 */
[----:B--2---:R-:W-:Y:S01]  /*9360*/  STL [R1+0x27c], R59 ;  /* 0x00027c3b01007387 */ /* 0x004fe20000100800 */
[----:B------:R-:W-:-:S03]  /*9370*/  IMAD R31, R125, 0x100, R124 ;  /* 0x000001007d1f7824 */ /* 0x000fc600078e027c */
[----:B------:R-:W-:Y:S01]  /*9380*/  LDS.U8 R125, [R0+UR4+0x6180] ;  /* 0x00618004007d7984 */ /* 0x000fe20008000000 */
[----:B------:R-:W-:Y:S02]  /*9390*/  IMAD R105, R106, 0x100, R105 ;  /* 0x000001006a697824 */ /* 0x000fe400078e0269 */
[----:B------:R-:W-:Y:S01]  /*93a0*/  IMAD R27, R114, 0x100, R113 ;  /* 0x00000100721b7824 */ /* 0x000fe200078e0271 */
[----:B------:R-:W-:Y:S01]  /*93b0*/  LDS.U8 R124, [R0+UR4+0x188] ;  /* 0x00018804007c7984 */ /* 0x000fe20008000000 */
[----:B------:R-:W-:-:S03]  /*93c0*/  IMAD R122, R123, 0x100, R122 ;  /* 0x000001007b7a7824 */ /* 0x000fc600078e027a */
[----:B------:R-:W-:Y:S04]  /*93d0*/  LDS.U8 R123, [R0+UR4+0x80] ;  /* 0x00008004007b7984 */ /* 0x000fe80008000000 */
[----:B------:R-:W-:Y:S04]  /*93e0*/  LDS.U8 R113, [R0+UR4+0x88] ;  /* 0x0000880400717984 */ /* 0x000fe80008000000 */
[----:B------:R-:W-:Y:S04]  /*93f0*/  LDS.U8 R114, [R0+UR4+0x180] ;  /* 0x0001800400727984 */ /* 0x000fe80008000000 */
[----:B------:R-:W-:Y:S04]  /*9400*/  LDS.U8 R106, [R0+UR4+0x1080] ;  /* 0x00108004006a7984 */ /* 0x000fe80008000000 */
[----:B0-----:R-:W-:Y:S04]  /*9410*/  STL [R1+0x278], R2 ;  /* 0x0002780201007387 */ /* 0x001fe80000100800 */
[----:B------:R-:W0:Y:S04]  /*9420*/  LDS.U8 R2, [R0+UR4+0x2080] ;  /* 0x0020800400027984 */ /* 0x000e280008000000 */
[----:B------:R-:W-:Y:S04]  /*9430*/  LDS.U8 R59, [R0+UR4+0x1088] ;  /* 0x00108804003b7984 */ /* 0x000fe80008000000 */
[----:B------:R-:W-:Y:S04]  /*9440*/  LDS.U8 R72, [R0+UR4+0x1180] ;  /* 0x0011800400487984 */ /* 0x000fe80008000000 */
[----:B0-----:R-:W-:Y:S04]  /*9450*/  STL [R1+0xfc], R2 ;  /* 0x0000fc0201007387 */ /* 0x001fe80000100800 */
[----:B------:R-:W0:Y:S04]  /*9460*/  LDS.U8 R2, [R0+UR4+0x2180] ;  /* 0x0021800400027984 */ /* 0x000e280008000000 */
[----:B------:R-:W-:Y:S04]  /*9470*/  STL [R1+0xf8], R3 ;  /* 0x0000f80301007387 */ /* 0x000fe80000100800 */
[----:B------:R-:W1:Y:S04]  /*9480*/  LDS.U8 R3, [R0+UR4+0x3080] ;  /* 0x0030800400037984 */ /* 0x000e680008000000 */
[----:B------:R-:W-:Y:S04]  /*9490*/  STL [R1+0xf4], R100 ;  /* 0x0000f46401007387 */ /* 0x000fe80000100800 */
        /* <DEDUP_REMOVED lines=27> */
[----:B-1----:R1:W-:Y:S02]  /*9650*/  STL [R1+0x304], R3 ;  /* 0x0003040301007387 */ /* 0x0023e40000100800 */
[----:B-1----:R-:W1:Y:S02]  /*9660*/  S2R R3, SR_TID.X ;  /* 0x0000000000037919 */ /* 0x002e640000002100 */
[----:B--2---:R-:W-:Y:S04]  /*9670*/  STL [R1+0x300], R100 ;  /* 0x0003006401007387 */ /* 0x004fe80000100800 */
[----:B------:R-:W-:Y:S04]  /*9680*/  LDS.U8 R100, [R0+UR4+0x7188] ;  /* 0x0071880400647984 */ /* 0x000fe80008000000 */
[----:B0-----:R-:W-:Y:S04]  /*9690*/  STL [R1+0x2fc], R2 ;  /* 0x0002fc0201007387 */ /* 0x001fe80000100800 */
[----:B------:R1:W-:Y:S04]  /*96a0*/  STL [R1+0x2f8], R125 ;  /* 0x0002f87d01007387 */ /* 0x0003e80000100800 */
[----:B------:R-:W-:Y:S01]  /*96b0*/  LDS.U8 R2, [R0+UR4+0x7080] ;  /* 0x0070800400027984 */ /* 0x000fe20008000000 */
[----:B-1----:R-:W-:-:S03]  /*96c0*/  LOP3.LUT R125, R3, 0x180, RZ, 0xc0, !PT ;  /* 0x00000180037d7812 */ /* 0x002fc600078ec0ff */
[----:B------:R-:W-:Y:S04]  /*96d0*/  LDS.U8 R3, [R0+UR4+0x7088] ;  /* 0x0070880400037984 */ /* 0x000fe80008000000 */
[----:B------:R-:W-:Y:S01]  /*96e0*/  LDS.U8 R0, [R0+UR4+0x7180] ;  /* 0x0071800400007984 */ /* 0x000fe20008000000 */
[----:B------:R-:W-:-:S04]  /*96f0*/  SHF.R.U32.HI R125, RZ, 0x3, R125 ;  /* 0x00000003ff7d7819 */ /* 0x000fc8000001167d */
[----:B------:R-:W-:Y:S01]  /*9700*/  LOP3.LUT R125, R125, 0x1ff, R78, 0x78, !PT ;  /* 0x000001ff7d7d7812 */ /* 0x000fe200078e784e */
[----:B------:R-:W-:Y:S01]  /*9710*/  BAR.SYNC.DEFER_BLOCKING 0x0 ;  /* 0x0000000000007b1d */ /* 0x000fe20000010000 */
[----:B------:R-:W-:-:S05]  /*9720*/  IMAD R74, R104, 0x100, R74 ;  /* 0x00000100684a7824 */ /* 0x000fca00078e024a */
[----:B------:R-:W2:Y:S04]  /*9730*/  LDL.LU R78, [R1+0x3f0] ;  /* 0x0003f000014e7983 */ /* 0x000ea80000300800 */
[----:B------:R-:W-:Y:S04]  /*9740*/  STS.U8 [R125+UR4], R93 ;  /* 0x0000005d7d007988 */ /* 0x000fe80008000004 */
[----:B------:R-:W-:Y:S04]  /*9750*/  STS.U8 [R125+UR4+0x400], R94 ;  /* 0x0004005e7d007988 */ /* 0x000fe80008000004 */
        /* <DEDUP_REMOVED lines=13> */
[----:B----4-:R-:W-:Y:S04]  /*9830*/  STS.U8 [R125+UR4+0x3c00], R101 ;  /* 0x003c00657d007988 */ /* 0x010fe80008000004 */
[----:B------:R0:W-:Y:S04]  /*9840*/  STS.U8 [R120+UR4+0x3200], R44 ;  /* 0x0032002c78007988 */ /* 0x0001e80008000004 */
[----:B------:R1:W-:Y:S01]  /*9850*/  STS.U8 [R120+UR4+0x2a00], R45 ;  /* 0x002a002d78007988 */ /* 0x0003e20008000004 */
[----:B0-----:R-:W-:-:S03]  /*9860*/  F2FP.F16.E4M3.UNPACK_B R44, R79 ;  /* 0x0000004fff2c723e */ /* 0x001fc600020006ff */
[----:B------:R-:W2:Y:S01]  /*9870*/  LDL.LU R79, [R1+0x3ec] ;  /* 0x0003ec00014f7983 */ /* 0x000ea20000300800 */
[----:B-1----:R-:W-:-:S03]  /*9880*/  F2FP.F16.E4M3.UNPACK_B R45, R108 ;  /* 0x0000006cff2d723e */ /* 0x002fc600020006ff */
[----:B------:R-:W3:Y:S04]  /*9890*/  LDL.LU R108, [R1+0x3e8] ;  /* 0x0003e800016c7983 */ /* 0x000ee80000300800 */
[----:B------:R-:W4:Y:S04]  /*98a0*/  LDL R104, [R1+0x20] ;  /* 0x0000200001687983 */ /* 0x000f280000100800 */
[----:B------:R-:W-:Y:S04]  /*98b0*/  STS.U8 [R120+UR4+0x200], R95 ;  /* 0x0002005f78007988 */ /* 0x000fe80008000004 */
[----:B------:R-:W-:Y:S04]  /*98c0*/  STS.U8 [R120+UR4+0x600], R90 ;  /* 0x0006005a78007988 */ /* 0x000fe80008000004 */
[----:B------:R-:W-:Y:S04]  /*98d0*/  STS.U8 [R120+UR4+0xa00], R92 ;  /* 0x000a005c78007988 */ /* 0x000fe80008000004 */
[----:B------:R-:W-:Y:S04]  /*98e0*/  STS.U8 [R120+UR4+0xe00], R5 ;  /* 0x000e000578007988 */ /* 0x000fe80008000004 */
[----:B------:R-:W-:Y:S04]  /*98f0*/  STS.U8 [R120+UR4+0x1200], R55 ;  /* 0x0012003778007988 */ /* 0x000fe80008000004 */
[----:B------:R-:W-:Y:S04]  /*9900*/  STS.U8 [R120+UR4+0x1600], R57 ;  /* 0x0016003978007988 */ /* 0x000fe80008000004 */
[----:B------:R0:W-:Y:S04]  /*9910*/  STS.U8 [R120+UR4+0x1a00], R56 ;  /* 0x001a003878007988 */ /* 0x0001e80008000004 */
[----:B------:R-:W-:Y:S04]  /*9920*/  STS.U8 [R120+UR4+0x1e00], R53 ;  /* 0x001e003578007988 */ /* 0x000fe80008000004 */
[----:B------:R-:W-:Y:S04]  /*9930*/  STS.U8 [R120+UR4+0x2200], R89 ;  /* 0x0022005978007988 */ /* 0x000fe80008000004 */
[----:B------:R-:W-:Y:S04]  /*9940*/  STS.U8 [R120+UR4+0x2600], R7 ;  /* 0x0026000778007988 */ /* 0x000fe80008000004 */
[----:B------:R-:W-:Y:S04]  /*9950*/  STS.U8 [R120+UR4+0x2e00], R6 ;  /* 0x002e000678007988 */ /* 0x000fe80008000004 */
[----:B------:R1:W-:Y:S04]  /*9960*/  STS.U8 [R120+UR4+0x3600], R49 ;  /* 0x0036003178007988 */ /* 0x0003e80008000004 */
[----:B------:R-:W-:Y:S04]  /*9970*/  STS.U8 [R120+UR4+0x3a00], R102 ;  /* 0x003a006678007988 */ /* 0x000fe80008000004 */
[----:B------:R-:W-:Y:S01]  /*9980*/  STS.U8 [R120+UR4+0x3e00], R103 ;  /* 0x003e006778007988 */ /* 0x000fe20008000004 */
[----:B------:R-:W-:Y:S01]  /*9990*/  BAR.SYNC.DEFER_BLOCKING 0x0 ;  /* 0x0000000000007b1d */ /* 0x000fe20000010000 */
[----:B0-----:R-:W-:-:S02]  /*99a0*/  IMAD R56, R121, 0x100, R118 ;  /* 0x0000010079387824 */ /* 0x001fc400078e0276 */
[----:B------:R-:W-:Y:S02]  /*99b0*/  IMAD R57, R116, 0x100, R112 ;  /* 0x0000010074397824 */ /* 0x000fe400078e0270 */
[----:B------:R-:W-:Y:S01]  /*99c0*/  IMAD R4, R58, 0x100, R4 ;  /* 0x000001003a047824 */ /* 0x000fe200078e0204 */
[----:B-1----:R-:W-:Y:S01]  /*99d0*/  F2FP.F16.E4M3.UNPACK_B R49, R73 ;  /* 0x00000049ff31723e */ /* 0x002fe200020006ff */
[----:B------:R-:W-:Y:S01]  /*99e0*/  IMAD R95, R72, 0x100, R59 ;  /* 0x00000100485f7824 */ /* 0x000fe200078e023b */
[----:B------:R-:W-:Y:S02]  /*99f0*/  F2FP.F16.E4M3.UNPACK_B R46, R109 ;  /* 0x0000006dff2e723e */ /* 0x000fe400020006ff */
[----:B------:R-:W-:Y:S01]  /*9a00*/  F2FP.F16.E4M3.UNPACK_B R47, R110 ;  /* 0x0000006eff2f723e */ /* 0x000fe200020006ff */
[----:B------:R-:W3:Y:S01]  /*9a10*/  LDL.LU R109, [R1+0x3e4] ;  /* 0x0003e400016d7983 */ /* 0x000ee20000300800 */
[----:B------:R-:W-:Y:S02]  /*9a20*/  F2FP.F16.E4M3.UNPACK_B R48, R111 ;  /* 0x0000006fff30723e */ /* 0x000fe400020006ff */
[----:B------:R-:W-:Y:S01]  /*9a30*/  F2FP.F16.E4M3.UNPACK_B R50, R75 ;  /* 0x0000004bff32723e */ /* 0x000fe200020006ff */
[----:B------:R-:W3:Y:S01]  /*9a40*/  LDL.LU R110, [R1+0x3e0] ;  /* 0x0003e000016e7983 */ /* 0x000ee20000300800 */
[----:B------:R-:W-:-:S02]  /*9a50*/  F2FP.F16.E4M3.UNPACK_B R51, R105 ;  /* 0x00000069ff33723e */ /* 0x000fc400020006ff */
[----:B------:R-:W-:Y:S01]  /*9a60*/  F2FP.F16.E4M3.UNPACK_B R52, R115 ;  /* 0x00000073ff34723e */ /* 0x000fe200020006ff */
[----:B------:R-:W3:Y:S01]  /*9a70*/  LDL.LU R111, [R1+0x3dc] ;  /* 0x0003dc00016f7983 */ /* 0x000ee20000300800 */
[----:B------:R-:W-:Y:S02]  /*9a80*/  F2FP.F16.E4M3.UNPACK_B R53, R117 ;  /* 0x00000075ff35723e */ /* 0x000fe400020006ff */
[----:B------:R-:W-:Y:S02]  /*9a90*/  F2FP.F16.E4M3.UNPACK_B R54, R119 ;  /* 0x00000077ff36723e */ /* 0x000fe400020006ff */
[----:B------:R-:W-:Y:S02]  /*9aa0*/  F2FP.F16.E4M3.UNPACK_B R55, R122 ;  /* 0x0000007aff37723e */ /* 0x000fe400020006ff */
[----:B------:R-:W-:Y:S02]  /*9ab0*/  F2FP.F16.E4M3.UNPACK_B R56, R56 ;  /* 0x00000038ff38723e */ /* 0x000fe400020006ff */
[----:B------:R-:W-:-:S02]  /*9ac0*/  F2FP.F16.E4M3.UNPACK_B R57, R57 ;  /* 0x00000039ff39723e */ /* 0x000fc400020006ff */
[----:B------:R-:W-:Y:S02]  /*9ad0*/  F2FP.F16.E4M3.UNPACK_B R58, R74 ;  /* 0x0000004aff3a723e */ /* 0x000fe400020006ff */
[----:B------:R-:W-:Y:S02]  /*9ae0*/  F2FP.F16.E4M3.UNPACK_B R59, R4 ;  /* 0x00000004ff3b723e */ /* 0x000fe400020006ff */
[----:B------:R-:W-:Y:S02]  /*9af0*/  F2FP.F16.E4M3.UNPACK_B R74, R18 ;  /* 0x00000012ff4a723e */ /* 0x000fe400020006ff */
[----:B------:R-:W-:Y:S02]  /*9b00*/  F2FP.F16.E4M3.UNPACK_B R75, R19 ;  /* 0x00000013ff4b723e */ /* 0x000fe400020006ff */
[----:B------:R-:W-:Y:S02]  /*9b10*/  F2FP.F16.E4M3.UNPACK_B R88, R28 ;  /* 0x0000001cff58723e */ /* 0x000fe400020006ff */
[----:B------:R-:W-:-:S02]  /*9b20*/  F2FP.F16.E4M3.UNPACK_B R89, R29 ;  /* 0x0000001dff59723e */ /* 0x000fc400020006ff */
[----:B------:R-:W-:Y:S02]  /*9b30*/  F2FP.F16.E4M3.UNPACK_B R90, R30 ;  /* 0x0000001eff5a723e */ /* 0x000fe400020006ff */
[----:B------:R-:W-:Y:S01]  /*9b40*/  F2FP.F16.E4M3.UNPACK_B R91, R31 ;  /* 0x0000001fff5b723e */ /* 0x000fe200020006ff */
[----:B------:R-:W-:Y:S02]  /*9b50*/  IMAD R92, R124, 0x100, R123 ;  /* 0x000001007c5c7824 */ /* 0x000fe400078e027b */
[----:B------:R-:W-:Y:S02]  /*9b60*/  IMAD R93, R114, 0x100, R113 ;  /* 0x00000100725d7824 */ /* 0x000fe400078e0271 */
[----:B------:R-:W-:Y:S01]  /*9b70*/  IMAD R94, R107, 0x100, R106 ;  /* 0x000001006b5e7824 */ /* 0x000fe200078e026a */
[----:B------:R-:W-:Y:S02]  /*9b80*/  F2FP.F16.E4M3.UNPACK_B R92, R92 ;  /* 0x0000005cff5c723e */ /* 0x000fe400020006ff */
[----:B------:R-:W-:-:S02]  /*9b90*/  F2FP.F16.E4M3.UNPACK_B R93, R93 ;  /* 0x0000005dff5d723e */ /* 0x000fc400020006ff */
[----:B------:R-:W-:Y:S02]  /*9ba0*/  F2FP.F16.E4M3.UNPACK_B R94, R94 ;  /* 0x0000005eff5e723e */ /* 0x000fe400020006ff */
[----:B------:R-:W-:Y:S01]  /*9bb0*/  F2FP.F16.E4M3.UNPACK_B R95, R95 ;  /* 0x0000005fff5f723e */ /* 0x000fe200020006ff */
[----:B----4-:R-:W0:Y:S02]  /*9bc0*/  LDSM.16.M88.4 R8, [R104+UR4] ;  /* 0x000000046808783b */ /* 0x010e240008000200 */
[----:B0-----:R-:W-:Y:S02]  /*9bd0*/  F2FP.F16.E4M3.UNPACK_B R72, R8 ;  /* 0x00000008ff48723e */ /* 0x001fe400020006ff */
[----:B------:R-:W-:-:S07]  /*9be0*/  F2FP.F16.E4M3.UNPACK_B R73, R9 ;  /* 0x00000009ff49723e */ /* 0x000fce00020006ff */
[-C--:B------:R-:W-:Y:S08]  /*9bf0*/  HMMA.16816.F32 R64, R44, R72.reuse, R64 ;  /* 0x000000482c40723c */ /* 0x080ff00000001840 */
[-C--:B------:R-:W-:Y:S08]  /*9c00*/  HMMA.16816.F32 R40, R52, R72.reuse, R40 ;  /* 0x000000483428723c */ /* 0x080ff00000001828 */
[-C--:B------:R-:W-:Y:S08]  /*9c10*/  HMMA.16816.F32 R4, R48, R72.reuse, R84 ;  /* 0x000000483004723c */ /* 0x080ff00000001854 */
[----:B------:R-:W-:Y:S01]  /*9c20*/  HMMA.16816.F32 R80, R56, R72, R80 ;  /* 0x000000483850723c */ /* 0x000fe20000001850 */
[----:B------:R-:W-:-:S02]  /*9c30*/  F2FP.F16.E4M3.UNPACK_B R72, R16 ;  /* 0x00000010ff48723e */ /* 0x000fc400020006ff */
[----:B------:R-:W4:Y:S01]  /*9c40*/  LDL.LU R16, [R1+0x3d8] ;  /* 0x0003d80001107983 */ /* 0x000f220000300800 */
[----:B------:R-:W-:-:S03]  /*9c50*/  F2FP.F16.E4M3.UNPACK_B R73, R17 ;  /* 0x00000011ff49723e */ /* 0x000fc600020006ff */
[----:B------:R-:W4:Y:S04]  /*9c60*/  LDL.LU R17, [R1+0x3d4] ;  /* 0x0003d40001117983 */ /* 0x000f280000300800 */
[----:B------:R-:W4:Y:S04]  /*9c70*/  LDL.LU R18, [R1+0x3d0] ;  /* 0x0003d00001127983 */ /* 0x000f280000300800 */
[----:B------:R-:W4:Y:S01]  /*9c80*/  LDL.LU R19, [R1+0x3cc] ;  /* 0x0003cc0001137983 */ /* 0x000f220000300800 */
[----:B------:R-:W-:Y:S02]  /*9c90*/  F2FP.F16.E4M3.UNPACK_B R84, R24 ;  /* 0x00000018ff54723e */ /* 0x000fe400020006ff */
[----:B------:R-:W-:Y:S01]  /*9ca0*/  F2FP.F16.E4M3.UNPACK_B R85, R25 ;  /* 0x00000019ff55723e */ /* 0x000fe200020006ff */
[----:B------:R-:W3:Y:S01]  /*9cb0*/  LDL.LU R24, [R1+0x3c8] ;  /* 0x0003c80001187983 */ /* 0x000ee20000300800 */
[----:B------:R-:W-:-:S02]  /*9cc0*/  F2FP.F16.E4M3.UNPACK_B R86, R26 ;  /* 0x0000001aff56723e */ /* 0x000fc400020006ff */
[----:B------:R-:W-:Y:S01]  /*9cd0*/  F2FP.F16.E4M3.UNPACK_B R87, R27 ;  /* 0x0000001bff57723e */ /* 0x000fe200020006ff */
[----:B------:R-:W3:Y:S04]  /*9ce0*/  LDL.LU R25, [R1+0x3c4] ;  /* 0x0003c40001197983 */ /* 0x000ee80000300800 */
        /* <DEDUP_REMOVED lines=13> */
[----:B------:R-:W3:Y:S01]  /*9dc0*/  LDL.LU R125, [R1] ;  /* 0x00000000017d7983 */ /* 0x000ee20000300800 */
[----:B------:R-:W-:-:S02]  /*9dd0*/  F2FP.F16.E4M3.UNPACK_B R8, R8.H1 ;  /* 0x00000008ff08723e */ /* 0x000fc400030006ff */
[----:B------:R-:W-:-:S07]  /*9de0*/  F2FP.F16.E4M3.UNPACK_B R9, R9.H1 ;  /* 0x00000009ff09723e */ /* 0x000fce00030006ff */
[----:B------:R-:W-:Y:S01]  /*9df0*/  HMMA.16816.F32 R112, R84, R8, R4 ;  /* 0x000000085470723c */ /* 0x000fe20000001804 */
[----:B------:R-:W-:-:S07]  /*9e00*/  IMAD.MOV.U32 R7, RZ, RZ, R104 ;  /* 0x000000ffff077224 */ /* 0x000fce00078e0068 */
[----:B------:R-:W-:Y:S01]  /*9e10*/  HMMA.16816.F32 R116, R92, R8, R80 ;  /* 0x000000085c74723c */ /* 0x000fe20000001850 */
[----:B------:R-:W0:Y:S02]  /*9e20*/  LDSM.16.M88.4 R80, [R7+UR4+0x1000] ;  /* 0x001000040750783b */ /* 0x000e240008000200 */
[----:B0-----:R-:W-:Y:S02]  /*9e30*/  F2FP.F16.E4M3.UNPACK_B R104, R80 ;  /* 0x00000050ff68723e */ /* 0x001fe400020006ff */
[----:B------:R-:W-:-:S07]  /*9e40*/  F2FP.F16.E4M3.UNPACK_B R105, R81 ;  /* 0x00000051ff69723e */ /* 0x000fce00020006ff */
[-C--:B------:R-:W-:Y:S08]  /*9e50*/  HMMA.16816.F32 R68, R44, R104.reuse, R68 ;  /* 0x000000682c44723c */ /* 0x080ff00000001844 */
[-C--:B------:R-:W-:Y:S08]  /*9e60*/  HMMA.16816.F32 R36, R52, R104.reuse, R36 ;  /* 0x000000683424723c */ /* 0x080ff00000001824 */
[-C--:B------:R-:W-:Y:S08]  /*9e70*/  HMMA.16816.F32 R20, R48, R104.reuse, R20 ;  /* 0x000000683014723c */ /* 0x080ff00000001814 */
[----:B------:R-:W-:Y:S01]  /*9e80*/  HMMA.16816.F32 R104, R56, R104, R96 ;  /* 0x000000683868723c */ /* 0x000fe20000001860 */
[----:B------:R-:W-:-:S02]  /*9e90*/  F2FP.F16.E4M3.UNPACK_B R80, R80.H1 ;  /* 0x00000050ff50723e */ /* 0x000fc400030006ff */
[----:B------:R-:W-:-:S07]  /*9ea0*/  F2FP.F16.E4M3.UNPACK_B R81, R81.H1 ;  /* 0x00000051ff51723e */ /* 0x000fce00030006ff */
[-C--:B------:R-:W-:Y:S08]  /*9eb0*/  HMMA.16816.F32 R68, R72, R80.reuse, R68 ;  /* 0x000000504844723c */ /* 0x080ff00000001844 */
[-C--:B------:R-:W-:Y:S08]  /*9ec0*/  HMMA.16816.F32 R36, R88, R80.reuse, R36 ;  /* 0x000000505824723c */ /* 0x080ff00000001824 */
[-C--:B------:R-:W-:Y:S08]  /*9ed0*/  HMMA.16816.F32 R20, R84, R80.reuse, R20 ;  /* 0x000000505414723c */ /* 0x080ff00000001814 */
[----:B------:R-:W-:Y:S01]  /*9ee0*/  HMMA.16816.F32 R104, R92, R80, R104 ;  /* 0x000000505c68723c */ /* 0x000fe20000001868 */
[----:B------:R-:W-:-:S05]  /*9ef0*/  IMAD.MOV.U32 R81, RZ, RZ, R7 ;  /* 0x000000ffff517224 */ /* 0x000fca00078e0007 */
[----:B------:R-:W0:Y:S02]  /*9f00*/  LDSM.16.M88.4 R4, [R81+UR4+0x2000] ;  /* 0x002000045104783b */ /* 0x000e240008000200 */
[-C--:B------:R-:W-:Y:S08]  /*9f10*/  HMMA.16816.F32 R64, R72, R8.reuse, R64 ;  /* 0x000000084840723c */ /* 0x080ff00000001840 */
[----:B------:R-:W-:Y:S01]  /*9f20*/  HMMA.16816.F32 R40, R88, R8, R40 ;  /* 0x000000085828723c */ /* 0x000fe20000001828 */
[----:B0-----:R-:W-:-:S02]  /*9f30*/  F2FP.F16.E4M3.UNPACK_B R8, R4 ;  /* 0x00000004ff08723e */ /* 0x001fc400020006ff */
[----:B------:R-:W-:-:S07]  /*9f40*/  F2FP.F16.E4M3.UNPACK_B R9, R5 ;  /* 0x00000005ff09723e */ /* 0x000fce00020006ff */
[-C--:B------:R-:W-:Y:S08]  /*9f50*/  HMMA.16816.F32 R96, R44, R8.reuse, R12 ;  /* 0x000000082c60723c */ /* 0x080ff0000000180c */
[-C--:B------:R-:W-:Y:S08]  /*9f60*/  HMMA.16816.F32 R12, R48, R8.reuse, R60 ;  /* 0x00000008300c723c */ /* 0x080ff0000000183c */
[-C--:B--2---:R-:W-:Y:S01]  /*9f70*/  HMMA.16816.F32 R60, R56, R8.reuse, R76 ;  /* 0x00000008383c723c */ /* 0x084fe2000000184c */
[----:B------:R-:W0:Y:S07]  /*9f80*/  LDSM.16.M88.4 R76, [R81+UR4+0x3000] ;  /* 0x00300004514c783b */ /* 0x000e2e0008000200 */
[----:B------:R-:W-:Y:S01]  /*9f90*/  HMMA.16816.F32 R32, R52, R8, R32 ;  /* 0x000000083420723c */ /* 0x000fe20000001820 */
[----:B------:R-:W-:-:S02]  /*9fa0*/  F2FP.F16.E4M3.UNPACK_B R4, R4.H1 ;  /* 0x00000004ff04723e */ /* 0x000fc400030006ff */
[----:B------:R-:W-:-:S07]  /*9fb0*/  F2FP.F16.E4M3.UNPACK_B R5, R5.H1 ;  /* 0x00000005ff05723e */ /* 0x000fce00030006ff */
[-C--:B------:R-:W-:Y:S08]  /*9fc0*/  HMMA.16816.F32 R96, R72, R4.reuse, R96 ;  /* 0x000000044860723c */ /* 0x080ff00000001860 */
[-C--:B------:R-:W-:Y:S08]  /*9fd0*/  HMMA.16816.F32 R12, R84, R4.reuse, R12 ;  /* 0x00000004540c723c */ /* 0x080ff0000000180c */
[-C--:B------:R-:W-:Y:S08]  /*9fe0*/  HMMA.16816.F32 R32, R88, R4.reuse, R32 ;  /* 0x000000045820723c */ /* 0x080ff00000001820 */
[----:B------:R-:W-:Y:S01]  /*9ff0*/  HMMA.16816.F32 R60, R92, R4, R60 ;  /* 0x000000045c3c723c */ /* 0x000fe2000000183c */
[----:B0-----:R-:W-:-:S02]  /*a000*/  F2FP.F16.E4M3.UNPACK_B R4, R76 ;  /* 0x0000004cff04723e */ /* 0x001fc400020006ff */
[----:B------:R-:W-:-:S07]  /*a010*/  F2FP.F16.E4M3.UNPACK_B R5, R77 ;  /* 0x0000004dff05723e */ /* 0x000fce00020006ff */
[-C--:B----4-:R-:W-:Y:S08]  /*a020*/  HMMA.16816.F32 R16, R52, R4.reuse, R16 ;  /* 0x000000043410723c */ /* 0x090ff00000001810 */
[----:B---3--:R-:W-:Y:S01]  /*a030*/  HMMA.16816.F32 R44, R44, R4, R108 ;  /* 0x000000042c2c723c */ /* 0x008fe2000000186c */
[----:B------:R-:W2:Y:S04]  /*a040*/  LDL.LU R108, [R1+0x40] ;  /* 0x00004000016c7983 */ /* 0x000ea80000300800 */
[----:B------:R-:W2:Y:S04]  /*a050*/  LDL.LU R109, [R1+0x3c] ;  /* 0x00003c00016d7983 */ /* 0x000ea80000300800 */
[----:B------:R-:W3:Y:S04]  /*a060*/  LDL.LU R110, [R1+0x38] ;  /* 0x00003800016e7983 */ /* 0x000ee80000300800 */
[----:B------:R-:W3:Y:S04]  /*a070*/  LDL.LU R111, [R1+0x34] ;  /* 0x00003400016f7983 */ /* 0x000ee80000300800 */
[----:B------:R-:W4:Y:S01]  /*a080*/  LDL.LU R80, [R1+0x30] ;  /* 0x0000300001507983 */ /* 0x000f220000300800 */
[----:B------:R-:W-:-:S03]  /*a090*/  F2FP.F16.E4M3.UNPACK_B R76, R76.H1 ;  /* 0x0000004cff4c723e */ /* 0x000fc600030006ff */
[----:B------:R-:W4:Y:S01]  /*a0a0*/  LDL.LU R81, [R1+0x2c] ;  /* 0x00002c0001517983 */ /* 0x000f220000300800 */
[----:B------:R-:W-:Y:S01]  /*a0b0*/  F2FP.F16.E4M3.UNPACK_B R77, R77.H1 ;  /* 0x0000004dff4d723e */ /* 0x000fe200030006ff */
[----:B------:R-:W-:Y:S08]  /*a0c0*/  HMMA.16816.F32 R56, R56, R4, R28 ;  /* 0x000000043838723c */ /* 0x000ff0000000181c */
[----:B------:R-:W-:Y:S01]  /*a0d0*/  HMMA.16816.F32 R28, R88, R76, R16 ;  /* 0x0000004c581c723c */ /* 0x000fe20000001810 */
[----:B------:R-:W-:-:S02]  /*a0e0*/  IMAD R16, R124, 0x100, R122 ;  /* 0x000001007c107824 */ /* 0x000fc400078e027a */
[----:B------:R-:W4:Y:S01]  /*a0f0*/  LDL.LU R122, [R1+0x28] ;  /* 0x00002800017a7983 */ /* 0x000f220000300800 */
[----:B------:R-:W-:-:S03]  /*a100*/  IMAD R17, R121, 0x100, R123 ;  /* 0x0000010079117824 */ /* 0x000fc600078e027b */
[----:B------:R-:W4:Y:S01]  /*a110*/  LDL.LU R124, [R1+0x24] ;  /* 0x00002400017c7983 */ /* 0x000f220000300800 */
[----:B------:R-:W-:-:S03]  /*a120*/  IMAD R18, R102, 0x100, R103 ;  /* 0x0000010066127824 */ /* 0x000fc600078e0267 */
[----:B------:R-:W4:Y:S04]  /*a130*/  LDL.LU R90, [R1+0x60] ;  /* 0x00006000015a7983 */ /* 0x000f280000300800 */
[----:B------:R-:W4:Y:S04]  /*a140*/  LDL.LU R91, [R1+0x5c] ;  /* 0x00005c00015b7983 */ /* 0x000f280000300800 */
[----:B------:R-:W4:Y:S04]  /*a150*/  LDL.LU R123, [R1+0x58] ;  /* 0x00005800017b7983 */ /* 0x000f280000300800 */
[----:B------:R-:W4:Y:S01]  /*a160*/  LDL.LU R121, [R1+0x54] ;  /* 0x0000540001797983 */ /* 0x000f220000300800 */
[----:B------:R-:W-:-:S03]  /*a170*/  IMAD R19, R125, 0x100, R101 ;  /* 0x000001007d137824 */ /* 0x000fc600078e0265 */
[----:B------:R-:W4:Y:S04]  /*a180*/  LDL.LU R103, [R1+0x50] ;  /* 0x0000500001677983 */ /* 0x000f280000300800 */
[----:B------:R-:W4:Y:S04]  /*a190*/  LDL.LU R102, [R1+0x4c] ;  /* 0x00004c0001667983 */ /* 0x000f280000300800 */
[----:B------:R-:W4:Y:S04]  /*a1a0*/  LDL.LU R101, [R1+0x48] ;  /* 0x0000480001657983 */ /* 0x000f280000300800 */
[----:B------:R-:W4:Y:S01]  /*a1b0*/  LDL.LU R125, [R1+0x44] ;  /* 0x00004400017d7983 */ /* 0x000f220000300800 */
[----:B------:R-:W-:Y:S01]  /*a1c0*/  HMMA.16816.F32 R44, R72, R76, R44 ;  /* 0x0000004c482c723c */ /* 0x000fe2000000182c */
[----:B------:R-:W-:-:S02]  /*a1d0*/  F2FP.F16.E4M3.UNPACK_B R16, R16 ;  /* 0x00000010ff10723e */ /* 0x000fc400020006ff */
[----:B------:R-:W-:Y:S01]  /*a1e0*/  F2FP.F16.E4M3.UNPACK_B R17, R17 ;  /* 0x00000011ff11723e */ /* 0x000fe200020006ff */
[----:B------:R-:W4:Y:S01]  /*a1f0*/  LDL.LU R54, [R1+0x80] ;  /* 0x0000800001367983 */ /* 0x000f220000300800 */
[----:B------:R-:W-:Y:S02]  /*a200*/  F2FP.F16.E4M3.UNPACK_B R18, R18 ;  /* 0x00000012ff12723e */ /* 0x000fe400020006ff */
[----:B------:R-:W-:Y:S01]  /*a210*/  F2FP.F16.E4M3.UNPACK_B R19, R19 ;  /* 0x00000013ff13723e */ /* 0x000fe200020006ff */
[----:B------:R-:W-:Y:S01]  /*a220*/  HMMA.16816.F32 R24, R48, R4, R24 ;  /* 0x000000043018723c */ /* 0x000fe20000001818 */
[----:B------:R-:W-:Y:S01]  /*a230*/  F2FP.F16.E4M3.UNPACK_B R52, R10 ;  /* 0x0000000aff34723e */ /* 0x000fe200020006ff */
[----:B------:R-:W4:Y:S01]  /*a240*/  LDL.LU R55, [R1+0x7c] ;  /* 0x00007c0001377983 */ /* 0x000f220000300800 */
[----:B------:R-:W-:Y:S02]  /*a250*/  F2FP.F16.E4M3.UNPACK_B R53, R11 ;  /* 0x0000000bff35723e */ /* 0x000fe400020006ff */
[----:B------:R-:W-:-:S02]  /*a260*/  F2FP.F16.E4M3.UNPACK_B R8, R6 ;  /* 0x00000006ff08723e */ /* 0x000fc400020006ff */
[----:B------:R-:W-:Y:S01]  /*a270*/  F2FP.F16.E4M3.UNPACK_B R9, R7 ;  /* 0x00000007ff09723e */ /* 0x000fe200020006ff */
[----:B------:R-:W-:Y:S01]  /*a280*/  HMMA.16816.F32 R72, R92, R76, R56 ;  /* 0x0000004c5c48723c */ /* 0x000fe20000001838 */
[----:B------:R-:W-:Y:S02]  /*a290*/  F2FP.F16.E4M3.UNPACK_B R56, R82 ;  /* 0x00000052ff38723e */ /* 0x000fe400020006ff */
[----:B------:R-:W-:Y:S02]  /*a2a0*/  F2FP.F16.E4M3.UNPACK_B R57, R83 ;  /* 0x00000053ff39723e */ /* 0x000fe400020006ff */
[----:B------:R-:W-:Y:S02]  /*a2b0*/  F2FP.F16.E4M3.UNPACK_B R4, R78 ;  /* 0x0000004eff04723e */ /* 0x000fe400020006ff */
[----:B------:R-:W-:Y:S01]  /*a2c0*/  F2FP.F16.E4M3.UNPACK_B R5, R79 ;  /* 0x0000004fff05723e */ /* 0x000fe200020006ff */
[C---:B------:R-:W-:Y:S08]  /*a2d0*/  HMMA.16816.F32 R64, R16.reuse, R52, R64 ;  /* 0x000000341040723c */ /* 0x040ff00000001840 */
[C---:B------:R-:W-:Y:S08]  /*a2e0*/  HMMA.16816.F32 R68, R16.reuse, R56, R68 ;  /* 0x000000381044723c */ /* 0x040ff00000001844 */
[C---:B------:R-:W-:Y:S08]  /*a2f0*/  HMMA.16816.F32 R48, R16.reuse, R8, R96 ;  /* 0x000000081030723c */ /* 0x040ff00000001860 */
[----:B------:R-:W-:Y:S08]  /*a300*/  HMMA.16816.F32 R44, R16, R4, R44 ;  /* 0x00000004102c723c */ /* 0x000ff0000000182c */
[----:B------:R-:W-:Y:S01]  /*a310*/  HMMA.16816.F32 R24, R84, R76, R24 ;  /* 0x0000004c5418723c */ /* 0x000fe20000001818 */
[----:B--2---:R-:W-:-:S02]  /*a320*/  IMAD R16, R109, 0x100, R108 ;  /* 0x000001006d107824 */ /* 0x004fc400078e026c */
[----:B------:R-:W2:Y:S04]  /*a330*/  LDL.LU R108, [R1+0x78] ;  /* 0x00007800016c7983 */ /* 0x000ea80000300800 */
[----:B------:R-:W2:Y:S01]  /*a340*/  LDL.LU R109, [R1+0x74] ;  /* 0x00007400016d7983 */ /* 0x000ea20000300800 */
[----:B---3--:R-:W-:-:S03]  /*a350*/  IMAD R17, R111, 0x100, R110 ;  /* 0x000001006f117824 */ /* 0x008fc600078e026e */
[----:B------:R-:W3:Y:S04]  /*a360*/  LDL.LU R110, [R1+0x70] ;  /* 0x00007000016e7983 */ /* 0x000ee80000300800 */
[----:B------:R-:W3:Y:S01]  /*a370*/  LDL.LU R111, [R1+0x6c] ;  /* 0x00006c00016f7983 */ /* 0x000ee20000300800 */
[----:B----4-:R-:W-:-:S03]  /*a380*/  IMAD R18, R81, 0x100, R80 ;  /* 0x0000010051127824 */ /* 0x010fc600078e0250 */
[----:B------:R-:W4:Y:S04]  /*a390*/  LDL.LU R80, [R1+0x68] ;  /* 0x0000680001507983 */ /* 0x000f280000300800 */
[----:B------:R-:W4:Y:S01]  /*a3a0*/  LDL.LU R81, [R1+0x64] ;  /* 0x0000640001517983 */ /* 0x000f220000300800 */
[----:B------:R-:W-:-:S03]  /*a3b0*/  IMAD R19, R124, 0x100, R122 ;  /* 0x000001007c137824 */ /* 0x000fc600078e027a */
        /* <DEDUP_REMOVED lines=11> */
[----:B------:R-:W-:Y:S01]  /*a470*/  IMAD R84, R91, 0x100, R90 ;  /* 0x000001005b547824 */ /* 0x000fe200078e025a */
[----:B------:R-:W-:Y:S02]  /*a480*/  F2FP.F16.E4M3.UNPACK_B R16, R16 ;  /* 0x00000010ff10723e */ /* 0x000fe400020006ff */
[----:B------:R-:W-:Y:S01]  /*a490*/  F2FP.F16.E4M3.UNPACK_B R17, R17 ;  /* 0x00000011ff11723e */ /* 0x000fe200020006ff */
[----:B------:R-:W4:Y:S01]  /*a4a0*/  LDL.LU R90, [R1+0xc0] ;  /* 0x0000c000015a7983 */ /* 0x000f220000300800 */
[----:B------:R-:W-:-:S02]  /*a4b0*/  F2FP.F16.E4M3.UNPACK_B R18, R18 ;  /* 0x00000012ff12723e */ /* 0x000fc400020006ff */
[----:B------:R-:W-:Y:S01]  /*a4c0*/  F2FP.F16.E4M3.UNPACK_B R19, R19 ;  /* 0x00000013ff13723e */ /* 0x000fe200020006ff */
[----:B------:R-:W4:Y:S01]  /*a4d0*/  LDL.LU R91, [R1+0xbc] ;  /* 0x0000bc00015b7983 */ /* 0x000f220000300800 */
        /* <DEDUP_REMOVED lines=8> */
[C---:B------:R-:W-:Y:S08]  /*a560*/  HMMA.16816.F32 R16, R84.reuse, R52, R112 ;  /* 0x000000345410723c */ /* 0x040ff00000001870 */
[C---:B------:R-:W-:Y:S08]  /*a570*/  HMMA.16816.F32 R20, R84.reuse, R56, R20 ;  /* 0x000000385414723c */ /* 0x040ff00000001814 */
[C---:B------:R-:W-:Y:S08]  /*a580*/  HMMA.16816.F32 R12, R84.reuse, R8, R12 ;  /* 0x00000008540c723c */ /* 0x040ff0000000180c */
[----:B------:R-:W-:Y:S01]  /*a590*/  HMMA.16816.F32 R24, R84, R4, R24 ;  /* 0x000000045418723c */ /* 0x000fe20000001818 */
[----:B------:R-:W-:-:S05]  /*a5a0*/  IMAD R84, R55, 0x100, R54 ;  /* 0x0000010037547824 */ /* 0x000fca00078e0236 */
[----:B------:R-:W-:Y:S01]  /*a5b0*/  F2FP.F16.E4M3.UNPACK_B R84, R84 ;  /* 0x00000054ff54723e */ /* 0x000fe200020006ff */
[----:B--2---:R-:W-:Y:S02]  /*a5c0*/  IMAD R85, R109, 0x100, R108 ;  /* 0x000001006d557824 */ /* 0x004fe400078e026c */
[----:B------:R-:W2:Y:S04]  /*a5d0*/  LDL.LU R108, [R1+0xb8] ;  /* 0x0000b800016c7983 */ /* 0x000ea80000300800 */
[----:B------:R-:W2:Y:S01]  /*a5e0*/  LDL.LU R109, [R1+0xb4] ;  /* 0x0000b400016d7983 */ /* 0x000ea20000300800 */
[----:B---3--:R-:W-:-:S03]  /*a5f0*/  IMAD R86, R111, 0x100, R110 ;  /* 0x000001006f567824 */ /* 0x008fc600078e026e */
[----:B------:R-:W3:Y:S01]  /*a600*/  LDL.LU R110, [R1+0xb0] ;  /* 0x0000b000016e7983 */ /* 0x000ee20000300800 */
[----:B------:R-:W-:-:S03]  /*a610*/  F2FP.F16.E4M3.UNPACK_B R85, R85 ;  /* 0x00000055ff55723e */ /* 0x000fc600020006ff */
[----:B------:R-:W3:Y:S01]  /*a620*/  LDL.LU R111, [R1+0xac] ;  /* 0x0000ac00016f7983 */ /* 0x000ee20000300800 */
[----:B----4-:R-:W-:Y:S01]  /*a630*/  IMAD R87, R81, 0x100, R80 ;  /* 0x0000010051577824 */ /* 0x010fe200078e0250 */
[----:B------:R-:W-:Y:S02]  /*a640*/  F2FP.F16.E4M3.UNPACK_B R86, R86 ;  /* 0x00000056ff56723e */ /* 0x000fe400020006ff */
[----:B------:R-:W4:Y:S02]  /*a650*/  LDL.LU R80, [R1+0xa8] ;  /* 0x0000a80001507983 */ /* 0x000f240000300800 */
[----:B------:R-:W-:Y:S02]  /*a660*/  F2FP.F16.E4M3.UNPACK_B R87, R87 ;  /* 0x00000057ff57723e */ /* 0x000fe400020006ff */
[----:B------:R-:W4:Y:S05]  /*a670*/  LDL.LU R81, [R1+0xa4] ;  /* 0x0000a40001517983 */ /* 0x000f2a0000300800 */
[----:B------:R-:W-:Y:S01]  /*a680*/  HMMA.16816.F32 R60, R84, R8, R60 ;  /* 0x00000008543c723c */ /* 0x000fe2000000183c */
[----:B------:R-:W-:-:S02]  /*a690*/  IMAD R8, R124, 0x100, R122 ;  /* 0x000001007c087824 */ /* 0x000fc400078e027a */
        /* <DEDUP_REMOVED lines=11> */
[C---:B------:R-:W-:Y:S03]  /*a750*/  HMMA.16816.F32 R52, R84.reuse, R52, R116 ;  /* 0x000000345434723c */ /* 0x040fe60000001874 */
[----:B------:R-:W4:Y:S04]  /*a760*/  LDL.LU R88, [R1+0xfc] ;  /* 0x0000fc0001587983 */ /* 0x000f280000300800 */
[----:B------:R-:W4:Y:S01]  /*a770*/  LDL.LU R89, [R1+0xf8] ;  /* 0x0000f80001597983 */ /* 0x000f220000300800 */
[C---:B------:R-:W-:Y:S08]  /*a780*/  HMMA.16816.F32 R56, R84.reuse, R56, R104 ;  /* 0x000000385438723c */ /* 0x040ff00000001868 */
[----:B------:R-:W-:Y:S01]  /*a790*/  HMMA.16816.F32 R72, R84, R4, R72 ;  /* 0x000000045448723c */ /* 0x000fe20000001848 */
[----:B------:R-:W-:Y:S01]  /*a7a0*/  F2FP.F16.E4M3.UNPACK_B R86, R76 ;  /* 0x0000004cff56723e */ /* 0x000fe200020006ff */
[----:B------:R-:W-:Y:S01]  /*a7b0*/  IMAD R76, R91, 0x100, R90 ;  /* 0x000001005b4c7824 */ /* 0x000fe200078e025a */
[----:B------:R-:W-:Y:S01]  /*a7c0*/  F2FP.F16.E4M3.UNPACK_B R87, R77 ;  /* 0x0000004dff57723e */ /* 0x000fe200020006ff */
[----:B------:R-:W4:Y:S01]  /*a7d0*/  LDL.LU R90, [R1+0xf4] ;  /* 0x0000f400015a7983 */ /* 0x000f220000300800 */
[----:B------:R-:W-:-:S03]  /*a7e0*/  F2FP.F16.E4M3.UNPACK_B R4, R78.H1 ;  /* 0x0000004eff04723e */ /* 0x000fc600030006ff */
[----:B------:R-:W4:Y:S01]  /*a7f0*/  LDL.LU R91, [R1+0xf0] ;  /* 0x0000f000015b7983 */ /* 0x000f220000300800 */
[----:B------:R-:W-:Y:S02]  /*a800*/  F2FP.F16.E4M3.UNPACK_B R84, R8 ;  /* 0x00000008ff54723e */ /* 0x000fe400020006ff */
[----:B------:R-:W-:Y:S02]  /*a810*/  F2FP.F16.E4M3.UNPACK_B R85, R9 ;  /* 0x00000009ff55723e */ /* 0x000fe400020006ff */
[----:B------:R-:W-:Y:S02]  /*a820*/  F2FP.F16.E4M3.UNPACK_B R10, R10.H1 ;  /* 0x0000000aff0a723e */ /* 0x000fe400030006ff */
[----:B------:R-:W-:Y:S02]  /*a830*/  F2FP.F16.E4M3.UNPACK_B R11, R11.H1 ;  /* 0x0000000bff0b723e */ /* 0x000fe400030006ff */
[----:B------:R-:W-:Y:S02]  /*a840*/  F2FP.F16.E4M3.UNPACK_B R8, R82.H1 ;  /* 0x00000052ff08723e */ /* 0x000fe400030006ff */
[----:B------:R-:W-:-:S02]  /*a850*/  F2FP.F16.E4M3.UNPACK_B R9, R83.H1 ;  /* 0x00000053ff09723e */ /* 0x000fc400030006ff */
[----:B------:R-:W-:Y:S02]  /*a860*/  F2FP.F16.E4M3.UNPACK_B R6, R6.H1 ;  /* 0x00000006ff06723e */ /* 0x000fe400030006ff */
[----:B------:R-:W-:Y:S02]  /*a870*/  F2FP.F16.E4M3.UNPACK_B R7, R7.H1 ;  /* 0x00000007ff07723e */ /* 0x000fe400030006ff */
[----:B------:R-:W-:Y:S01]  /*a880*/  F2FP.F16.E4M3.UNPACK_B R5, R79.H1 ;  /* 0x0000004fff05723e */ /* 0x000fe200030006ff */
[C---:B------:R-:W-:Y:S08]  /*a890*/  HMMA.16816.F32 R64, R84.reuse, R10, R64 ;  /* 0x0000000a5440723c */ /* 0x040ff00000001840 */
[C---:B------:R-:W-:Y:S08]  /*a8a0*/  HMMA.16816.F32 R68, R84.reuse, R8, R68 ;  /* 0x000000085444723c */ /* 0x040ff00000001844 */
[C---:B------:R-:W-:Y:S08]  /*a8b0*/  HMMA.16816.F32 R48, R84.reuse, R6, R48 ;  /* 0x000000065430723c */ /* 0x040ff00000001830 */
        /* <DEDUP_REMOVED lines=8> */
[----:B------:R-:W4:Y:S01]  /*a940*/  LDL R84, [R1+0x398] ;  /* 0x0003980001547983 */ /* 0x000f220000100800 */
        /* <DEDUP_REMOVED lines=12> */
[----:B------:R-:W-:Y:S02]  /*aa10*/  F2FP.F16.E4M3.UNPACK_B R76, R76 ;  /* 0x0000004cff4c723e */ /* 0x000fe400020006ff */
[----:B------:R-:W-:Y:S01]  /*aa20*/  F2FP.F16.E4M3.UNPACK_B R77, R77 ;  /* 0x0000004dff4d723e */ /* 0x000fe200020006ff */
[----:B------:R-:W4:Y:S01]  /*aa30*/  LDL.LU R94, [R1+0x144] ;  /* 0x00014400015e7983 */ /* 0x000f220000300800 */
[----:B------:R-:W-:Y:S02]  /*aa40*/  F2FP.F16.E4M3.UNPACK_B R78, R78 ;  /* 0x0000004eff4e723e */ /* 0x000fe400020006ff */
[----:B------:R-:W-:Y:S01]  /*aa50*/  F2FP.F16.E4M3.UNPACK_B R79, R79 ;  /* 0x0000004fff4f723e */ /* 0x000fe200020006ff */
[----:B------:R-:W4:Y:S06]  /*aa60*/  LDL.LU R95, [R1+0x140] ;  /* 0x00014000015f7983 */ /* 0x000f2c0000300800 */
[C---:B------:R-:W-:Y:S08]  /*aa70*/  HMMA.16816.F32 R40, R76.reuse, R10, R40 ;  /* 0x0000000a4c28723c */ /* 0x040ff00000001828 */
[C---:B------:R-:W-:Y:S08]  /*aa80*/  HMMA.16816.F32 R36, R76.reuse, R8, R36 ;  /* 0x000000084c24723c */ /* 0x040ff00000001824 */
[C---:B------:R-:W-:Y:S08]  /*aa90*/  HMMA.16816.F32 R32, R76.reuse, R6, R32 ;  /* 0x000000064c20723c */ /* 0x040ff00000001820 */
[----:B------:R-:W-:Y:S01]  /*aaa0*/  HMMA.16816.F32 R28, R76, R4, R28 ;  /* 0x000000044c1c723c */ /* 0x000fe2000000181c */
[----:B------:R-:W-:-:S02]  /*aab0*/  F2FP.F16.E4M3.UNPACK_B R76, R80 ;  /* 0x00000050ff4c723e */ /* 0x000fc400020006ff */
[----:B------:R-:W-:Y:S02]  /*aac0*/  F2FP.F16.E4M3.UNPACK_B R77, R81 ;  /* 0x00000051ff4d723e */ /* 0x000fe400020006ff */
[----:B------:R-:W-:Y:S02]  /*aad0*/  F2FP.F16.E4M3.UNPACK_B R78, R82 ;  /* 0x00000052ff4e723e */ /* 0x000fe400020006ff */
[----:B------:R-:W-:Y:S01]  /*aae0*/  F2FP.F16.E4M3.UNPACK_B R79, R83 ;  /* 0x00000053ff4f723e */ /* 0x000fe200020006ff */
[----:B------:R-:W-:Y:S02]  /*aaf0*/  IMAD R80, R89, 0x100, R88 ;  /* 0x0000010059507824 */ /* 0x000fe400078e0258 */
[----:B------:R-:W-:-:S04]  /*ab00*/  IMAD R81, R91, 0x100, R90 ;  /* 0x000001005b517824 */ /* 0x000fc800078e025a */
[C---:B------:R-:W-:Y:S08]  /*ab10*/  HMMA.16816.F32 R16, R76.reuse, R10, R16 ;  /* 0x0000000a4c10723c */ /* 0x040ff00000001810 */
[C---:B------:R-:W-:Y:S08]  /*ab20*/  HMMA.16816.F32 R20, R76.reuse, R8, R20 ;  /* 0x000000084c14723c */ /* 0x040ff00000001814 */
[C---:B------:R-:W-:Y:S08]  /*ab30*/  HMMA.16816.F32 R12, R76.reuse, R6, R12 ;  /* 0x000000064c0c723c */ /* 0x040ff0000000180c */
[----:B------:R-:W-:Y:S01]  /*ab40*/  HMMA.16816.F32 R24, R76, R4, R24 ;  /* 0x000000044c18723c */ /* 0x000fe20000001818 */
[----:B------:R-:W-:-:S02]  /*ab50*/  F2FP.F16.E4M3.UNPACK_B R76, R80 ;  /* 0x00000050ff4c723e */ /* 0x000fc400020006ff */
        /* <DEDUP_REMOVED lines=8> */
[----:B------:R-:W-:-:S03]  /*abe0*/  F2FP.F16.E4M3.UNPACK_B R79, R83 ;  /* 0x00000053ff4f723e */ /* 0x000fc600020006ff */
[----:B----4-:R-:W0:Y:S04]  /*abf0*/  LDSM.16.M88.4 R88, [R84+UR4] ;  /* 0x000000045458783b */ /* 0x010e280008000200 */
[C---:B------:R-:W-:Y:S01]  /*ac00*/  HMMA.16816.F32 R60, R76.reuse, R6, R60 ;  /* 0x000000064c3c723c */ /* 0x040fe2000000183c */
[----:B------:R-:W1:Y:S04]  /*ac10*/  LDSM.16.M88.4 R104, [R84+UR4+0x1000] ;  /* 0x001000045468783b */ /* 0x000e680008000200 */
[----:B------:R-:W4:Y:S03]  /*ac20*/  LDSM.16.M88.4 R96, [R84+UR4+0x2000] ;  /* 0x002000045460783b */ /* 0x000f260008000200 */
[----:B------:R-:W-:Y:S01]  /*ac30*/  HMMA.16816.F32 R56, R76, R8, R56 ;  /* 0x000000084c38723c */ /* 0x000fe20000001838 */
[----:B------:R-:W0:Y:S01]  /*ac40*/  LDSM.16.M88.4 R84, [R84+UR4+0x3000] ;  /* 0x003000045454783b */ /* 0x000e220008000200 */
[----:B------:R-:W-:-:S03]  /*ac50*/  IMAD R6, R124, 0x100, R122 ;  /* 0x000001007c067824 */ /* 0x000fc600078e027a */
[----:B------:R-:W3:Y:S04]  /*ac60*/  LDL.LU R122, [R1+0x12c] ;  /* 0x00012c00017a7983 */ /* 0x000ee80000300800 */
[----:B------:R-:W3:Y:S04]  /*ac70*/  LDL.LU R124, [R1+0x128] ;  /* 0x00012800017c7983 */ /* 0x000ee80000300800 */
[----:B------:R-:W3:Y:S04]  /*ac80*/  LDL.LU R114, [R1+0x164] ;  /* 0x0001640001727983 */ /* 0x000ee80000300800 */
[----:B------:R-:W3:Y:S01]  /*ac90*/  LDL.LU R115, [R1+0x160] ;  /* 0x0001600001737983 */ /* 0x000ee20000300800 */
[----:B------:R-:W-:-:S03]  /*aca0*/  IMAD R7, R121, 0x100, R123 ;  /* 0x0000010079077824 */ /* 0x000fc600078e027b */
        /* <DEDUP_REMOVED lines=10> */
[----:B------:R-:W3:Y:S04]  /*ad50*/  LDL.LU R93, [R1+0x180] ;  /* 0x00018000015d7983 */ /* 0x000ee80000300800 */
[----:B------:R-:W3:Y:S04]  /*ad60*/  LDL.LU R94, [R1+0x17c] ;  /* 0x00017c00015e7983 */ /* 0x000ee80000300800 */
[----:B------:R-:W3:Y:S01]  /*ad70*/  LDL.LU R95, [R1+0x178] ;  /* 0x00017800015f7983 */ /* 0x000ee20000300800 */
[----:B------:R-:W-:Y:S01]  /*ad80*/  HMMA.16816.F32 R52, R76, R10, R52 ;  /* 0x0000000a4c34723c */ /* 0x000fe20000001834 */
[----:B0-----:R-:W-:-:S02]  /*ad90*/  F2FP.F16.E4M3.UNPACK_B R10, R88 ;  /* 0x00000058ff0a723e */ /* 0x001fc400020006ff */
[----:B------:R-:W-:-:S05]  /*ada0*/  F2FP.F16.E4M3.UNPACK_B R11, R89 ;  /* 0x00000059ff0b723e */ /* 0x000fca00020006ff */
[----:B------:R-:W-:Y:S01]  /*adb0*/  HMMA.16816.F32 R72, R76, R4, R72 ;  /* 0x000000044c48723c */ /* 0x000fe20000001848 */
[----:B------:R-:W-:Y:S02]  /*adc0*/  F2FP.F16.E4M3.UNPACK_B R76, R6 ;  /* 0x00000006ff4c723e */ /* 0x000fe400020006ff */
[----:B------:R-:W-:Y:S02]  /*add0*/  F2FP.F16.E4M3.UNPACK_B R77, R7 ;  /* 0x00000007ff4d723e */ /* 0x000fe400020006ff */
[----:B------:R-:W-:Y:S02]  /*ade0*/  F2FP.F16.E4M3.UNPACK_B R78, R8 ;  /* 0x00000008ff4e723e */ /* 0x000fe400020006ff */
[----:B------:R-:W-:Y:S02]  /*adf0*/  F2FP.F16.E4M3.UNPACK_B R79, R9 ;  /* 0x00000009ff4f723e */ /* 0x000fe400020006ff */
[----:B-1----:R-:W-:Y:S02]  /*ae00*/  F2FP.F16.E4M3.UNPACK_B R8, R104 ;  /* 0x00000068ff08723e */ /* 0x002fe400020006ff */
[----:B------:R-:W-:-:S02]  /*ae10*/  F2FP.F16.E4M3.UNPACK_B R9, R105 ;  /* 0x00000069ff09723e */ /* 0x000fc400020006ff */
[----:B----4-:R-:W-:Y:S02]  /*ae20*/  F2FP.F16.E4M3.UNPACK_B R6, R96 ;  /* 0x00000060ff06723e */ /* 0x010fe400020006ff */
[----:B------:R-:W-:Y:S02]  /*ae30*/  F2FP.F16.E4M3.UNPACK_B R7, R97 ;  /* 0x00000061ff07723e */ /* 0x000fe400020006ff */
[----:B------:R-:W-:Y:S02]  /*ae40*/  F2FP.F16.E4M3.UNPACK_B R4, R84 ;  /* 0x00000054ff04723e */ /* 0x000fe400020006ff */
[----:B------:R-:W-:Y:S01]  /*ae50*/  F2FP.F16.E4M3.UNPACK_B R5, R85 ;  /* 0x00000055ff05723e */ /* 0x000fe200020006ff */
        /* <DEDUP_REMOVED lines=10> */
[----:B------:R-:W-:Y:S02]  /*af00*/  F2FP.F16.E4M3.UNPACK_B R77, R81 ;  /* 0x00000051ff4d723e */ /* 0x000fe400020006ff */
[----:B------:R-:W-:Y:S01]  /*af10*/  F2FP.F16.E4M3.UNPACK_B R78, R82 ;  /* 0x00000052ff4e723e */ /* 0x000fe200020006ff */
[----:B------:R-:W-:Y:S02]  /*af20*/  IMAD R83, R124, 0x100, R122 ;  /* 0x000001007c537824 */ /* 0x000fe400078e027a */
[----:B------:R-:W4:Y:S04]  /*af30*/  LDL.LU R122, [R1+0x1a4] ;  /* 0x0001a400017a7983 */ /* 0x000f280000300800 */
[----:B------:R-:W4:Y:S01]  /*af40*/  LDL.LU R124, [R1+0x1a0] ;  /* 0x0001a000017c7983 */ /* 0x000f220000300800 */
[----:B------:R-:W-:Y:S01]  /*af50*/  F2FP.F16.E4M3.UNPACK_B R79, R83 ;  /* 0x00000053ff4f723e */ /* 0x000fe200020006ff */
        /* <DEDUP_REMOVED lines=9> */
[----:B------:R-:W-:Y:S01]  /*aff0*/  F2FP.F16.E4M3.UNPACK_B R76, R80 ;  /* 0x00000050ff4c723e */ /* 0x000fe200020006ff */
[----:B------:R-:W-:-:S06]  /*b000*/  IMAD R80, R115, 0x100, R114 ;  /* 0x0000010073507824 */ /* 0x000fcc00078e0272 */
[C---:B------:R-:W-:Y:S08]  /*b010*/  HMMA.16816.F32 R40, R76.reuse, R10, R40 ;  /* 0x0000000a4c28723c */ /* 0x040ff00000001828 */
[C---:B------:R-:W-:Y:S08]  /*b020*/  HMMA.16816.F32 R36, R76.reuse, R8, R36 ;  /* 0x000000084c24723c */ /* 0x040ff00000001824 */
[C---:B------:R-:W-:Y:S08]  /*b030*/  HMMA.16816.F32 R32, R76.reuse, R6, R32 ;  /* 0x000000064c20723c */ /* 0x040ff00000001820 */
[----:B------:R-:W-:Y:S01]  /*b040*/  HMMA.16816.F32 R28, R76, R4, R28 ;  /* 0x000000044c1c723c */ /* 0x000fe2000000181c */
[----:B------:R-:W-:Y:S01]  /*b050*/  F2FP.F16.E4M3.UNPACK_B R77, R81 ;  /* 0x00000051ff4d723e */ /* 0x000fe200020006ff */
[----:B------:R-:W-:Y:S01]  /*b060*/  IMAD R81, R95, 0x100, R94 ;  /* 0x000001005f517824 */ /* 0x000fe200078e025e */
[----:B------:R-:W-:Y:S01]  /*b070*/  F2FP.F16.E4M3.UNPACK_B R76, R80 ;  /* 0x00000050ff4c723e */ /* 0x000fe200020006ff */
[----:B------:R-:W4:Y:S01]  /*b080*/  LDL.LU R94, [R1+0x1c4] ;  /* 0x0001c400015e7983 */ /* 0x000f220000300800 */
[----:B------:R-:W-:-:S02]  /*b090*/  F2FP.F16.E4M3.UNPACK_B R78, R82 ;  /* 0x00000052ff4e723e */ /* 0x000fc400020006ff */
[----:B------:R-:W-:Y:S01]  /*b0a0*/  F2FP.F16.E4M3.UNPACK_B R79, R83 ;  /* 0x00000053ff4f723e */ /* 0x000fe200020006ff */
[----:B------:R-:W4:Y:S01]  /*b0b0*/  LDL.LU R95, [R1+0x1c0] ;  /* 0x0001c000015f7983 */ /* 0x000f220000300800 */
[----:B------:R-:W-:-:S05]  /*b0c0*/  IMAD R80, R93, 0x100, R92 ;  /* 0x000001005d507824 */ /* 0x000fca00078e025c */
        /* <DEDUP_REMOVED lines=13> */
[----:B------:R-:W-:-:S07]  /*b1a0*/  F2FP.F16.E4M3.UNPACK_B R79, R83 ;  /* 0x00000053ff4f723e */ /* 0x000fce00020006ff */
[C---:B------:R-:W-:Y:S01]  /*b1b0*/  HMMA.16816.F32 R60, R76.reuse, R6, R60 ;  /* 0x000000064c3c723c */ /* 0x040fe2000000183c */
[----:B----4-:R-:W-:Y:S02]  /*b1c0*/  IMAD R6, R124, 0x100, R122 ;  /* 0x000001007c067824 */ /* 0x010fe400078e027a */
[----:B------:R-:W4:Y:S05]  /*b1d0*/  LDL.LU R122, [R1+0x1ac] ;  /* 0x0001ac00017a7983 */ /* 0x000f2a0000300800 */
[----:B------:R-:W-:Y:S01]  /*b1e0*/  HMMA.16816.F32 R56, R76, R8, R56 ;  /* 0x000000084c38723c */ /* 0x000fe20000001838 */
[----:B------:R-:W4:Y:S04]  /*b1f0*/  LDL.LU R124, [R1+0x1a8] ;  /* 0x0001a800017c7983 */ /* 0x000f280000300800 */
        /* <DEDUP_REMOVED lines=14> */
[----:B------:R-:W-:-:S02]  /*b2e0*/  F2FP.F16.E4M3.UNPACK_B R10, R84.H1 ;  /* 0x00000054ff0a723e */ /* 0x000fc400030006ff */
[----:B------:R-:W-:-:S05]  /*b2f0*/  F2FP.F16.E4M3.UNPACK_B R11, R85.H1 ;  /* 0x00000055ff0b723e */ /* 0x000fca00030006ff */
[----:B------:R-:W-:Y:S01]  /*b300*/  HMMA.16816.F32 R72, R76, R4, R72 ;  /* 0x000000044c48723c */ /* 0x000fe20000001848 */
[----:B------:R-:W-:Y:S02]  /*b310*/  F2FP.F16.E4M3.UNPACK_B R76, R6 ;  /* 0x00000006ff4c723e */ /* 0x000fe400020006ff */
[----:B------:R-:W-:Y:S02]  /*b320*/  F2FP.F16.E4M3.UNPACK_B R77, R7 ;  /* 0x00000007ff4d723e */ /* 0x000fe400020006ff */
[----:B------:R-:W-:Y:S01]  /*b330*/  F2FP.F16.E4M3.UNPACK_B R78, R8 ;  /* 0x00000008ff4e723e */ /* 0x000fe200020006ff */
[----:B------:R-:W-:Y:S02]  /*b340*/  IMAD R80, R95, 0x100, R94 ;  /* 0x000001005f507824 */ /* 0x000fe400078e025e */
[----:B------:R-:W4:Y:S04]  /*b350*/  LDL.LU R94, [R1+0x20c] ;  /* 0x00020c00015e7983 */ /* 0x000f280000300800 */
[----:B------:R-:W4:Y:S01]  /*b360*/  LDL.LU R95, [R1+0x208] ;  /* 0x00020800015f7983 */ /* 0x000f220000300800 */
[----:B------:R-:W-:-:S02]  /*b370*/  F2FP.F16.E4M3.UNPACK_B R79, R9 ;  /* 0x00000009ff4f723e */ /* 0x000fc400020006ff */
[----:B------:R-:W-:Y:S02]  /*b380*/  F2FP.F16.E4M3.UNPACK_B R6, R88.H1 ;  /* 0x00000058ff06723e */ /* 0x000fe400030006ff */
[----:B------:R-:W-:Y:S02]  /*b390*/  F2FP.F16.E4M3.UNPACK_B R7, R89.H1 ;  /* 0x00000059ff07723e */ /* 0x000fe400030006ff */
[----:B------:R-:W-:Y:S02]  /*b3a0*/  F2FP.F16.E4M3.UNPACK_B R4, R104.H1 ;  /* 0x00000068ff04723e */ /* 0x000fe400030006ff */
        /* <DEDUP_REMOVED lines=15> */
[----:B----4-:R-:W-:Y:S02]  /*b4a0*/  IMAD R83, R124, 0x100, R122 ;  /* 0x000001007c537824 */ /* 0x010fe400078e027a */
        /* <DEDUP_REMOVED lines=23> */
[----:B------:R-:W-:Y:S01]  /*b620*/  IMAD R81, R95, 0x100, R94 ;  /* 0x000001005f517824 */ /* 0x000fe200078e025e */
[----:B------:R-:W4:Y:S03]  /*b630*/  LDL.LU R92, [R1+0x254] ;  /* 0x00025400015c7983 */ /* 0x000f260000300800 */
[C---:B------:R-:W-:Y:S01]  /*b640*/  HMMA.16816.F32 R16, R76.reuse, R6, R16 ;  /* 0x000000064c10723c */ /* 0x040fe20000001810 */
[----:B------:R-:W4:Y:S07]  /*b650*/  LDL.LU R93, [R1+0x250] ;  /* 0x00025000015d7983 */ /* 0x000f2e0000300800 */
[C---:B------:R-:W-:Y:S08]  /*b660*/  HMMA.16816.F32 R20, R76.reuse, R4, R20 ;  /* 0x000000044c14723c */ /* 0x040ff00000001814 */
[C---:B------:R-:W-:Y:S08]  /*b670*/  HMMA.16816.F32 R12, R76.reuse, R8, R12 ;  /* 0x000000084c0c723c */ /* 0x040ff0000000180c */
[----:B------:R-:W-:Y:S01]  /*b680*/  HMMA.16816.F32 R24, R76, R10, R24 ;  /* 0x0000000a4c18723c */ /* 0x000fe20000001818 */
[----:B------:R-:W-:-:S02]  /*b690*/  F2FP.F16.E4M3.UNPACK_B R76, R80 ;  /* 0x00000050ff4c723e */ /* 0x000fc400020006ff */
[----:B------:R-:W-:Y:S01]  /*b6a0*/  F2FP.F16.E4M3.UNPACK_B R77, R81 ;  /* 0x00000051ff4d723e */ /* 0x000fe200020006ff */
[----:B--2---:R-:W-:Y:S02]  /*b6b0*/  IMAD R82, R109, 0x100, R108 ;  /* 0x000001006d527824 */ /* 0x004fe400078e026c */
[----:B------:R-:W2:Y:S01]  /*b6c0*/  LDL.LU R108, [R1+0x24c] ;  /* 0x00024c00016c7983 */ /* 0x000ea20000300800 */
[----:B---3--:R-:W-:Y:S02]  /*b6d0*/  IMAD R83, R111, 0x100, R110 ;  /* 0x000001006f537824 */ /* 0x008fe400078e026e */
[----:B------:R-:W-:Y:S01]  /*b6e0*/  F2FP.F16.E4M3.UNPACK_B R78, R82 ;  /* 0x00000052ff4e723e */ /* 0x000fe200020006ff */
[----:B------:R-:W2:Y:S02]  /*b6f0*/  LDL.LU R109, [R1+0x248] ;  /* 0x00024800016d7983 */ /* 0x000ea40000300800 */
[----:B------:R-:W-:Y:S02]  /*b700*/  F2FP.F16.E4M3.UNPACK_B R79, R83 ;  /* 0x00000053ff4f723e */ /* 0x000fe400020006ff */
[----:B------:R-:W3:Y:S04]  /*b710*/  LDL.LU R110, [R1+0x244] ;  /* 0x00024400016e7983 */ /* 0x000ee80000300800 */
[----:B------:R-:W3:Y:S01]  /*b720*/  LDL.LU R111, [R1+0x240] ;  /* 0x00024000016f7983 */ /* 0x000ee20000300800 */
[C---:B------:R-:W-:Y:S08]  /*b730*/  HMMA.16816.F32 R56, R76.reuse, R4, R56 ;  /* 0x000000044c38723c */ /* 0x040ff00000001838 */
[----:B------:R-:W-:Y:S01]  /*b740*/  HMMA.16816.F32 R52, R76, R6, R52 ;  /* 0x000000064c34723c */ /* 0x000fe20000001834 */
[----:B----4-:R-:W-:-:S02]  /*b750*/  IMAD R4, R124, 0x100, R122 ;  /* 0x000001007c047824 */ /* 0x010fc400078e027a */
[----:B------:R-:W4:Y:S04]  /*b760*/  LDL.LU R122, [R1+0x23c] ;  /* 0x00023c00017a7983 */ /* 0x000f280000300800 */
        /* <DEDUP_REMOVED lines=13> */
[----:B------:R-:W4:Y:S04]  /*b840*/  LDL.LU R113, [R1+0x290] ;  /* 0x0002900001717983 */ /* 0x000f280000300800 */
[----:B------:R-:W4:Y:S04]  /*b850*/  LDL.LU R114, [R1+0x28c] ;  /* 0x00028c0001727983 */ /* 0x000f280000300800 */
[----:B------:R-:W4:Y:S01]  /*b860*/  LDL.LU R115, [R1+0x288] ;  /* 0x0002880001737983 */ /* 0x000f220000300800 */
[----:B------:R-:W-:-:S02]  /*b870*/  IMAD R80, R93, 0x100, R92 ;  /* 0x000001005d507824 */ /* 0x000fc400078e025c */
[----:B--2---:R-:W-:Y:S02]  /*b880*/  IMAD R81, R109, 0x100, R108 ;  /* 0x000001006d517824 */ /* 0x004fe400078e026c */
        /* <DEDUP_REMOVED lines=8> */
[----:B------:R-:W-:Y:S02]  /*b910*/  IMAD R92, R95, 0x100, R94 ;  /* 0x000001005f5c7824 */ /* 0x000fe400078e025e */
[----:B------:R-:W-:Y:S02]  /*b920*/  IMAD R93, R121, 0x100, R123 ;  /* 0x00000100795d7824 */ /* 0x000fe400078e027b */
        /* <DEDUP_REMOVED lines=8> */
[C---:B------:R-:W-:Y:S01]  /*b9b0*/  HMMA.16816.F32 R60, R76.reuse, R8, R60 ;  /* 0x000000084c3c723c */ /* 0x040fe2000000183c */
[----:B------:R-:W-:Y:S02]  /*b9c0*/  F2FP.F16.E4M3.UNPACK_B R8, R98 ;  /* 0x00000062ff08723e */ /* 0x000fe400020006ff */
[----:B------:R-:W-:Y:S01]  /*b9d0*/  F2FP.F16.E4M3.UNPACK_B R9, R99 ;  /* 0x00000063ff09723e */ /* 0x000fe200020006ff */
[----:B------:R-:W4:Y:S04]  /*b9e0*/  LDL.LU R116, [R1+0x2d4] ;  /* 0x0002d40001747983 */ /* 0x000f280000300800 */
[----:B------:R-:W-:Y:S01]  /*b9f0*/  HMMA.16816.F32 R72, R76, R10, R72 ;  /* 0x0000000a4c48723c */ /* 0x000fe20000001848 */
[----:B------:R-:W-:Y:S01]  /*ba00*/  F2FP.F16.E4M3.UNPACK_B R76, R4 ;  /* 0x00000004ff4c723e */ /* 0x000fe200020006ff */
[----:B------:R-:W4:Y:S01]  /*ba10*/  LDL.LU R117, [R1+0x2d0] ;  /* 0x0002d00001757983 */ /* 0x000f220000300800 */
[----:B------:R-:W-:-:S02]  /*ba20*/  F2FP.F16.E4M3.UNPACK_B R77, R5 ;  /* 0x00000005ff4d723e */ /* 0x000fc400020006ff */
[----:B------:R-:W-:Y:S01]  /*ba30*/  F2FP.F16.E4M3.UNPACK_B R78, R6 ;  /* 0x00000006ff4e723e */ /* 0x000fe200020006ff */
[----:B------:R-:W4:Y:S01]  /*ba40*/  LDL.LU R118, [R1+0x2cc] ;  /* 0x0002cc0001767983 */ /* 0x000f220000300800 */
[----:B------:R-:W-:Y:S02]  /*ba50*/  F2FP.F16.E4M3.UNPACK_B R79, R7 ;  /* 0x00000007ff4f723e */ /* 0x000fe400020006ff */
[----:B------:R-:W-:Y:S01]  /*ba60*/  F2FP.F16.E4M3.UNPACK_B R6, R90 ;  /* 0x0000005aff06723e */ /* 0x000fe200020006ff */
[----:B------:R-:W4:Y:S01]  /*ba70*/  LDL.LU R119, [R1+0x2c8] ;  /* 0x0002c80001777983 */ /* 0x000f220000300800 */
        /* <DEDUP_REMOVED lines=8> */
[----:B------:R-:W-:Y:S01]  /*bb00*/  F2FP.F16.E4M3.UNPACK_B R95, R95 ;  /* 0x0000005fff5f723e */ /* 0x000fe200020006ff */
[C---:B------:R-:W-:Y:S08]  /*bb10*/  HMMA.16816.F32 R64, R76.reuse, R6, R64 ;  /* 0x000000064c40723c */ /* 0x040ff00000001840 */
[C---:B------:R-:W-:Y:S08]  /*bb20*/  HMMA.16816.F32 R68, R76.reuse, R4, R68 ;  /* 0x000000044c44723c */ /* 0x040ff00000001844 */
[C---:B------:R-:W-:Y:S08]  /*bb30*/  HMMA.16816.F32 R48, R76.reuse, R8, R48 ;  /* 0x000000084c30723c */ /* 0x040ff00000001830 */
[----:B------:R-:W-:Y:S01]  /*bb40*/  HMMA.16816.F32 R44, R76, R10, R44 ;  /* 0x0000000a4c2c723c */ /* 0x000fe2000000182c */
[----:B------:R-:W-:-:S02]  /*bb50*/  F2FP.F16.E4M3.UNPACK_B R76, R80 ;  /* 0x00000050ff4c723e */ /* 0x000fc400020006ff */
[----:B------:R-:W-:Y:S02]  /*bb60*/  F2FP.F16.E4M3.UNPACK_B R77, R81 ;  /* 0x00000051ff4d723e */ /* 0x000fe400020006ff */
[----:B------:R-:W-:Y:S02]  /*bb70*/  F2FP.F16.E4M3.UNPACK_B R78, R82 ;  /* 0x00000052ff4e723e */ /* 0x000fe400020006ff */
[----:B------:R-:W-:Y:S02]  /*bb80*/  F2FP.F16.E4M3.UNPACK_B R79, R83 ;  /* 0x00000053ff4f723e */ /* 0x000fe400020006ff */
[----:B------:R-:W-:Y:S01]  /*bb90*/  HMMA.16816.F32 R80, R92, R8, R12 ;  /* 0x000000085c50723c */ /* 0x000fe2000000180c */
[----:B------:R-:W-:Y:S02]  /*bba0*/  IMAD R12, R113, 0x100, R112 ;  /* 0x00000100710c7824 */ /* 0x000fe400078e0270 */
[----:B------:R-:W4:Y:S01]  /*bbb0*/  LDL.LU R112, [R1+0x2c4] ;  /* 0x0002c40001707983 */ /* 0x000f220000300800 */
[----:B------:R-:W-:-:S03]  /*bbc0*/  IMAD R13, R115, 0x100, R114 ;  /* 0x00000100730d7824 */ /* 0x000fc600078e0272 */
[----:B------:R-:W4:Y:S04]  /*bbd0*/  LDL.LU R113, [R1+0x2c0] ;  /* 0x0002c00001717983 */ /* 0x000f280000300800 */
[----:B------:R-:W4:Y:S04]  /*bbe0*/  LDL.LU R114, [R1+0x2bc] ;  /* 0x0002bc0001727983 */ /* 0x000f280000300800 */
[----:B------:R-:W4:Y:S01]  /*bbf0*/  LDL.LU R115, [R1+0x2b8] ;  /* 0x0002b80001737983 */ /* 0x000f220000300800 */
[----:B--2---:R-:W-:Y:S02]  /*bc00*/  IMAD R14, R109, 0x100, R108 ;  /* 0x000001006d0e7824 */ /* 0x004fe400078e026c */
[----:B---3--:R-:W-:-:S02]  /*bc10*/  IMAD R15, R111, 0x100, R110 ;  /* 0x000001006f0f7824 */ /* 0x008fc400078e026e */
[----:B----4-:R-:W-:Y:S02]  /*bc20*/  IMAD R108, R124, 0x100, R122 ;  /* 0x000001007c6c7824 */ /* 0x010fe400078e027a */
[----:B------:R-:W2:Y:S04]  /*bc30*/  LDL.LU R122, [R1+0x2f4] ;  /* 0x0002f400017a7983 */ /* 0x000ea80000300800 */
[----:B------:R-:W2:Y:S01]  /*bc40*/  LDL.LU R124, [R1+0x2f0] ;  /* 0x0002f000017c7983 */ /* 0x000ea20000300800 */
[----:B------:R-:W-:-:S03]  /*bc50*/  IMAD R110, R102, 0x100, R103 ;  /* 0x00000100666e7824 */ /* 0x000fc600078e0267 */
[----:B------:R-:W3:Y:S04]  /*bc60*/  LDL.LU R103, [R1+0x2ec] ;  /* 0x0002ec0001677983 */ /* 0x000ee80000300800 */
[----:B------:R-:W3:Y:S01]  /*bc70*/  LDL.LU R102, [R1+0x2e8] ;  /* 0x0002e80001667983 */ /* 0x000ee20000300800 */
[----:B------:R-:W-:-:S03]  /*bc80*/  IMAD R111, R125, 0x100, R101 ;  /* 0x000001007d6f7824 */ /* 0x000fc600078e0265 */
[----:B------:R-:W4:Y:S04]  /*bc90*/  LDL.LU R101, [R1+0x2e4] ;  /* 0x0002e40001657983 */ /* 0x000f280000300800 */
[----:B------:R-:W4:Y:S01]  /*bca0*/  LDL.LU R125, [R1+0x2e0] ;  /* 0x0002e000017d7983 */ /* 0x000f220000300800 */
[----:B------:R-:W-:Y:S01]  /*bcb0*/  F2FP.F16.E4M3.UNPACK_B R12, R12 ;  /* 0x0000000cff0c723e */ /* 0x000fe200020006ff */
[----:B------:R-:W-:Y:S01]  /*bcc0*/  IMAD R109, R121, 0x100, R123 ;  /* 0x00000100796d7824 */ /* 0x000fe200078e027b */
[----:B------:R-:W-:Y:S01]  /*bcd0*/  F2FP.F16.E4M3.UNPACK_B R13, R13 ;  /* 0x0000000dff0d723e */ /* 0x000fe200020006ff */
[----:B------:R-:W2:Y:S01]  /*bce0*/  LDL.LU R123, [R1+0x2dc] ;  /* 0x0002dc00017b7983 */ /* 0x000ea20000300800 */
[----:B------:R-:W-:Y:S02]  /*bcf0*/  F2FP.F16.E4M3.UNPACK_B R14, R14 ;  /* 0x0000000eff0e723e */ /* 0x000fe400020006ff */
[----:B------:R-:W-:Y:S01]  /*bd00*/  F2FP.F16.E4M3.UNPACK_B R15, R15 ;  /* 0x0000000fff0f723e */ /* 0x000fe200020006ff */
[----:B------:R-:W2:Y:S01]  /*bd10*/  LDL.LU R121, [R1+0x2d8] ;  /* 0x0002d80001797983 */ /* 0x000ea20000300800 */
[----:B------:R-:W-:Y:S01]  /*bd20*/  HMMA.16816.F32 R40, R76, R6, R40 ;  /* 0x000000064c28723c */ /* 0x000fe20000001828 */
[----:B------:R-:W-:-:S02]  /*bd30*/  F2FP.F16.E4M3.UNPACK_B R90, R90.H1 ;  /* 0x0000005aff5a723e */ /* 0x000fc400030006ff */
[----:B------:R-:W-:-:S05]  /*bd40*/  F2FP.F16.E4M3.UNPACK_B R91, R91.H1 ;  /* 0x0000005bff5b723e */ /* 0x000fca00030006ff */
[----:B------:R-:W-:Y:S01]  /*bd50*/  HMMA.16816.F32 R36, R76, R4, R36 ;  /* 0x000000044c24723c */ /* 0x000fe20000001824 */
[----:B------:R-:W-:Y:S02]  /*bd60*/  F2FP.F16.E4M3.UNPACK_B R108, R108 ;  /* 0x0000006cff6c723e */ /* 0x000fe400020006ff */
[----:B------:R-:W-:-:S05]  /*bd70*/  F2FP.F16.E4M3.UNPACK_B R109, R109 ;  /* 0x0000006dff6d723e */ /* 0x000fca00020006ff */
[----:B------:R-:W-:Y:S01]  /*bd80*/  HMMA.16816.F32 R32, R76, R8, R32 ;  /* 0x000000084c20723c */ /* 0x000fe20000001820 */
[----:B------:R-:W-:Y:S02]  /*bd90*/  F2FP.F16.E4M3.UNPACK_B R110, R110 ;  /* 0x0000006eff6e723e */ /* 0x000fe400020006ff */
[----:B------:R-:W-:-:S05]  /*bda0*/  F2FP.F16.E4M3.UNPACK_B R111, R111 ;  /* 0x0000006fff6f723e */ /* 0x000fca00020006ff */
[----:B------:R-:W-:Y:S01]  /*bdb0*/  HMMA.16816.F32 R76, R76, R10, R28 ;  /* 0x0000000a4c4c723c */ /* 0x000fe2000000181c */
[----:B------:R-:W-:Y:S02]  /*bdc0*/  F2FP.F16.E4M3.UNPACK_B R88, R86.H1 ;  /* 0x00000056ff58723e */ /* 0x000fe400030006ff */
[----:B------:R-:W-:-:S05]  /*bdd0*/  F2FP.F16.E4M3.UNPACK_B R89, R87.H1 ;  /* 0x00000057ff59723e */ /* 0x000fca00030006ff */
[C---:B------:R-:W-:Y:S08]  /*bde0*/  HMMA.16816.F32 R28, R92.reuse, R6, R16 ;  /* 0x000000065c1c723c */ /* 0x040ff00000001810 */
[----:B------:R-:W-:Y:S08]  /*bdf0*/  HMMA.16816.F32 R20, R92, R4, R20 ;  /* 0x000000045c14723c */ /* 0x000ff00000001814 */
[C---:B------:R-:W-:Y:S08]  /*be00*/  HMMA.16816.F32 R52, R12.reuse, R6, R52 ;  /* 0x000000060c34723c */ /* 0x040ff00000001834 */
[----:B------:R-:W-:Y:S08]  /*be10*/  HMMA.16816.F32 R56, R12, R4, R56 ;  /* 0x000000040c38723c */ /* 0x000ff00000001838 */
[----:B------:R-:W-:Y:S08]  /*be20*/  HMMA.16816.F32 R24, R92, R10, R24 ;  /* 0x0000000a5c18723c */ /* 0x000ff00000001818 */
[----:B------:R-:W-:Y:S01]  /*be30*/  HMMA.16816.F32 R4, R12, R8, R60 ;  /* 0x000000080c04723c */ /* 0x000fe2000000183c */
[----:B------:R-:W-:-:S02]  /*be40*/  F2FP.F16.E4M3.UNPACK_B R8, R98.H1 ;  /* 0x00000062ff08723e */ /* 0x000fc400030006ff */
[----:B------:R-:W-:-:S05]  /*be50*/  F2FP.F16.E4M3.UNPACK_B R9, R99.H1 ;  /* 0x00000063ff09723e */ /* 0x000fca00030006ff */
[----:B------:R-:W-:Y:S01]  /*be60*/  HMMA.16816.F32 R72, R12, R10, R72 ;  /* 0x0000000a0c48723c */ /* 0x000fe20000001848 */
[----:B------:R-:W-:Y:S02]  /*be70*/  F2FP.F16.E4M3.UNPACK_B R10, R106.H1 ;  /* 0x0000006aff0a723e */ /* 0x000fe400030006ff */
[----:B------:R-:W-:-:S05]  /*be80*/  F2FP.F16.E4M3.UNPACK_B R11, R107.H1 ;  /* 0x0000006bff0b723e */ /* 0x000fca00030006ff */
[C---:B------:R-:W-:Y:S08]  /*be90*/  HMMA.16816.F32 R64, R108.reuse, R90, R64 ;  /* 0x0000005a6c40723c */ /* 0x040ff00000001840 */
[C---:B------:R-:W-:Y:S08]  /*bea0*/  HMMA.16816.F32 R68, R108.reuse, R10, R68 ;  /* 0x0000000a6c44723c */ /* 0x040ff00000001844 */
[C---:B------:R-:W-:Y:S08]  /*beb0*/  HMMA.16816.F32 R12, R108.reuse, R8, R48 ;  /* 0x000000086c0c723c */ /* 0x040ff00000001830 */
[----:B------:R-:W-:Y:S01]  /*bec0*/  HMMA.16816.F32 R108, R108, R88, R44 ;  /* 0x000000586c6c723c */ /* 0x000fe2000000182c */
[----:B---3--:R-:W-:-:S02]  /*bed0*/  IMAD R45, R102, 0x100, R103 ;  /* 0x00000100662d7824 */ /* 0x008fc400078e0267 */
[----:B------:R-:W3:Y:S04]  /*bee0*/  LDL.LU R103, [R1+0x304] ;  /* 0x0003040001677983 */ /* 0x000ee80000300800 */
[----:B------:R-:W3:Y:S01]  /*bef0*/  LDL.LU R102, [R1+0x300] ;  /* 0x0003000001667983 */ /* 0x000ee20000300800 */
[----:B----4-:R-:W-:-:S03]  /*bf00*/  IMAD R46, R125, 0x100, R101 ;  /* 0x000001007d2e7824 */ /* 0x010fc600078e0265 */
[----:B------:R-:W4:Y:S04]  /*bf10*/  LDL.LU R101, [R1+0x2fc] ;  /* 0x0002fc0001657983 */ /* 0x000f280000300800 */
[----:B------:R-:W4:Y:S01]  /*bf20*/  LDL.LU R125, [R1+0x2f8] ;  /* 0x0002f800017d7983 */ /* 0x000f220000300800 */
[----:B--2---:R-:W-:Y:S02]  /*bf30*/  IMAD R44, R124, 0x100, R122 ;  /* 0x000001007c2c7824 */ /* 0x004fe400078e027a */
[----:B------:R-:W-:Y:S01]  /*bf40*/  IMAD R47, R121, 0x100, R123 ;  /* 0x00000100792f7824 */ /* 0x000fe200078e027b */
[----:B------:R-:W-:Y:S02]  /*bf50*/  F2FP.F16.E4M3.UNPACK_B R45, R45 ;  /* 0x0000002dff2d723e */ /* 0x000fe400020006ff */
[----:B------:R-:W-:-:S02]  /*bf60*/  F2FP.F16.E4M3.UNPACK_B R44, R44 ;  /* 0x0000002cff2c723e */ /* 0x000fc400020006ff */
[----:B------:R-:W-:Y:S02]  /*bf70*/  F2FP.F16.E4M3.UNPACK_B R46, R46 ;  /* 0x0000002eff2e723e */ /* 0x000fe400020006ff */
[----:B------:R-:W-:-:S07]  /*bf80*/  F2FP.F16.E4M3.UNPACK_B R47, R47 ;  /* 0x0000002fff2f723e */ /* 0x000fce00020006ff */
[----:B------:R-:W-:Y:S01]  /*bf90*/  HMMA.16816.F32 R84, R44, R90, R28 ;  /* 0x0000005a2c54723c */ /* 0x000fe2000000181c */
[----:B------:R-:W-:Y:S02]  /*bfa0*/  IMAD R30, R100, 0x100, R2 ;  /* 0x00000100641e7824 */ /* 0x000fe400078e0202 */
[----:B------:R0:W5:Y:S01]  /*bfb0*/  LDL.LU R2, [R1+0x3a8] ;  /* 0x0003a80001027983 */ /* 0x0001620000300800 */
[----:B------:R-:W-:-:S03]  /*bfc0*/  IMAD R31, R0, 0x100, R3 ;  /* 0x00000100001f7824 */ /* 0x000fc600078e0203 */
[----:B------:R0:W5:Y:S04]  /*bfd0*/  LDL.LU R100, [R1+0x3a4] ;  /* 0x0003a40001647983 */ /* 0x0001680000300800 */
        /* <DEDUP_REMOVED lines=8> */
[----:B------:R-:W-:Y:S01]  /*c060*/  IMAD R16, R117, 0x100, R116 ;  /* 0x0000010075107824 */ /* 0x000fe200078e0274 */
[----:B------:R-:W-:Y:S01]  /*c070*/  USHF.R.S32.HI UR11, URZ, 0x1f, UR5 ;  /* 0x0000001fff0b7899 */ /* 0x000fe20008011405 */
[----:B------:R-:W-:Y:S02]  /*c080*/  IMAD R17, R119, 0x100, R118 ;  /* 0x0000010077117824 */ /* 0x000fe400078e0276 */
[----:B------:R-:W-:Y:S02]  /*c090*/  IMAD R18, R113, 0x100, R112 ;  /* 0x0000010071127824 */ /* 0x000fe400078e0270 */
[----:B------:R-:W-:Y:S01]  /*c0a0*/  IMAD R19, R115, 0x100, R114 ;  /* 0x0000010073137824 */ /* 0x000fe200078e0272 */
[----:B------:R-:W-:Y:S01]  /*c0b0*/  UIADD3 UR37, UP0, UPT, UR5, UR37, URZ ;  /* 0x0000002505257290 */ /* 0x000fe2000ff1e0ff */
[----:B------:R-:W-:-:S02]  /*c0c0*/  F2FP.F16.E4M3.UNPACK_B R16, R16 ;  /* 0x00000010ff10723e */ /* 0x000fc400020006ff */
[----:B------:R-:W-:Y:S01]  /*c0d0*/  F2FP.F16.E4M3.UNPACK_B R17, R17 ;  /* 0x00000011ff11723e */ /* 0x000fe200020006ff */
[----:B------:R-:W-:Y:S01]  /*c0e0*/  UIADD3.X UR44, UPT, UPT, UR11, UR44, URZ, UP0, !UPT ;  /* 0x0000002c0b2c7290 */ /* 0x000fe200087fe4ff */
[----:B------:R-:W-:Y:S02]  /*c0f0*/  F2FP.F16.E4M3.UNPACK_B R18, R18 ;  /* 0x00000012ff12723e */ /* 0x000fe400020006ff */
[----:B------:R-:W-:Y:S01]  /*c100*/  F2FP.F16.E4M3.UNPACK_B R19, R19 ;  /* 0x00000013ff13723e */ /* 0x000fe200020006ff */
[----:B------:R-:W-:Y:S01]  /*c110*/  UIADD3 UR30, UP0, UPT, UR5, UR30, URZ ;  /* 0x0000001e051e7290 */ /* 0x000fe2000ff1e0ff */
[----:B------:R-:W-:Y:S02]  /*c120*/  F2FP.F16.E4M3.UNPACK_B R28, R28 ;  /* 0x0000001cff1c723e */ /* 0x000fe400020006ff */
[----:B------:R-:W-:Y:S02]  /*c130*/  F2FP.F16.E4M3.UNPACK_B R29, R29 ;  /* 0x0000001dff1d723e */ /* 0x000fe400020006ff */
[----:B------:R-:W-:-:S02]  /*c140*/  F2FP.F16.E4M3.UNPACK_B R30, R30 ;  /* 0x0000001eff1e723e */ /* 0x000fc400020006ff */
[----:B------:R-:W-:Y:S01]  /*c150*/  F2FP.F16.E4M3.UNPACK_B R31, R31 ;  /* 0x0000001fff1f723e */ /* 0x000fe200020006ff */
[----:B------:R-:W-:Y:S01]  /*c160*/  UIADD3.X UR51, UPT, UPT, UR11, UR51, URZ, UP0, !UPT ;  /* 0x000000330b337290 */ /* 0x000fe200087fe4ff */
[----:B------:R-:W-:Y:S01]  /*c170*/  HMMA.16816.F32 R40, R16, R90, R40 ;  /* 0x0000005a1028723c */ /* 0x000fe20000001828 */
[----:B------:R-:W-:Y:S02]  /*c180*/  UIADD3 UR40, UP3, UPT, UR5, UR40, URZ ;  /* 0x0000002805287290 */ /* 0x000fe4000ff7e0ff */
[----:B------:R-:W-:Y:S02]  /*c190*/  UIADD3 UR39, UP2, UPT, UR5, UR39, URZ ;  /* 0x0000002705277290 */ /* 0x000fe4000ff5e0ff */
[----:B------:R-:W-:-:S03]  /*c1a0*/  UIADD3 UR23, UP0, UPT, UR5, UR23, URZ ;  /* 0x0000001705177290 */ /* 0x000fc6000ff1e0ff */
[----:B------:R-:W-:Y:S01]  /*c1b0*/  HMMA.16816.F32 R36, R16, R10, R36 ;  /* 0x0000000a1024723c */ /* 0x000fe20000001824 */
[----:B------:R-:W-:Y:S02]  /*c1c0*/  UIADD3.X UR41, UPT, UPT, UR11, UR41, URZ, UP3, !UPT ;  /* 0x000000290b297290 */ /* 0x000fe40009ffe4ff */
[----:B------:R-:W-:-:S05]  /*c1d0*/  UIADD3.X UR42, UPT, UPT, UR11, UR42, URZ, UP2, !UPT ;  /* 0x0000002a0b2a7290 */ /* 0x000fca00097fe4ff */
[----:B------:R-:W-:Y:S01]  /*c1e0*/  HMMA.16816.F32 R32, R16, R8, R32 ;  /* 0x000000081020723c */ /* 0x000fe20000001820 */
[----:B------:R-:W-:Y:S02]  /*c1f0*/  UIADD3.X UR58, UPT, UPT, UR11, UR58, URZ, UP0, !UPT ;  /* 0x0000003a0b3a7290 */ /* 0x000fe400087fe4ff */
[----:B------:R-:W-:-:S05]  /*c200*/  UIADD3 UR38, UP1, UPT, UR5, UR38, URZ ;  /* 0x0000002605267290 */ /* 0x000fca000ff3e0ff */
[----:B------:R-:W-:Y:S01]  /*c210*/  HMMA.16816.F32 R16, R16, R88, R76 ;  /* 0x000000581010723c */ /* 0x000fe2000000184c */
[----:B------:R-:W-:Y:S02]  /*c220*/  UIADD3 UR36, UP6, UPT, UR5, UR36, URZ ;  /* 0x0000002405247290 */ /* 0x000fe4000ffde0ff */
[----:B------:R-:W-:-:S05]  /*c230*/  UIADD3 UR35, UP5, UPT, UR5, UR35, URZ ;  /* 0x0000002305237290 */ /* 0x000fca000ffbe0ff */
[----:B------:R-:W-:Y:S01]  /*c240*/  HMMA.16816.F32 R60, R44, R8, R80 ;  /* 0x000000082c3c723c */ /* 0x000fe20000001850 */
[----:B------:R-:W-:Y:S02]  /*c250*/  UIADD3 UR34, UP4, UPT, UR5, UR34, URZ ;  /* 0x0000002205227290 */ /* 0x000fe4000ff9e0ff */
[----:B------:R-:W-:Y:S02]  /*c260*/  UIADD3 UR33, UP3, UPT, UR5, UR33, URZ ;  /* 0x0000002105217290 */ /* 0x000fe4000ff7e0ff */
[----:B------:R-:W-:-:S03]  /*c270*/  UIADD3 UR32, UP2, UPT, UR5, UR32, URZ ;  /* 0x0000002005207290 */ /* 0x000fc6000ff5e0ff */
[----:B------:R-:W-:Y:S01]  /*c280*/  HMMA.16816.F32 R80, R28, R90, R52 ;  /* 0x0000005a1c50723c */ /* 0x000fe20000001834 */
[----:B------:R-:W-:Y:S02]  /*c290*/  UIADD3 UR16, UP0, UPT, UR5, UR16, URZ ;  /* 0x0000001005107290 */ /* 0x000fe4000ff1e0ff */
[----:B------:R-:W-:-:S05]  /*c2a0*/  UIADD3 UR6, UPT, UPT, UR6, -0x1, URZ ;  /* 0xffffffff06067890 */ /* 0x000fca000fffe0ff */
[----:B------:R-:W-:Y:S01]  /*c2b0*/  HMMA.16816.F32 R96, R28, R10, R56 ;  /* 0x0000000a1c60723c */ /* 0x000fe20000001838 */
[----:B------:R-:W-:-:S07]  /*c2c0*/  UIADD3.X UR43, UPT, UPT, UR11, UR43, URZ, UP1, !UPT ;  /* 0x0000002b0b2b7290 */ /* 0x000fce0008ffe4ff */
[----:B------:R-:W-:Y:S01]  /*c2d0*/  HMMA.16816.F32 R76, R28, R8, R4 ;  /* 0x000000081c4c723c */ /* 0x000fe20000001804 */
[----:B------:R-:W-:-:S07]  /*c2e0*/  UIADD3.X UR45, UPT, UPT, UR11, UR45, URZ, UP6, !UPT ;  /* 0x0000002d0b2d7290 */ /* 0x000fce000b7fe4ff */
[----:B------:R-:W-:Y:S01]  /*c2f0*/  HMMA.16816.F32 R20, R44, R10, R20 ;  /* 0x0000000a2c14723c */ /* 0x000fe20000001814 */
[----:B------:R-:W-:-:S07]  /*c300*/  UIADD3.X UR46, UPT, UPT, UR11, UR46, URZ, UP5, !UPT ;  /* 0x0000002e0b2e7290 */ /* 0x000fce000affe4ff */
[----:B------:R-:W-:Y:S01]  /*c310*/  HMMA.16816.F32 R24, R44, R88, R24 ;  /* 0x000000582c18723c */ /* 0x000fe20000001818 */
[----:B------:R-:W-:-:S07]  /*c320*/  UIADD3.X UR47, UPT, UPT, UR11, UR47, URZ, UP4, !UPT ;  /* 0x0000002f0b2f7290 */ /* 0x000fce000a7fe4ff */
[----:B------:R-:W-:Y:S01]  /*c330*/  HMMA.16816.F32 R28, R28, R88, R72 ;  /* 0x000000581c1c723c */ /* 0x000fe20000001848 */
[----:B------:R-:W-:Y:S02]  /*c340*/  UIADD3.X UR48, UPT, UPT, UR11, UR48, URZ, UP3, !UPT ;  /* 0x000000300b307290 */ /* 0x000fe40009ffe4ff */
[----:B------:R-:W-:Y:S02]  /*c350*/  UIADD3.X UR49, UPT, UPT, UR11, UR49, URZ, UP2, !UPT ;  /* 0x000000310b317290 */ /* 0x000fe400097fe4ff */
[----:B------:R-:W-:Y:S02]  /*c360*/  UIADD3.X UR65, UPT, UPT, UR11, UR65, URZ, UP0, !UPT ;  /* 0x000000410b417290 */ /* 0x000fe400087fe4ff */
[----:B------:R-:W-:Y:S02]  /*c370*/  UIADD3 UR31, UP1, UPT, UR5, UR31, URZ ;  /* 0x0000001f051f7290 */ /* 0x000fe4000ff3e0ff */
[----:B------:R-:W-:Y:S02]  /*c380*/  UIADD3 UR29, UP6, UPT, UR5, UR29, URZ ;  /* 0x0000001d051d7290 */ /* 0x000fe4000ffde0ff */
[----:B------:R-:W-:-:S02]  /*c390*/  UIADD3 UR28, UP5, UPT, UR5, UR28, URZ ;  /* 0x0000001c051c7290 */ /* 0x000fc4000ffbe0ff */
[----:B------:R-:W-:Y:S02]  /*c3a0*/  UIADD3 UR27, UP4, UPT, UR5, UR27, URZ ;  /* 0x0000001b051b7290 */ /* 0x000fe4000ff9e0ff */
[----:B------:R-:W-:Y:S02]  /*c3b0*/  UIADD3 UR26, UP3, UPT, UR5, UR26, URZ ;  /* 0x0000001a051a7290 */ /* 0x000fe4000ff7e0ff */
[----:B------:R-:W-:Y:S02]  /*c3c0*/  UIADD3 UR25, UP2, UPT, UR5, UR25, URZ ;  /* 0x0000001905197290 */ /* 0x000fe4000ff5e0ff */
[----:B------:R-:W-:Y:S02]  /*c3d0*/  UISETP.NE.U32.AND UP0, UPT, UR6, URZ, UPT ;  /* 0x000000ff0600728c */ /* 0x000fe4000bf05070 */
[----:B------:R-:W-:Y:S02]  /*c3e0*/  UIADD3.X UR50, UPT, UPT, UR11, UR50, URZ, UP1, !UPT ;  /* 0x000000320b327290 */ /* 0x000fe40008ffe4ff */
[----:B------:R-:W-:-:S02]  /*c3f0*/  UIADD3.X UR52, UPT, UPT, UR11, UR52, URZ, UP6, !UPT ;  /* 0x000000340b347290 */ /* 0x000fc4000b7fe4ff */
[----:B------:R-:W-:Y:S02]  /*c400*/  UIADD3.X UR53, UPT, UPT, UR11, UR53, URZ, UP5, !UPT ;  /* 0x000000350b357290 */ /* 0x000fe4000affe4ff */
[----:B------:R-:W-:Y:S02]  /*c410*/  UIADD3.X UR54, UPT, UPT, UR11, UR54, URZ, UP4, !UPT ;  /* 0x000000360b367290 */ /* 0x000fe4000a7fe4ff */
[----:B------:R-:W-:Y:S02]  /*c420*/  UIADD3.X UR55, UPT, UPT, UR11, UR55, URZ, UP3, !UPT ;  /* 0x000000370b377290 */ /* 0x000fe40009ffe4ff */
[----:B------:R-:W-:Y:S01]  /*c430*/  UIADD3.X UR56, UPT, UPT, UR11, UR56, URZ, UP2, !UPT ;  /* 0x000000380b387290 */ /* 0x000fe200097fe4ff */
[----:B------:R-:W-:Y:S01]  /*c440*/  IMAD.U32 R4, RZ, RZ, UR10 ;  /* 0x0000000aff047e24 */ /* 0x000fe2000f8e00ff */
[----:B------:R-:W-:Y:S02]  /*c450*/  UIADD3 UR24, UP1, UPT, UR5, UR24, URZ ;  /* 0x0000001805187290 */ /* 0x000fe4000ff3e0ff */
[----:B------:R-:W-:-:S02]  /*c460*/  UIADD3 UR22, UP6, UPT, UR5, UR22, URZ ;  /* 0x0000001605167290 */ /* 0x000fc4000ffde0ff */
[----:B------:R-:W-:Y:S02]  /*c470*/  UIADD3 UR21, UP5, UPT, UR5, UR21, URZ ;  /* 0x0000001505157290 */ /* 0x000fe4000ffbe0ff */
[----:B------:R-:W-:Y:S02]  /*c480*/  UIADD3 UR20, UP4, UPT, UR5, UR20, URZ ;  /* 0x0000001405147290 */ /* 0x000fe4000ff9e0ff */
[----:B------:R-:W-:Y:S02]  /*c490*/  UIADD3 UR19, UP3, UPT, UR5, UR19, URZ ;  /* 0x0000001305137290 */ /* 0x000fe4000ff7e0ff */
[----:B------:R-:W-:Y:S01]  /*c4a0*/  UIADD3 UR18, UP2, UPT, UR5, UR18, URZ ;  /* 0x0000001205127290 */ /* 0x000fe2000ff5e0ff */
[----:B--2---:R-:W-:Y:S01]  /*c4b0*/  IADD3 R0, P2, PT, R0, UR10, RZ ;  /* 0x0000000a00007c10 */ /* 0x004fe2000ff5e0ff */
[----:B------:R-:W-:Y:S02]  /*c4c0*/  UIADD3.X UR57, UPT, UPT, UR11, UR57, URZ, UP1, !UPT ;  /* 0x000000390b397290 */ /* 0x000fe40008ffe4ff */
[----:B------:R-:W-:-:S02]  /*c4d0*/  UIADD3.X UR59, UPT, UPT, UR11, UR59, URZ, UP6, !UPT ;  /* 0x0000003b0b3b7290 */ /* 0x000fc4000b7fe4ff */
[----:B------:R-:W-:Y:S02]  /*c4e0*/  UIADD3.X UR60, UPT, UPT, UR11, UR60, URZ, UP5, !UPT ;  /* 0x0000003c0b3c7290 */ /* 0x000fe4000affe4ff */
[----:B------:R-:W-:Y:S02]  /*c4f0*/  UIADD3.X UR61, UPT, UPT, UR11, UR61, URZ, UP4, !UPT ;  /* 0x0000003d0b3d7290 */ /* 0x000fe4000a7fe4ff */
[----:B------:R-:W-:Y:S02]  /*c500*/  UIADD3.X UR62, UPT, UPT, UR11, UR62, URZ, UP3, !UPT ;  /* 0x0000003e0b3e7290 */ /* 0x000fe40009ffe4ff */
[----:B------:R-:W-:Y:S01]  /*c510*/  UIADD3.X UR63, UPT, UPT, UR11, UR63, URZ, UP2, !UPT ;  /* 0x0000003f0b3f7290 */ /* 0x000fe200097fe4ff */
[----:B------:R-:W-:Y:S01]  /*c520*/  LEA.HI.X.SX32 R3, R4, R3, 0x1, P2 ;  /* 0x0000000304037211 */ /* 0x000fe200010f0eff */
[----:B------:R-:W-:Y:S02]  /*c530*/  UIADD3 UR17, UP1, UPT, UR5, UR17, URZ ;  /* 0x0000001105117290 */ /* 0x000fe4000ff3e0ff */
[----:B------:R-:W-:-:S02]  /*c540*/  UIADD3 UR15, UP6, UPT, UR5, UR15, URZ ;  /* 0x0000000f050f7290 */ /* 0x000fc4000ffde0ff */
[----:B------:R-:W-:Y:S02]  /*c550*/  UIADD3 UR14, UP5, UPT, UR5, UR14, URZ ;  /* 0x0000000e050e7290 */ /* 0x000fe4000ffbe0ff */
[----:B------:R-:W-:Y:S02]  /*c560*/  UIADD3 UR13, UP4, UPT, UR5, UR13, URZ ;  /* 0x0000000d050d7290 */ /* 0x000fe4000ff9e0ff */
[----:B------:R-:W-:Y:S02]  /*c570*/  UIADD3 UR12, UP3, UPT, UR5, UR12, URZ ;  /* 0x0000000c050c7290 */ /* 0x000fe4000ff7e0ff */
[----:B------:R-:W-:Y:S02]  /*c580*/  UIADD3 UR7, UP2, UPT, UR5, UR7, URZ ;  /* 0x0000000705077290 */ /* 0x000fe4000ff5e0ff */
[----:B------:R-:W-:Y:S02]  /*c590*/  UIADD3.X UR64, UPT, UPT, UR11, UR64, URZ, UP1, !UPT ;  /* 0x000000400b407290 */ /* 0x000fe40008ffe4ff */
[----:B------:R-:W-:-:S02]  /*c5a0*/  UIADD3.X UR69, UPT, UPT, UR11, UR69, URZ, UP6, !UPT ;  /* 0x000000450b457290 */ /* 0x000fc4000b7fe4ff */
[----:B------:R-:W-:Y:S02]  /*c5b0*/  UIADD3.X UR68, UPT, UPT, UR11, UR68, URZ, UP5, !UPT ;  /* 0x000000440b447290 */ /* 0x000fe4000affe4ff */
[----:B------:R-:W-:Y:S02]  /*c5c0*/  UIADD3.X UR67, UPT, UPT, UR11, UR67, URZ, UP4, !UPT ;  /* 0x000000430b437290 */ /* 0x000fe4000a7fe4ff */
[----:B------:R-:W-:Y:S02]  /*c5d0*/  UIADD3.X UR71, UPT, UPT, UR11, UR71, URZ, UP3, !UPT ;  /* 0x000000470b477290 */ /* 0x000fe40009ffe4ff */
[----:B------:R-:W-:Y:S02]  /*c5e0*/  UIADD3.X UR70, UPT, UPT, UR11, UR70, URZ, UP2, !UPT ;  /* 0x000000460b467290 */ /* 0x000fe400097fe4ff */
[----:B------:R-:W-:Y:S01]  /*c5f0*/  UIADD3 UR66, UPT, UPT, UR66, -0x80, URZ ;  /* 0xffffff8042427890 */ /* 0x000fe2000fffe0ff */
[----:B---3--:R-:W-:Y:S02]  /*c600*/  IADD3 R103, P0, PT, R103, UR5, RZ ;  /* 0x0000000567677c10 */ /* 0x008fe4000ff1e0ff */
[----:B------:R-:W-:-:S03]  /*c610*/  IADD3 R102, P1, PT, R102, UR5, RZ ;  /* 0x0000000566667c10 */ /* 0x000fc6000ff3e0ff */
[----:B------:R0:W-:Y:S01]  /*c620*/  STL [R1+0x1d4], R103 ;  /* 0x0001d46701007387 */ /* 0x0001e20000100800 */
[----:B----4-:R-:W-:Y:S02]  /*c630*/  IADD3.X R101, PT, PT, R101, UR11, RZ, P0, !PT ;  /* 0x0000000b65657c10 */ /* 0x010fe400087fe4ff */
[----:B------:R-:W-:Y:S01]  /*c640*/  IADD3.X R125, PT, PT, R125, UR11, RZ, P1, !PT ;  /* 0x0000000b7d7d7c10 */ /* 0x000fe20008ffe4ff */
[----:B------:R0:W-:Y:S04]  /*c650*/  STL [R1+0x1f4], R102 ;  /* 0x0001f46601007387 */ /* 0x0001e80000100800 */
[----:B------:R0:W-:Y:S04]  /*c660*/  STL [R1+0x1dc], R125 ;  /* 0x0001dc7d01007387 */ /* 0x0001e80000100800 */
[----:B------:R0:W-:Y:S01]  /*c670*/  STL [R1+0x1c8], R101 ;  /* 0x0001c86501007387 */ /* 0x0001e20000100800 */
[----:B------:R-:W-:Y:S05]  /*c680*/  BRA.U UP0, `(.L_x_1) ;  /* 0xffffff7500307547 */ /* 0x000fea000b83ffff */
.L_x_0:
[----:B------:R-:W2:Y:S01]  /*c690*/  S2R R45, SR_TID.X ;  /* 0x00000000002d7919 */ /* 0x000ea20000002100 */
[----:B------:R-:W-:Y:S01]  /*c6a0*/  F2FP.SATFINITE.E4M3.F32.PACK_AB_MERGE_C R64, R65, R64, RZ ;  /* 0x000000404140723e */ /* 0x000fe200048070ff */
[----:B------:R-:W3:Y:S01]  /*c6b0*/  LDCU.128 UR12, c[0x0][0x390] ;  /* 0x00007200ff0c77ac */ /* 0x000ee20008000c00 */
[----:B------:R-:W-:Y:S01]  /*c6c0*/  F2FP.SATFINITE.E4M3.F32.PACK_AB_MERGE_C R68, R69, R68, RZ ;  /* 0x000000444544723e */ /* 0x000fe200048070ff */
[----:B------:R-:W4:Y:S01]  /*c6d0*/  S2R R5, SR_TID.X ;  /* 0x0000000000057919 */ /* 0x000f220000002100 */
[----:B------:R-:W-:Y:S01]  /*c6e0*/  F2FP.SATFINITE.E4M3.F32.PACK_AB_MERGE_C R12, R13, R12, RZ ;  /* 0x0000000c0d0c723e */ /* 0x000fe200048070ff */
[----:B------:R-:W0:Y:S01]  /*c6f0*/  LDCU UR5, c[0x0][0x3b8] ;  /* 0x00007700ff0577ac */ /* 0x000e220008000800 */
[----:B------:R-:W-:Y:S02]  /*c700*/  F2FP.SATFINITE.E4M3.F32.PACK_AB_MERGE_C R66, R67, R66, RZ ;  /* 0x000000424342723e */ /* 0x000fe400048070ff */
[----:B------:R-:W-:Y:S02]  /*c710*/  F2FP.SATFINITE.E4M3.F32.PACK_AB_MERGE_C R70, R71, R70, RZ ;  /* 0x000000464746723e */ /* 0x000fe400048070ff */
[----:B------:R-:W-:-:S02]  /*c720*/  F2FP.SATFINITE.E4M3.F32.PACK_AB_MERGE_C R14, R15, R14, RZ ;  /* 0x0000000e0f0e723e */ /* 0x000fc400048070ff */
[----:B------:R-:W-:Y:S02]  /*c730*/  F2FP.SATFINITE.E4M3.F32.PACK_AB_MERGE_C R40, R41, R40, RZ ;  /* 0x000000282928723e */ /* 0x000fe400048070ff */
[----:B------:R-:W-:Y:S02]  /*c740*/  F2FP.SATFINITE.E4M3.F32.PACK_AB_MERGE_C R36, R37, R36, RZ ;  /* 0x000000242524723e */ /* 0x000fe400048070ff */
[----:B------:R-:W-:Y:S02]  /*c750*/  F2FP.SATFINITE.E4M3.F32.PACK_AB_MERGE_C R32, R33, R32, RZ ;  /* 0x000000202120723e */ /* 0x000fe400048070ff */
[----:B------:R-:W-:Y:S02]  /*c760*/  F2FP.SATFINITE.E4M3.F32.PACK_AB_MERGE_C R42, R43, R42, RZ ;  /* 0x0000002a2b2a723e */ /* 0x000fe400048070ff */
[----:B------:R-:W-:Y:S02]  /*c770*/  F2FP.SATFINITE.E4M3.F32.PACK_AB_MERGE_C R38, R39, R38, RZ ;  /* 0x000000262726723e */ /* 0x000fe400048070ff */
[----:B------:R-:W-:-:S02]  /*c780*/  F2FP.SATFINITE.E4M3.F32.PACK_AB_MERGE_C R34, R35, R34, RZ ;  /* 0x000000222322723e */ /* 0x000fc400048070ff */
[----:B------:R-:W-:Y:S02]  /*c790*/  F2FP.SATFINITE.E4M3.F32.PACK_AB_MERGE_C R16, R17, R16, RZ ;  /* 0x000000101110723e */ /* 0x000fe400048070ff */
[----:B------:R-:W-:Y:S02]  /*c7a0*/  F2FP.SATFINITE.E4M3.F32.PACK_AB_MERGE_C R20, R21, R20, RZ ;  /* 0x000000141514723e */ /* 0x000fe400048070ff */
[----:B------:R-:W-:Y:S02]  /*c7b0*/  F2FP.SATFINITE.E4M3.F32.PACK_AB_MERGE_C R22, R23, R22, RZ ;  /* 0x000000161716723e */ /* 0x000fe400048070ff */
[----:B------:R-:W-:Y:S01]  /*c7c0*/  F2FP.SATFINITE.E4M3.F32.PACK_AB_MERGE_C R84, R85, R84, RZ ;  /* 0x000000545554723e */ /* 0x000fe200048070ff */
[----:B--2---:R-:W-:Y:S01]  /*c7d0*/  IMAD.SHL.U32 R0, R45, 0x200, RZ ;  /* 0x000002002d007824 */ /* 0x004fe200078e00ff */
[----:B------:R-:W-:Y:S01]  /*c7e0*/  F2FP.SATFINITE.E4M3.F32.PACK_AB_MERGE_C R60, R61, R60, RZ ;  /* 0x0000003c3d3c723e */ /* 0x000fe200048070ff */
[C---:B-----5:R-:W-:Y:S01]  /*c7f0*/  IMAD.SHL.U32 R2, R45.reuse, 0x8, RZ ;  /* 0x000000082d027824 */ /* 0x060fe200078e00ff */
[----:B------:R-:W-:Y:S01]  /*c800*/  LOP3.LUT R64, R64, 0xffff, RZ, 0xc0, !PT ;  /* 0x0000ffff40407812 */ /* 0x000fe200078ec0ff */
[----:B------:R-:W2:Y:S01]  /*c810*/  LDL.LU R85, [R1+0xe4] ;  /* 0x0000e40001557983 */ /* 0x000ea20000300800 */
[----:B------:R-:W-:Y:S01]  /*c820*/  LOP3.LUT R3, R0, 0x1000, RZ, 0xc0, !PT ;  /* 0x0000100000037812 */ /* 0x000fe200078ec0ff */
[C---:B------:R-:W-:Y:S01]  /*c830*/  IMAD.SHL.U32 R0, R45.reuse, 0x100, RZ ;  /* 0x000001002d007824 */ /* 0x040fe200078e00ff */
[----:B------:R-:W-:Y:S01]  /*c840*/  LOP3.LUT R4, R2, 0x80, RZ, 0xc0, !PT ;  /* 0x0000008002047812 */ /* 0x000fe200078ec0ff */
[----:B------:R-:W-:Y:S01]  /*c850*/  IMAD.SHL.U32 R2, R45, 0x10, RZ ;  /* 0x000000102d027824 */ /* 0x000fe200078e00ff */
[----:B----4-:R-:W-:-:S02]  /*c860*/  LOP3.LUT R5, R5, 0x180, RZ, 0xc0, !PT ;  /* 0x0000018005057812 */ /* 0x010fc400078ec0ff */
[----:B------:R-:W-:Y:S02]  /*c870*/  IADD3 R4, PT, PT, R4, UR4, R3 ;  /* 0x0000000404047c10 */ /* 0x000fe4000fffe003 */
[----:B------:R-:W-:Y:S02]  /*c880*/  LOP3.LUT R0, R0, 0x6000, RZ, 0xc0, !PT ;  /* 0x0000600000007812 */ /* 0x000fe400078ec0ff */
[----:B------:R-:W-:Y:S02]  /*c890*/  LOP3.LUT R3, R2, 0x70, RZ, 0xc0, !PT ;  /* 0x0000007002037812 */ /* 0x000fe400078ec0ff */
[----:B------:R-:W-:Y:S02]  /*c8a0*/  LOP3.LUT R15, R68, 0xffff, RZ, 0xc0, !PT ;  /* 0x0000ffff440f7812 */ /* 0x000fe400078ec0ff */
[----:B------:R-:W-:Y:S02]  /*c8b0*/  IADD3 R0, PT, PT, R3, R4, R0 ;  /* 0x0000000403007210 */ /* 0x000fe40007ffe000 */
[----:B------:R-:W-:-:S02]  /*c8c0*/  LOP3.LUT R48, R12, 0xffff, RZ, 0xc0, !PT ;  /* 0x0000ffff0c307812 */ /* 0x000fc400078ec0ff */
[----:B------:R-:W-:Y:S01]  /*c8d0*/  LOP3.LUT R66, R66, 0xffff, RZ, 0xc0, !PT ;  /* 0x0000ffff42427812 */ /* 0x000fe200078ec0ff */
[----:B------:R-:W-:Y:S01]  /*c8e0*/  IMAD R2, R5, 0x2, R0 ;  /* 0x0000000205027824 */ /* 0x000fe200078e0200 */
[----:B------:R-:W-:Y:S02]  /*c8f0*/  LOP3.LUT R17, R70, 0xffff, RZ, 0xc0, !PT ;  /* 0x0000ffff46117812 */ /* 0x000fe400078ec0ff */
[----:B------:R-:W-:Y:S02]  /*c900*/  LOP3.LUT R50, R14, 0xffff, RZ, 0xc0, !PT ;  /* 0x0000ffff0e327812 */ /* 0x000fe400078ec0ff */
[----:B------:R-:W-:Y:S02]  /*c910*/  LOP3.LUT R40, R40, 0xffff, RZ, 0xc0, !PT ;  /* 0x0000ffff28287812 */ /* 0x000fe400078ec0ff */
[----:B------:R-:W-:Y:S02]  /*c920*/  LOP3.LUT R21, R36, 0xffff, RZ, 0xc0, !PT ;  /* 0x0000ffff24157812 */ /* 0x000fe400078ec0ff */
[----:B------:R-:W-:-:S02]  /*c930*/  LOP3.LUT R32, R32, 0xffff, RZ, 0xc0, !PT ;  /* 0x0000ffff20207812 */ /* 0x000fc400078ec0ff */
[----:B------:R-:W-:Y:S02]  /*c940*/  LOP3.LUT R42, R42, 0xffff, RZ, 0xc0, !PT ;  /* 0x0000ffff2a2a7812 */ /* 0x000fe400078ec0ff */
[----:B------:R-:W-:Y:S02]  /*c950*/  LOP3.LUT R23, R38, 0xffff, RZ, 0xc0, !PT ;  /* 0x0000ffff26177812 */ /* 0x000fe400078ec0ff */
[----:B------:R-:W-:Y:S02]  /*c960*/  LOP3.LUT R34, R34, 0xffff, RZ, 0xc0, !PT ;  /* 0x0000ffff22227812 */ /* 0x000fe400078ec0ff */
        /* <DEDUP_REMOVED lines=8> */
[----:B------:R-:W-:-:S02]  /*c9f0*/  PRMT R3, R48, 0x3340, R1 ;  /* 0x0000334030037816 */ /* 0x000fc40000000001 */
[----:B------:R-:W-:Y:S02]  /*ca00*/  PRMT R4, R64, 0x3340, R15 ;  /* 0x0000334040047816 */ /* 0x000fe4000000000f */
[----:B------:R-:W-:Y:S02]  /*ca10*/  F2FP.SATFINITE.E4M3.F32.PACK_AB_MERGE_C R24, R25, R24, RZ ;  /* 0x000000181918723e */ /* 0x000fe400048070ff */
[--C-:B------:R-:W-:Y:S02]  /*ca20*/  PRMT R0, R50, 0x3340, R1.reuse ;  /* 0x0000334032007816 */ /* 0x100fe40000000001 */
[----:B------:R-:W-:Y:S02]  /*ca30*/  PRMT R7, R32, 0x3340, R1 ;  /* 0x0000334020077816 */ /* 0x000fe40000000001 */
[----:B------:R-:W-:Y:S02]  /*ca40*/  PRMT R5, R66, 0x3340, R17 ;  /* 0x0000334042057816 */ /* 0x000fe40000000011 */
[----:B------:R-:W-:-:S02]  /*ca50*/  PRMT R6, R40, 0x3340, R21 ;  /* 0x0000334028067816 */ /* 0x000fc40000000015 */
[----:B------:R-:W-:Y:S02]  /*ca60*/  F2FP.SATFINITE.E4M3.F32.PACK_AB_MERGE_C R26, R27, R26, RZ ;  /* 0x0000001a1b1a723e */ /* 0x000fe400048070ff */
[----:B------:R-:W-:Y:S02]  /*ca70*/  F2FP.SATFINITE.E4M3.F32.PACK_AB_MERGE_C R28, R29, R28, RZ ;  /* 0x0000001c1d1c723e */ /* 0x000fe400048070ff */
[----:B------:R-:W-:Y:S02]  /*ca80*/  PRMT R9, R34, 0x3340, R1 ;  /* 0x0000334022097816 */ /* 0x000fe40000000001 */
[----:B------:R-:W-:Y:S02]  /*ca90*/  PRMT R8, R42, 0x3340, R23 ;  /* 0x000033402a087816 */ /* 0x000fe40000000017 */
[----:B------:R-:W-:Y:S02]  /*caa0*/  LOP3.LUT R84, R84, 0xffff, RZ, 0xc0, !PT ;  /* 0x0000ffff54547812 */ /* 0x000fe400078ec0ff */
[----:B------:R-:W-:-:S02]  /*cab0*/  LOP3.LUT R25, R20, 0xffff, RZ, 0xc0, !PT ;  /* 0x0000ffff14197812 */ /* 0x000fc400078ec0ff */
[----:B------:R-:W-:Y:S02]  /*cac0*/  LOP3.LUT R60, R60, 0xffff, RZ, 0xc0, !PT ;  /* 0x0000ffff3c3c7812 */ /* 0x000fe400078ec0ff */
[----:B------:R-:W-:Y:S02]  /*cad0*/  F2FP.SATFINITE.E4M3.F32.PACK_AB_MERGE_C R30, R31, R30, RZ ;  /* 0x0000001e1f1e723e */ /* 0x000fe400048070ff */
[----:B------:R-:W-:Y:S02]  /*cae0*/  LOP3.LUT R86, R86, 0xffff, RZ, 0xc0, !PT ;  /* 0x0000ffff56567812 */ /* 0x000fe400078ec0ff */
[----:B------:R-:W-:Y:S02]  /*caf0*/  LOP3.LUT R27, R22, 0xffff, RZ, 0xc0, !PT ;  /* 0x0000ffff161b7812 */ /* 0x000fe400078ec0ff */
[----:B------:R-:W-:Y:S02]  /*cb00*/  LOP3.LUT R62, R62, 0xffff, RZ, 0xc0, !PT ;  /* 0x0000ffff3e3e7812 */ /* 0x000fe400078ec0ff */
[----:B------:R-:W-:-:S02]  /*cb10*/  LOP3.LUT R80, R80, 0xffff, RZ, 0xc0, !PT ;  /* 0x0000ffff50507812 */ /* 0x000fc400078ec0ff */
[----:B------:R-:W-:Y:S02]  /*cb20*/  LOP3.LUT R29, R96, 0xffff, RZ, 0xc0, !PT ;  /* 0x0000ffff601d7812 */ /* 0x000fe400078ec0ff */
[----:B------:R-:W-:Y:S02]  /*cb30*/  LOP3.LUT R76, R76, 0xffff, RZ, 0xc0, !PT ;  /* 0x0000ffff4c4c7812 */ /* 0x000fe400078ec0ff */
[----:B------:R-:W-:Y:S02]  /*cb40*/  PRMT R4, R4, 0x5410, R3 ;  /* 0x0000541004047816 */ /* 0x000fe40000000003 */
[----:B------:R-:W-:Y:S02]  /*cb50*/  LOP3.LUT R82, R82, 0xffff, RZ, 0xc0, !PT ;  /* 0x0000ffff52527812 */ /* 0x000fe400078ec0ff */
[----:B------:R-:W-:Y:S02]  /*cb60*/  LOP3.LUT R31, R98, 0xffff, RZ, 0xc0, !PT ;  /* 0x0000ffff621f7812 */ /* 0x000fe400078ec0ff */
[----:B------:R-:W-:-:S02]  /*cb70*/  LOP3.LUT R78, R78, 0xffff, RZ, 0xc0, !PT ;  /* 0x0000ffff4e4e7812 */ /* 0x000fc400078ec0ff */
[----:B------:R-:W-:Y:S02]  /*cb80*/  PRMT R5, R5, 0x5410, R0 ;  /* 0x0000541005057816 */ /* 0x000fe40000000000 */
[----:B------:R-:W-:Y:S02]  /*cb90*/  PRMT R3, R6, 0x5410, R7 ;  /* 0x0000541006037816 */ /* 0x000fe40000000007 */
[----:B------:R-:W-:Y:S02]  /*cba0*/  PRMT R0, R8, 0x5410, R9 ;  /* 0x0000541008007816 */ /* 0x000fe40000000009 */
[----:B------:R-:W-:Y:S02]  /*cbb0*/  PRMT R6, R60, 0x3340, R1 ;  /* 0x000033403c067816 */ /* 0x000fe40000000001 */
[----:B------:R-:W-:Y:S02]  /*cbc0*/  PRMT R13, R84, 0x3340, R25 ;  /* 0x00003340540d7816 */ /* 0x000fe40000000019 */
[----:B------:R-:W-:-:S02]  /*cbd0*/  PRMT R7, R62, 0x3340, R1 ;  /* 0x000033403e077816 */ /* 0x000fc40000000001 */
        /* <DEDUP_REMOVED lines=9> */
[----:B------:R-:W-:Y:S02]  /*cc70*/  SHF.R.U32.HI R8, RZ, 0x8, R64 ;  /* 0x00000008ff087819 */ /* 0x000fe40000011640 */
[----:B------:R-:W-:Y:S02]  /*cc80*/  SHF.R.U32.HI R9, RZ, 0x8, R66 ;  /* 0x00000008ff097819 */ /* 0x000fe40000011642 */
[----:B------:R-:W-:-:S02]  /*cc90*/  SHF.R.U32.HI R11, RZ, 0x8, R17 ;  /* 0x00000008ff0b7819 */ /* 0x000fc40000011611 */
[----:B------:R-:W-:Y:S02]  /*cca0*/  SHF.R.U32.HI R10, RZ, 0x8, R15 ;  /* 0x00000008ff0a7819 */ /* 0x000fe4000001160f */
[----:B------:R-:W-:Y:S02]  /*ccb0*/  LOP3.LUT R17, R8, 0xffff, RZ, 0xc0, !PT ;  /* 0x0000ffff08117812 */ /* 0x000fe400078ec0ff */
[----:B------:R-:W-:Y:S02]  /*ccc0*/  LOP3.LUT R11, R11, 0xffff, RZ, 0xc0, !PT ;  /* 0x0000ffff0b0b7812 */ /* 0x000fe400078ec0ff */
[----:B------:R-:W-:Y:S02]  /*ccd0*/  LOP3.LUT R8, R9, 0xffff, RZ, 0xc0, !PT ;  /* 0x0000ffff09087812 */ /* 0x000fe400078ec0ff */
[----:B------:R-:W-:Y:S02]  /*cce0*/  F2FP.SATFINITE.E4M3.F32.PACK_AB_MERGE_C R18, R19, R18, RZ ;  /* 0x000000121312723e */ /* 0x000fe400048070ff */
[----:B------:R-:W-:-:S02]  /*ccf0*/  LOP3.LUT R10, R10, 0xffff, RZ, 0xc0, !PT ;  /* 0x0000ffff0a0a7812 */ /* 0x000fc400078ec0ff */
[----:B------:R-:W-:Y:S02]  /*cd00*/  PRMT R19, R8, 0x3340, R11 ;  /* 0x0000334008137816 */ /* 0x000fe4000000000b */
[----:B------:R-:W-:Y:S02]  /*cd10*/  SHF.R.U32.HI R8, RZ, 0x8, R40 ;  /* 0x00000008ff087819 */ /* 0x000fe40000011628 */
[----:B------:R-:W-:Y:S02]  /*cd20*/  SHF.R.U32.HI R15, RZ, 0x8, R50 ;  /* 0x00000008ff0f7819 */ /* 0x000fe40000011632 */
[----:B------:R-:W-:Y:S02]  /*cd30*/  SHF.R.U32.HI R9, RZ, 0x8, R42 ;  /* 0x00000008ff097819 */ /* 0x000fe4000001162a */
[----:B------:R-:W-:Y:S02]  /*cd40*/  SHF.R.U32.HI R11, RZ, 0x8, R23 ;  /* 0x00000008ff0b7819 */ /* 0x000fe40000011617 */
[----:B------:R-:W-:-:S02]  /*cd50*/  PRMT R17, R17, 0x3340, R10 ;  /* 0x0000334011117816 */ /* 0x000fc4000000000a */
[----:B------:R-:W-:Y:S02]  /*cd60*/  SHF.R.U32.HI R10, RZ, 0x8, R21 ;  /* 0x00000008ff0a7819 */ /* 0x000fe40000011615 */
[----:B------:R-:W-:Y:S02]  /*cd70*/  LOP3.LUT R21, R8, 0xffff, RZ, 0xc0, !PT ;  /* 0x0000ffff08157812 */ /* 0x000fe400078ec0ff */
[----:B------:R-:W-:Y:S02]  /*cd80*/  LOP3.LUT R15, R15, 0xffff, RZ, 0xc0, !PT ;  /* 0x0000ffff0f0f7812 */ /* 0x000fe400078ec0ff */
[----:B------:R-:W-:Y:S02]  /*cd90*/  LOP3.LUT R11, R11, 0xffff, RZ, 0xc0, !PT ;  /* 0x0000ffff0b0b7812 */ /* 0x000fe400078ec0ff */
[----:B------:R-:W-:Y:S02]  /*cda0*/  LOP3.LUT R8, R9, 0xffff, RZ, 0xc0, !PT ;  /* 0x0000ffff09087812 */ /* 0x000fe400078ec0ff */
[----:B------:R-:W-:-:S02]  /*cdb0*/  LOP3.LUT R10, R10, 0xffff, RZ, 0xc0, !PT ;  /* 0x0000ffff0a0a7812 */ /* 0x000fc400078ec0ff */
[----:B------:R-:W-:Y:S02]  /*cdc0*/  PRMT R44, R15, 0x3340, R44 ;  /* 0x000033400f2c7816 */ /* 0x000fe4000000002c */
[----:B------:R-:W-:Y:S02]  /*cdd0*/  PRMT R23, R8, 0x3340, R11 ;  /* 0x0000334008177816 */ /* 0x000fe4000000000b */
[----:B------:R-:W-:Y:S02]  /*cde0*/  SHF.R.U32.HI R15, RZ, 0x8, R34 ;  /* 0x00000008ff0f7819 */ /* 0x000fe40000011622 */
[----:B------:R-:W-:Y:S02]  /*cdf0*/  SHF.R.U32.HI R8, RZ, 0x8, R84 ;  /* 0x00000008ff087819 */ /* 0x000fe40000011654 */
[----:B------:R-:W-:Y:S02]  /*ce00*/  SHF.R.U32.HI R9, RZ, 0x8, R86 ;  /* 0x00000008ff097819 */ /* 0x000fe40000011656 */
[----:B------:R-:W-:-:S02]  /*ce10*/  SHF.R.U32.HI R11, RZ, 0x8, R27 ;  /* 0x00000008ff0b7819 */ /* 0x000fc4000001161b */
[----:B------:R-:W-:Y:S02]  /*ce20*/  PRMT R21, R21, 0x3340, R10 ;  /* 0x0000334015157816 */ /* 0x000fe4000000000a */
[----:B------:R-:W-:Y:S02]  /*ce30*/  SHF.R.U32.HI R10, RZ, 0x8, R25 ;  /* 0x00000008ff0a7819 */ /* 0x000fe40000011619 */
[----:B------:R-:W-:Y:S02]  /*ce40*/  LOP3.LUT R15, R15, 0xffff, RZ, 0xc0, !PT ;  /* 0x0000ffff0f0f7812 */ /* 0x000fe400078ec0ff */
[----:B------:R-:W-:Y:S02]  /*ce50*/  LOP3.LUT R25, R8, 0xffff, RZ, 0xc0, !PT ;  /* 0x0000ffff08197812 */ /* 0x000fe400078ec0ff */
[----:B------:R-:W-:Y:S02]  /*ce60*/  LOP3.LUT R11, R11, 0xffff, RZ, 0xc0, !PT ;  /* 0x0000ffff0b0b7812 */ /* 0x000fe400078ec0ff */
[----:B------:R-:W-:-:S02]  /*ce70*/  LOP3.LUT R8, R9, 0xffff, RZ, 0xc0, !PT ;  /* 0x0000ffff09087812 */ /* 0x000fc400078ec0ff */
[----:B-1----:R-:W-:Y:S02]  /*ce80*/  PRMT R46, R15, 0x3340, R46 ;  /* 0x000033400f2e7816 */ /* 0x002fe4000000002e */
[----:B------:R-:W-:Y:S02]  /*ce90*/  LOP3.LUT R10, R10, 0xffff, RZ, 0xc0, !PT ;  /* 0x0000ffff0a0a7812 */ /* 0x000fe400078ec0ff */
[----:B------:R-:W-:Y:S02]  /*cea0*/  SHF.R.U32.HI R14, RZ, 0x8, R48 ;  /* 0x00000008ff0e7819 */ /* 0x000fe40000011630 */
[----:B------:R-:W-:Y:S02]  /*ceb0*/  SHF.R.U32.HI R15, RZ, 0x8, R62 ;  /* 0x00000008ff0f7819 */ /* 0x000fe4000001163e */
[----:B------:R-:W-:Y:S02]  /*cec0*/  PRMT R27, R8, 0x3340, R11 ;  /* 0x00003340081b7816 */ /* 0x000fe4000000000b */
[----:B------:R-:W-:-:S02]  /*ced0*/  SHF.R.U32.HI R8, RZ, 0x8, R80 ;  /* 0x00000008ff087819 */ /* 0x000fc40000011650 */
[----:B------:R-:W-:Y:S02]  /*cee0*/  SHF.R.U32.HI R9, RZ, 0x8, R82 ;  /* 0x00000008ff097819 */ /* 0x000fe40000011652 */
[----:B------:R-:W-:Y:S02]  /*cef0*/  SHF.R.U32.HI R11, RZ, 0x8, R31 ;  /* 0x00000008ff0b7819 */ /* 0x000fe4000001161f */
[----:B------:R-:W-:Y:S02]  /*cf00*/  F2FP.SATFINITE.E4M3.F32.PACK_AB_MERGE_C R108, R109, R108, RZ ;  /* 0x0000006c6d6c723e */ /* 0x000fe400048070ff */
[----:B------:R-:W-:Y:S02]  /*cf10*/  PRMT R25, R25, 0x3340, R10 ;  /* 0x0000334019197816 */ /* 0x000fe4000000000a */
[----:B------:R-:W-:Y:S02]  /*cf20*/  LOP3.LUT R14, R14, 0xffff, RZ, 0xc0, !PT ;  /* 0x0000ffff0e0e7812 */ /* 0x000fe400078ec0ff */
[----:B------:R-:W-:-:S02]  /*cf30*/  LOP3.LUT R34, R15, 0xffff, RZ, 0xc0, !PT ;  /* 0x0000ffff0f227812 */ /* 0x000fc400078ec0ff */
[----:B------:R-:W-:Y:S02]  /*cf40*/  SHF.R.U32.HI R10, RZ, 0x8, R29 ;  /* 0x00000008ff0a7819 */ /* 0x000fe4000001161d */
[----:B------:R-:W-:Y:S02]  /*cf50*/  SHF.R.U32.HI R15, RZ, 0x8, R78 ;  /* 0x00000008ff0f7819 */ /* 0x000fe4000001164e */
[----:B------:R-:W-:Y:S02]  /*cf60*/  LOP3.LUT R29, R8, 0xffff, RZ, 0xc0, !PT ;  /* 0x0000ffff081d7812 */ /* 0x000fe400078ec0ff */
[----:B------:R-:W-:Y:S02]  /*cf70*/  LOP3.LUT R11, R11, 0xffff, RZ, 0xc0, !PT ;  /* 0x0000ffff0b0b7812 */ /* 0x000fe400078ec0ff */
[----:B------:R-:W-:Y:S02]  /*cf80*/  LOP3.LUT R8, R9, 0xffff, RZ, 0xc0, !PT ;  /* 0x0000ffff09087812 */ /* 0x000fe400078ec0ff */
[----:B------:R-:W-:-:S02]  /*cf90*/  LOP3.LUT R9, R108, 0xffff, RZ, 0xc0, !PT ;  /* 0x0000ffff6c097812 */ /* 0x000fc400078ec0ff */
[----:B------:R-:W-:Y:S02]  /*cfa0*/  PRMT R20, R14, 0x3340, R1 ;  /* 0x000033400e147816 */ /* 0x000fe40000000001 */
[----:B------:R-:W-:Y:S02]  /*cfb0*/  SHF.R.U32.HI R14, RZ, 0x8, R32 ;  /* 0x00000008ff0e7819 */ /* 0x000fe40000011620 */
[----:B------:R-:W-:Y:S02]  /*cfc0*/  LOP3.LUT R36, R15, 0xffff, RZ, 0xc0, !PT ;  /* 0x0000ffff0f247812 */ /* 0x000fe400078ec0ff */
[----:B------:R-:W-:Y:S02]  /*cfd0*/  PRMT R15, R8, 0x3340, R11 ;  /* 0x00003340080f7816 */ /* 0x000fe4000000000b */
[----:B------:R-:W-:Y:S02]  /*cfe0*/  PRMT R8, R4, 0x4210, R9 ;  /* 0x0000421004087816 */ /* 0x000fe40000000009 */
[----:B------:R-:W-:-:S02]  /*cff0*/  LOP3.LUT R4, R16, 0xffff, RZ, 0xc0, !PT ;  /* 0x0000ffff10047812 */ /* 0x000fc400078ec0ff */
[----:B------:R-:W-:Y:S02]  /*d000*/  LOP3.LUT R14, R14, 0xffff, RZ, 0xc0, !PT ;  /* 0x0000ffff0e0e7812 */ /* 0x000fe400078ec0ff */
[--C-:B------:R-:W-:Y:S02]  /*d010*/  PRMT R34, R34, 0x3340, R1.reuse ;  /* 0x0000334022227816 */ /* 0x100fe40000000001 */
[----:B------:R-:W-:Y:S02]  /*d020*/  PRMT R16, R3, 0x4210, R4 ;  /* 0x0000421003107816 */ /* 0x000fe40000000004 */
[----:B------:R-:W-:Y:S02]  /*d030*/  PRMT R22, R14, 0x3340, R1 ;  /* 0x000033400e167816 */ /* 0x000fe40000000001 */
[----:B------:R-:W-:Y:S02]  /*d040*/  LOP3.LUT R3, R26, 0xffff, RZ, 0xc0, !PT ;  /* 0x0000ffff1a037812 */ /* 0x000fe400078ec0ff */
[----:B------:R-:W-:-:S02]  /*d050*/  PRMT R34, R27, 0x5410, R34 ;  /* 0x000054101b227816 */ /* 0x000fc40000000022 */
[----:B------:R-:W-:Y:S02]  /*d060*/  PRMT R20, R17, 0x5410, R20 ;  /* 0x0000541011147816 */ /* 0x000fe40000000014 */
[----:B------:R-:W-:Y:S02]  /*d070*/  PRMT R17, R21, 0x5410, R22 ;  /* 0x0000541015117816 */ /* 0x000fe40000000016 */
[----:B------:R-:W-:Y:S02]  /*d080*/  PRMT R46, R23, 0x5410, R46 ;  /* 0x00005410172e7816 */ /* 0x000fe4000000002e */
[--C-:B------:R-:W-:Y:S02]  /*d090*/  PRMT R22, R12, 0x4210, R3.reuse ;  /* 0x000042100c167816 */ /* 0x100fe40000000003 */
[----:B------:R-:W-:Y:S02]  /*d0a0*/  PRMT R23, R34, 0x5210, R3 ;  /* 0x0000521022177816 */ /* 0x000fe40000000003 */
[----:B------:R-:W4:Y:S01]  /*d0b0*/  LDL.LU R3, [R1+0x394] ;  /* 0x0003940001037983 */ /* 0x000f220000300800 */
[----:B------:R-:W-:-:S02]  /*d0c0*/  SHF.R.U32.HI R14, RZ, 0x8, R60 ;  /* 0x00000008ff0e7819 */ /* 0x000fc4000001163c */
[----:B------:R-:W-:Y:S02]  /*d0d0*/  F2FP.SATFINITE.E4M3.F32.PACK_AB_MERGE_C R110, R111, R110, RZ ;  /* 0x0000006e6f6e723e */ /* 0x000fe400048070ff */
[----:B------:R-:W-:-:S04]  /*d0e0*/  LOP3.LUT R14, R14, 0xffff, RZ, 0xc0, !PT ;  /* 0x0000ffff0e0e7812 */ /* 0x000fc800078ec0ff */
[----:B------:R-:W-:Y:S02]  /*d0f0*/  PRMT R32, R14, 0x3340, R1 ;  /* 0x000033400e207816 */ /* 0x000fe40000000001 */
[----:B------:R-:W-:Y:S02]  /*d100*/  SHF.R.U32.HI R14, RZ, 0x8, R76 ;  /* 0x00000008ff0e7819 */ /* 0x000fe4000001164c */
[----:B------:R-:W-:Y:S02]  /*d110*/  LOP3.LUT R10, R10, 0xffff, RZ, 0xc0, !PT ;  /* 0x0000ffff0a0a7812 */ /* 0x000fe400078ec0ff */
[----:B------:R-:W-:Y:S02]  /*d120*/  LOP3.LUT R14, R14, 0xffff, RZ, 0xc0, !PT ;  /* 0x0000ffff0e0e7812 */ /* 0x000fe400078ec0ff */
[----:B------:R-:W-:Y:S02]  /*d130*/  PRMT R21, R25, 0x5410, R32 ;  /* 0x0000541019157816 */ /* 0x000fe40000000020 */
[----:B------:R-:W1:Y:S01]  /*d140*/  S2R R25, SR_TID.X ;  /* 0x0000000000197919 */ /* 0x000e620000002100 */
[----:B------:R-:W-:-:S02]  /*d150*/  LOP3.LUT R110, R110, 0xffff, RZ, 0xc0, !PT ;  /* 0x0000ffff6e6e7812 */ /* 0x000fc400078ec0ff */
[----:B------:R-:W-:Y:S02]  /*d160*/  PRMT R29, R29, 0x3340, R10 ;  /* 0x000033401d1d7816 */ /* 0x000fe4000000000a */
[--C-:B------:R-:W-:Y:S02]  /*d170*/  PRMT R14, R14, 0x3340, R1.reuse ;  /* 0x000033400e0e7816 */ /* 0x100fe40000000001 */
[----:B------:R-:W-:Y:S02]  /*d180*/  PRMT R36, R36, 0x3340, R1 ;  /* 0x0000334024247816 */ /* 0x000fe40000000001 */
[----:B------:R-:W-:Y:S02]  /*d190*/  PRMT R11, R19, 0x5410, R44 ;  /* 0x00005410130b7816 */ /* 0x000fe4000000002c */
[----:B------:R-:W-:Y:S02]  /*d1a0*/  PRMT R10, R5, 0x4210, R110 ;  /* 0x00004210050a7816 */ /* 0x000fe4000000006e */
[----:B------:R-:W-:-:S02]  /*d1b0*/  LOP3.LUT R19, R18, 0xffff, RZ, 0xc0, !PT ;  /* 0x0000ffff12137812 */ /* 0x000fc400078ec0ff */
[----:B------:R-:W-:Y:S02]  /*d1c0*/  LOP3.LUT R5, R28, 0xffff, RZ, 0xc0, !PT ;  /* 0x0000ffff1c057812 */ /* 0x000fe400078ec0ff */
[----:B------:R-:W-:Y:S02]  /*d1d0*/  LOP3.LUT R24, R24, 0xffff, RZ, 0xc0, !PT ;  /* 0x0000ffff18187812 */ /* 0x000fe400078ec0ff */
[----:B------:R-:W-:Y:S02]  /*d1e0*/  LOP3.LUT R30, R30, 0xffff, RZ, 0xc0, !PT ;  /* 0x0000ffff1e1e7812 */ /* 0x000fe400078ec0ff */
[----:B------:R-:W-:Y:S02]  /*d1f0*/  PRMT R14, R29, 0x5410, R14 ;  /* 0x000054101d0e7816 */ /* 0x000fe4000000000e */
[----:B------:R-:W-:Y:S02]  /*d200*/  PRMT R15, R15, 0x5410, R36 ;  /* 0x000054100f0f7816 */ /* 0x000fe40000000024 */
[----:B------:R-:W-:-:S02]  /*d210*/  PRMT R9, R20, 0x5210, R9 ;  /* 0x0000521014097816 */ /* 0x000fc40000000009 */
[----:B------:R-:W-:Y:S01]  /*d220*/  PRMT R11, R11, 0x5210, R110 ;  /* 0x000052100b0b7816 */ /* 0x000fe2000000006e */
[----:B------:R-:W-:Y:S01]  /*d230*/  BAR.SYNC.DEFER_BLOCKING 0x0 ;  /* 0x0000000000007b1d */ /* 0x000fe20000010000 */
[----:B------:R-:W-:Y:S02]  /*d240*/  PRMT R17, R17, 0x5210, R4 ;  /* 0x0000521011117816 */ /* 0x000fe40000000004 */
[--C-:B------:R-:W-:Y:S02]  /*d250*/  PRMT R18, R0, 0x4210, R19.reuse ;  /* 0x0000421000127816 */ /* 0x100fe40000000013 */
[----:B------:R-:W-:Y:S02]  /*d260*/  PRMT R19, R46, 0x5210, R19 ;  /* 0x000052102e137816 */ /* 0x000fe40000000013 */
[----:B------:R-:W-:Y:S02]  /*d270*/  PRMT R4, R6, 0x4210, R5 ;  /* 0x0000421006047816 */ /* 0x000fe40000000005 */
[----:B------:R-:W-:-:S02]  /*d280*/  PRMT R20, R13, 0x4210, R24 ;  /* 0x000042100d147816 */ /* 0x000fc40000000018 */
[----:B------:R-:W-:Y:S02]  /*d290*/  PRMT R21, R21, 0x5210, R24 ;  /* 0x0000521015157816 */ /* 0x000fe40000000018 */
[--C-:B------:R-:W-:Y:S02]  /*d2a0*/  PRMT R6, R7, 0x4210, R30.reuse ;  /* 0x0000421007067816 */ /* 0x100fe4000000001e */
[----:B------:R-:W-:Y:S02]  /*d2b0*/  PRMT R5, R14, 0x5210, R5 ;  /* 0x000052100e057816 */ /* 0x000fe40000000005 */
[----:B------:R-:W-:Y:S01]  /*d2c0*/  PRMT R7, R15, 0x5210, R30 ;  /* 0x000052100f077816 */ /* 0x000fe2000000001e */
[----:B------:R-:W-:Y:S04]  /*d2d0*/  STSM.16.M88.4 [R2], R8 ;  /* 0x0000000802007844 */ /* 0x000fe80000000200 */
[----:B------:R-:W-:Y:S04]  /*d2e0*/  STSM.16.M88.4 [R2+0x400], R16 ;  /* 0x0004001002007844 */ /* 0x000fe80000000200 */
[----:B------:R-:W-:Y:S04]  /*d2f0*/  STSM.16.M88.4 [R2+0x800], R20 ;  /* 0x0008001402007844 */ /* 0x000fe80000000200 */
[----:B------:R2:W-:Y:S01]  /*d300*/  STSM.16.M88.4 [R2+0xc00], R4 ;  /* 0x000c000402007844 */ /* 0x0005e20000000200 */
[----:B-1----:R-:W-:-:S04]  /*d310*/  LOP3.LUT R25, R25, 0x1ff, RZ, 0xc0, !PT ;  /* 0x000001ff19197812 */ /* 0x002fc800078ec0ff */
[----:B------:R-:W-:Y:S01]  /*d320*/  LEA R84, R25, UR4, 0x4 ;  /* 0x0000000419547c11 */ /* 0x000fe2000f8e20ff */
[----:B------:R-:W-:Y:S06]  /*d330*/  BAR.SYNC.DEFER_BLOCKING 0x0 ;  /* 0x0000000000007b1d */ /* 0x000fec0000010000 */
[----:B------:R-:W4:Y:S01]  /*d340*/  LDCU UR4, c[0x0][0x3b4] ;  /* 0x00007680ff0477ac */ /* 0x000f220008000800 */
[----:B------:R-:W-:Y:S01]  /*d350*/  SHF.R.U32.HI R0, RZ, 0x8, R45 ;  /* 0x00000008ff007819 */ /* 0x000fe2000001162d */
[----:B------:R-:W1:Y:S03]  /*d360*/  LDS.128 R4, [R84] ;  /* 0x0000000054047984 */ /* 0x000e660000000c00 */
[----:B------:R-:W-:Y:S01]  /*d370*/  SGXT.U32 R14, R0, 0x1 ;  /* 0x00000001000e781a */ /* 0x000fe20000000000 */
[----:B------:R-:W1:Y:S03]  /*d380*/  LDS.128 R8, [R84+0x2000] ;  /* 0x0020000054087984 */ /* 0x000e660000000c00 */
[----:B--2---:R-:W-:-:S05]  /*d390*/  LOP3.LUT R2, R85, R14, RZ, 0xfc, !PT ;  /* 0x0000000e55027212 */ /* 0x004fca00078efcff */
[----:B0-----:R-:W-:Y:S01]  /*d3a0*/  IMAD R13, R2, UR5, RZ ;  /* 0x00000005020d7c24 */ /* 0x001fe2000f8e02ff */
[C-C-:B------:R-:W-:Y:S02]  /*d3b0*/  LOP3.LUT R15, R85.reuse, 0x2, R14.reuse, 0xfe, !PT ;  /* 0x00000002550f7812 */ /* 0x140fe400078efe0e */
[C-C-:B------:R-:W-:Y:S02]  /*d3c0*/  LOP3.LUT R0, R85.reuse, 0x7e, R14.reuse, 0xfe, !PT ;  /* 0x0000007e55007812 */ /* 0x140fe400078efe0e */
[C-C-:B------:R-:W-:Y:S02]  /*d3d0*/  LOP3.LUT R26, R85.reuse, 0x7c, R14.reuse, 0xfe, !PT ;  /* 0x0000007c551a7812 */ /* 0x140fe400078efe0e */
[C-C-:B------:R-:W-:Y:S02]  /*d3e0*/  LOP3.LUT R31, R85.reuse, 0x7a, R14.reuse, 0xfe, !PT ;  /* 0x0000007a551f7812 */ /* 0x140fe400078efe0e */
[C-C-:B------:R-:W-:Y:S02]  /*d3f0*/  LOP3.LUT R29, R85.reuse, 0x78, R14.reuse, 0xfe, !PT ;  /* 0x00000078551d7812 */ /* 0x140fe400078efe0e */
[----:B------:R-:W-:-:S02]  /*d400*/  LOP3.LUT R30, R85, 0x76, R14, 0xfe, !PT ;  /* 0x00000076551e7812 */ /* 0x000fc400078efe0e */
        /* <DEDUP_REMOVED lines=54> */
[----:B-1----:R-:W-:Y:S02]  /*d770*/  PRMT R83, R4, 0x7770, RZ ;  /* 0x0000777004537816 */ /* 0x002fe400000000ff */
[----:B------:R-:W-:Y:S02]  /*d780*/  PRMT R87, R5, 0x7770, RZ ;  /* 0x0000777005577816 */ /* 0x000fe400000000ff */
[----:B------:R-:W-:Y:S01]  /*d790*/  PRMT R89, R8, 0x7770, RZ ;  /* 0x0000777008597816 */ /* 0x000fe200000000ff */
[C---:B----4-:R-:W-:Y:S01]  /*d7a0*/  IMAD R28, R3.reuse, UR4, RZ ;  /* 0x00000004031c7c24 */ /* 0x050fe2000f8e02ff */
[----:B---3--:R-:W-:-:S04]  /*d7b0*/  ISETP.GE.AND P0, PT, R3, UR14, PT ;  /* 0x0000000e03007c0c */ /* 0x008fc8000bf06270 */
[----:B------:R-:W-:Y:S02]  /*d7c0*/  IADD3 R27, P1, PT, R28, UR12, RZ ;  /* 0x0000000c1c1b7c10 */ /* 0x000fe4000ff3e0ff */
[----:B------:R-:W-:Y:S02]  /*d7d0*/  ISETP.LT.AND P2, PT, R2, UR15, !P0 ;  /* 0x0000000f02007c0c */ /* 0x000fe4000c741270 */
[----:B------:R-:W-:Y:S02]  /*d7e0*/  LEA.HI.X.SX32 R28, R28, UR13, 0x1, P1 ;  /* 0x0000000d1c1c7c11 */ /* 0x000fe400088f0eff */
[----:B------:R-:W-:-:S04]  /*d7f0*/  IADD3 R12, P1, PT, R13, R27, RZ ;  /* 0x0000001b0d0c7210 */ /* 0x000fc80007f3e0ff */
[-C--:B------:R-:W-:Y:S02]  /*d800*/  LEA.HI.X.SX32 R13, R13, R28.reuse, 0x1, P1 ;  /* 0x0000001c0d0d7211 */ /* 0x080fe400008f0eff */
[C---:B------:R-:W-:Y:S01]  /*d810*/  ISETP.LT.AND P1, PT, R15.reuse, UR15, !P0 ;  /* 0x0000000f0f007c0c */ /* 0x040fe2000c721270 */
[----:B------:R-:W-:Y:S01]  /*d820*/  IMAD R15, R15, UR5, RZ ;  /* 0x000000050f0f7c24 */ /* 0x000fe2000f8e02ff */
[C-C-:B------:R-:W-:Y:S02]  /*d830*/  LOP3.LUT R2, R85.reuse, 0x8, R14.reuse, 0xfe, !PT ;  /* 0x0000000855027812 */ /* 0x140fe400078efe0e */
[C-C-:B------:R-:W-:Y:S02]  /*d840*/  LOP3.LUT R3, R85.reuse, 0x6, R14.reuse, 0xfe, !PT ;  /* 0x0000000655037812 */ /* 0x140fe400078efe0e */
[----:B------:R-:W-:Y:S02]  /*d850*/  LOP3.LUT R14, R85, 0x4, R14, 0xfe, !PT ;  /* 0x00000004550e7812 */ /* 0x000fe400078efe0e */
[C---:B------:R-:W-:Y:S01]  /*d860*/  IADD3 R18, P5, PT, R15.reuse, R27, RZ ;  /* 0x0000001b0f127210 */ /* 0x040fe20007fbe0ff */
[----:B------:R0:W-:Y:S01]  /*d870*/  @P2 STG.E.U8 desc[UR8][R12.64], R83 ;  /* 0x000000530c002986 */ /* 0x0001e2000c101108 */
[C---:B------:R-:W-:Y:S01]  /*d880*/  ISETP.LT.AND P2, PT, R14.reuse, UR15, !P0 ;  /* 0x0000000f0e007c0c */ /* 0x040fe2000c741270 */
[----:B------:R-:W-:Y:S01]  /*d890*/  IMAD R17, R14, UR5, RZ ;  /* 0x000000050e117c24 */ /* 0x000fe2000f8e02ff */
[----:B------:R-:W-:-:S02]  /*d8a0*/  LEA.HI.X.SX32 R19, R15, R28, 0x1, P5 ;  /* 0x0000001c0f137211 */ /* 0x000fc400028f0eff */
[----:B------:R-:W1:Y:S01]  /*d8b0*/  LDS.128 R12, [R84+0x4000] ;  /* 0x00400000540c7984 */ /* 0x000e620000000c00 */
[C---:B------:R-:W-:Y:S01]  /*d8c0*/  IMAD R21, R3.reuse, UR5, RZ ;  /* 0x0000000503157c24 */ /* 0x040fe2000f8e02ff */
[C---:B------:R-:W-:Y:S01]  /*d8d0*/  ISETP.LT.AND P4, PT, R2.reuse, UR15, !P0 ;  /* 0x0000000f02007c0c */ /* 0x040fe2000c781270 */
[----:B------:R-:W-:Y:S01]  /*d8e0*/  IMAD R82, R2, UR5, RZ ;  /* 0x0000000502527c24 */ /* 0x000fe2000f8e02ff */
[----:B------:R-:W-:Y:S02]  /*d8f0*/  ISETP.LT.AND P3, PT, R3, UR15, !P0 ;  /* 0x0000000f03007c0c */ /* 0x000fe4000c761270 */
[-C--:B------:R-:W-:Y:S01]  /*d900*/  IADD3 R2, P6, PT, R17, R27.reuse, RZ ;  /* 0x0000001b11027210 */ /* 0x080fe20007fde0ff */
[----:B------:R-:W-:Y:S01]  /*d910*/  @P1 STG.E.U8 desc[UR8][R18.64], R87 ;  /* 0x0000005712001986 */ /* 0x000fe2000c101108 */
[----:B------:R-:W-:Y:S02]  /*d920*/  IADD3 R16, P5, PT, R21, R27, RZ ;  /* 0x0000001b15107210 */ /* 0x000fe40007fbe0ff */
[----:B------:R-:W-:-:S02]  /*d930*/  LEA.HI.X.SX32 R3, R17, R28, 0x1, P6 ;  /* 0x0000001c11037211 */ /* 0x000fc400030f0eff */
[----:B0-----:R-:W-:Y:S02]  /*d940*/  PRMT R83, R6, 0x7770, RZ ;  /* 0x0000777006537816 */ /* 0x001fe400000000ff */
[C---:B------:R-:W-:Y:S02]  /*d950*/  IADD3 R20, P1, PT, R82.reuse, R27, RZ ;  /* 0x0000001b52147210 */ /* 0x040fe40007f3e0ff */
[-C--:B------:R-:W-:Y:S01]  /*d960*/  LEA.HI.X.SX32 R17, R21, R28.reuse, 0x1, P5 ;  /* 0x0000001c15117211 */ /* 0x080fe200028f0eff */
[----:B------:R0:W-:Y:S01]  /*d970*/  @P2 STG.E.U8 desc[UR8][R2.64], R83 ;  /* 0x0000005302002986 */ /* 0x0001e2000c101108 */
[----:B------:R-:W-:Y:S02]  /*d980*/  PRMT R85, R7, 0x7770, RZ ;  /* 0x0000777007557816 */ /* 0x000fe400000000ff */
[----:B------:R-:W-:Y:S02]  /*d990*/  LEA.HI.X.SX32 R21, R82, R28, 0x1, P1 ;  /* 0x0000001c52157211 */ /* 0x000fe400008f0eff */
[C---:B------:R-:W-:Y:S01]  /*d9a0*/  ISETP.LT.AND P2, PT, R25.reuse, UR15, !P0 ;  /* 0x0000000f19007c0c */ /* 0x040fe2000c741270 */
[----:B------:R-:W-:Y:S01]  /*d9b0*/  IMAD R25, R25, UR5, RZ ;  /* 0x0000000519197c24 */ /* 0x000fe2000f8e02ff */
[----:B------:R-:W-:Y:S01]  /*d9c0*/  @P3 STG.E.U8 desc[UR8][R16.64], R85 ;  /* 0x0000005510003986 */ /* 0x000fe2000c101108 */
[C---:B------:R-:W-:Y:S01]  /*d9d0*/  ISETP.LT.AND P3, PT, R22.reuse, UR15, !P0 ;  /* 0x0000000f16007c0c */ /* 0x040fe2000c761270 */
[----:B------:R-:W-:-:S02]  /*d9e0*/  IMAD R82, R22, UR5, RZ ;  /* 0x0000000516527c24 */ /* 0x000fc4000f8e02ff */
[----:B------:R2:W-:Y:S01]  /*d9f0*/  @P4 STG.E.U8 desc[UR8][R20.64], R89 ;  /* 0x0000005914004986 */ /* 0x0005e2000c101108 */
[C---:B------:R-:W-:Y:S01]  /*da00*/  ISETP.LT.AND P4, PT, R24.reuse, UR15, !P0 ;  /* 0x0000000f18007c0c */ /* 0x040fe2000c781270 */
[----:B------:R-:W-:Y:S01]  /*da10*/  IMAD R24, R24, UR5, RZ ;  /* 0x0000000518187c24 */ /* 0x000fe2000f8e02ff */
[-C--:B------:R-:W-:Y:S01]  /*da20*/  IADD3 R22, P6, PT, R25, R27.reuse, RZ ;  /* 0x0000001b19167210 */ /* 0x080fe20007fde0ff */
[----:B------:R-:W3:Y:S01]  /*da30*/  LDS.128 R16, [R84+0x6000] ;  /* 0x0060000054107984 */ /* 0x000ee20000000c00 */
[C---:B------:R-:W-:Y:S01]  /*da40*/  ISETP.LT.AND P1, PT, R23.reuse, UR15, !P0 ;  /* 0x0000000f17007c0c */ /* 0x040fe2000c721270 */
[----:B0-----:R-:W-:Y:S01]  /*da50*/  IMAD R83, R23, UR5, RZ ;  /* 0x0000000517537c24 */ /* 0x001fe2000f8e02ff */
[----:B------:R-:W-:Y:S02]  /*da60*/  LEA.HI.X.SX32 R23, R25, R28, 0x1, P6 ;  /* 0x0000001c19177211 */ /* 0x000fe400030f0eff */
[----:B------:R-:W-:Y:S02]  /*da70*/  IADD3 R2, P5, PT, R24, R27, RZ ;  /* 0x0000001b18027210 */ /* 0x000fe40007fbe0ff */
[----:B--2---:R-:W-:-:S02]  /*da80*/  PRMT R89, R9, 0x7770, RZ ;  /* 0x0000777009597816 */ /* 0x004fc400000000ff */
[----:B------:R-:W-:-:S03]  /*da90*/  LEA.HI.X.SX32 R3, R24, R28, 0x1, P5 ;  /* 0x0000001c18037211 */ /* 0x000fc600028f0eff */
[----:B------:R0:W-:Y:S01]  /*daa0*/  @P2 STG.E.U8 desc[UR8][R22.64], R89 ;  /* 0x0000005916002986 */ /* 0x0001e2000c101108 */
[CC--:B------:R-:W-:Y:S02]  /*dab0*/  IADD3 R24, P2, PT, R83.reuse, R27.reuse, RZ ;  /* 0x0000001b53187210 */ /* 0x0c0fe40007f5e0ff */
[----:B------:R-:W-:Y:S02]  /*dac0*/  IADD3 R20, P6, PT, R82, R27, RZ ;  /* 0x0000001b52147210 */ /* 0x000fe40007fde0ff */
[-C--:B------:R-:W-:Y:S02]  /*dad0*/  LEA.HI.X.SX32 R25, R83, R28.reuse, 0x1, P2 ;  /* 0x0000001c53197211 */ /* 0x080fe400010f0eff */
[C---:B------:R-:W-:Y:S01]  /*dae0*/  ISETP.LT.AND P2, PT, R81.reuse, UR15, !P0 ;  /* 0x0000000f51007c0c */ /* 0x040fe2000c741270 */
[----:B------:R-:W-:Y:S01]  /*daf0*/  IMAD R81, R81, UR5, RZ ;  /* 0x0000000551517c24 */ /* 0x000fe2000f8e02ff */
[----:B------:R-:W-:Y:S02]  /*db00*/  PRMT R87, R10, 0x7770, RZ ;  /* 0x000077700a577816 */ /* 0x000fe400000000ff */
[----:B------:R-:W-:-:S02]  /*db10*/  LEA.HI.X.SX32 R21, R82, R28, 0x1, P6 ;  /* 0x0000001c52157211 */ /* 0x000fc400030f0eff */
[----:B------:R-:W-:Y:S02]  /*db20*/  PRMT R85, R11, 0x7770, RZ ;  /* 0x000077700b557816 */ /* 0x000fe400000000ff */
[----:B-1----:R-:W-:Y:S01]  /*db30*/  PRMT R91, R12, 0x7770, RZ ;  /* 0x000077700c5b7816 */ /* 0x002fe200000000ff */
[----:B------:R1:W-:Y:S01]  /*db40*/  @P4 STG.E.U8 desc[UR8][R2.64], R87 ;  /* 0x0000005702004986 */ /* 0x0003e2000c101108 */
[----:B0-----:R-:W-:-:S03]  /*db50*/  IADD3 R22, P6, PT, R81, R27, RZ ;  /* 0x0000001b51167210 */ /* 0x001fc60007fde0ff */
[----:B------:R-:W-:Y:S01]  /*db60*/  @P3 STG.E.U8 desc[UR8][R20.64], R85 ;  /* 0x0000005514003986 */ /* 0x000fe2000c101108 */
[----:B------:R-:W-:Y:S02]  /*db70*/  LEA.HI.X.SX32 R23, R81, R28, 0x1, P6 ;  /* 0x0000001c51177211 */ /* 0x000fe400030f0eff */
[----:B------:R-:W-:Y:S01]  /*db80*/  PRMT R83, R13, 0x7770, RZ ;  /* 0x000077700d537816 */ /* 0x000fe200000000ff */
[----:B------:R0:W-:Y:S01]  /*db90*/  @P1 STG.E.U8 desc[UR8][R24.64], R91 ;  /* 0x0000005b18001986 */ /* 0x0001e2000c101108 */
[C---:B------:R-:W-:Y:S01]  /*dba0*/  ISETP.LT.AND P1, PT, R78.reuse, UR15, !P0 ;  /* 0x0000000f4e007c0c */ /* 0x040fe2000c721270 */
[----:B------:R-:W-:Y:S01]  /*dbb0*/  IMAD R78, R78, UR5, RZ ;  /* 0x000000054e4e7c24 */ /* 0x000fe2000f8e02ff */
[C---:B------:R-:W-:Y:S01]  /*dbc0*/  ISETP.LT.AND P4, PT, R80.reuse, UR15, !P0 ;  /* 0x0000000f50007c0c */ /* 0x040fe2000c781270 */
[----:B------:R-:W-:Y:S01]  /*dbd0*/  IMAD R80, R80, UR5, RZ ;  /* 0x0000000550507c24 */ /* 0x000fe2000f8e02ff */
[C---:B------:R-:W-:Y:S01]  /*dbe0*/  ISETP.LT.AND P3, PT, R79.reuse, UR15, !P0 ;  /* 0x0000000f4f007c0c */ /* 0x040fe2000c761270 */
[----:B------:R-:W-:Y:S01]  /*dbf0*/  IMAD R79, R79, UR5, RZ ;  /* 0x000000054f4f7c24 */ /* 0x000fe2000f8e02ff */
[----:B------:R2:W-:Y:S02]  /*dc00*/  @P2 STG.E.U8 desc[UR8][R22.64], R83 ;  /* 0x0000005316002986 */ /* 0x0005e4000c101108 */
[----:B-1----:R-:W-:-:S02]  /*dc10*/  IADD3 R2, P5, PT, R80, R27, RZ ;  /* 0x0000001b50027210 */ /* 0x002fc40007fbe0ff */
[CC--:B0-----:R-:W-:Y:S02]  /*dc20*/  IADD3 R24, P2, PT, R78.reuse, R27.reuse, RZ ;  /* 0x0000001b4e187210 */ /* 0x0c1fe40007f5e0ff */
[----:B------:R-:W-:Y:S02]  /*dc30*/  IADD3 R20, P6, PT, R79, R27, RZ ;  /* 0x0000001b4f147210 */ /* 0x000fe40007fde0ff */
[-C--:B------:R-:W-:Y:S02]  /*dc40*/  LEA.HI.X.SX32 R25, R78, R28.reuse, 0x1, P2 ;  /* 0x0000001c4e197211 */ /* 0x080fe400010f0eff */
[C---:B------:R-:W-:Y:S01]  /*dc50*/  ISETP.LT.AND P2, PT, R77.reuse, UR15, !P0 ;  /* 0x0000000f4d007c0c */ /* 0x040fe2000c741270 */
[----:B------:R-:W-:Y:S01]  /*dc60*/  IMAD R77, R77, UR5, RZ ;  /* 0x000000054d4d7c24 */ /* 0x000fe2000f8e02ff */
[----:B------:R-:W-:Y:S02]  /*dc70*/  LEA.HI.X.SX32 R3, R80, R28, 0x1, P5 ;  /* 0x0000001c50037211 */ /* 0x000fe400028f0eff */
[----:B------:R-:W-:-:S02]  /*dc80*/  PRMT R81, R14, 0x7770, RZ ;  /* 0x000077700e517816 */ /* 0x000fc400000000ff */
[----:B------:R-:W-:Y:S02]  /*dc90*/  LEA.HI.X.SX32 R21, R79, R28, 0x1, P6 ;  /* 0x0000001c4f157211 */ /* 0x000fe400030f0eff */
[----:B------:R-:W-:Y:S02]  /*dca0*/  PRMT R79, R15, 0x7770, RZ ;  /* 0x000077700f4f7816 */ /* 0x000fe400000000ff */
[----:B---3--:R-:W-:Y:S01]  /*dcb0*/  PRMT R85, R16, 0x7770, RZ ;  /* 0x0000777010557816 */ /* 0x008fe200000000ff */
[----:B------:R0:W-:Y:S01]  /*dcc0*/  @P4 STG.E.U8 desc[UR8][R2.64], R81 ;  /* 0x0000005102004986 */ /* 0x0001e2000c101108 */
[----:B--2---:R-:W-:-:S03]  /*dcd0*/  IADD3 R22, P5, PT, R77, R27, RZ ;  /* 0x0000001b4d167210 */ /* 0x004fc60007fbe0ff */
[----:B------:R-:W-:Y:S01]  /*dce0*/  @P3 STG.E.U8 desc[UR8][R20.64], R79 ;  /* 0x0000004f14003986 */ /* 0x000fe2000c101108 */
[C---:B------:R-:W-:Y:S01]  /*dcf0*/  ISETP.LT.AND P3, PT, R75.reuse, UR15, !P0 ;  /* 0x0000000f4b007c0c */ /* 0x040fe2000c761270 */
[----:B------:R-:W-:Y:S01]  /*dd00*/  IMAD R75, R75, UR5, RZ ;  /* 0x000000054b4b7c24 */ /* 0x000fe2000f8e02ff */
[----:B------:R-:W-:Y:S01]  /*dd10*/  LEA.HI.X.SX32 R23, R77, R28, 0x1, P5 ;  /* 0x0000001c4d177211 */ /* 0x000fe200028f0eff */
[----:B------:R1:W-:Y:S01]  /*dd20*/  @P1 STG.E.U8 desc[UR8][R24.64], R85 ;  /* 0x0000005518001986 */ /* 0x0003e2000c101108 */
[C---:B------:R-:W-:Y:S01]  /*dd30*/  ISETP.LT.AND P1, PT, R76.reuse, UR15, !P0 ;  /* 0x0000000f4c007c0c */ /* 0x040fe2000c721270 */
[----:B------:R-:W-:Y:S01]  /*dd40*/  IMAD R76, R76, UR5, RZ ;  /* 0x000000054c4c7c24 */ /* 0x000fe2000f8e02ff */
[----:B0-----:R-:W-:Y:S01]  /*dd50*/  PRMT R3, R17, 0x7770, RZ ;  /* 0x0000777011037816 */ /* 0x001fe200000000ff */
[C---:B------:R-:W-:Y:S01]  /*dd60*/  IMAD R2, R74.reuse, UR5, RZ ;  /* 0x000000054a027c24 */ /* 0x040fe2000f8e02ff */
[----:B------:R-:W-:-:S03]  /*dd70*/  ISETP.LT.AND P4, PT, R74, UR15, !P0 ;  /* 0x0000000f4a007c0c */ /* 0x000fc6000c781270 */
[----:B------:R0:W-:Y:S01]  /*dd80*/  @P2 STG.E.U8 desc[UR8][R22.64], R3 ;  /* 0x0000000316002986 */ /* 0x0001e2000c101108 */
[-C--:B------:R-:W-:Y:S02]  /*dd90*/  IADD3 R74, P2, PT, R2, R27.reuse, RZ ;  /* 0x0000001b024a7210 */ /* 0x080fe40007f5e0ff */
[CC--:B-1----:R-:W-:Y:S02]  /*dda0*/  IADD3 R24, P5, PT, R75.reuse, R27.reuse, RZ ;  /* 0x0000001b4b187210 */ /* 0x0c2fe40007fbe0ff */
[----:B------:R-:W-:Y:S02]  /*ddb0*/  IADD3 R20, P6, PT, R76, R27, RZ ;  /* 0x0000001b4c147210 */ /* 0x000fe40007fde0ff */
[-C--:B------:R-:W-:Y:S02]  /*ddc0*/  LEA.HI.X.SX32 R25, R75, R28.reuse, 0x1, P5 ;  /* 0x0000001c4b197211 */ /* 0x080fe400028f0eff */
[-C--:B------:R-:W-:Y:S02]  /*ddd0*/  LEA.HI.X.SX32 R75, R2, R28.reuse, 0x1, P2 ;  /* 0x0000001c024b7211 */ /* 0x080fe400010f0eff */
[----:B------:R-:W-:-:S02]  /*dde0*/  LEA.HI.X.SX32 R21, R76, R28, 0x1, P6 ;  /* 0x0000001c4c157211 */ /* 0x000fc400030f0eff */
[----:B------:R-:W-:Y:S02]  /*ddf0*/  PRMT R77, R18, 0x7770, RZ ;  /* 0x00007770124d7816 */ /* 0x000fe400000000ff */
[C---:B------:R-:W-:Y:S01]  /*de00*/  ISETP.LT.AND P2, PT, R73.reuse, UR15, !P0 ;  /* 0x0000000f49007c0c */ /* 0x040fe2000c741270 */
[----:B------:R-:W-:Y:S01]  /*de10*/  IMAD R73, R73, UR5, RZ ;  /* 0x0000000549497c24 */ /* 0x000fe2000f8e02ff */
[----:B------:R-:W-:Y:S02]  /*de20*/  PRMT R81, R19, 0x7770, RZ ;  /* 0x0000777013517816 */ /* 0x000fe400000000ff */
[----:B------:R-:W-:Y:S01]  /*de30*/  PRMT R79, R4, 0x7771, RZ ;  /* 0x00007771044f7816 */ /* 0x000fe200000000ff */
[----:B------:R1:W-:Y:S01]  /*de40*/  @P1 STG.E.U8 desc[UR8][R20.64], R77 ;  /* 0x0000004d14001986 */ /* 0x0003e2000c101108 */
[----:B0-----:R-:W-:Y:S01]  /*de50*/  IMAD R23, R71, UR5, RZ ;  /* 0x0000000547177c24 */ /* 0x001fe2000f8e02ff */
[----:B------:R-:W-:Y:S02]  /*de60*/  IADD3 R2, P6, PT, R73, R27, RZ ;  /* 0x0000001b49027210 */ /* 0x000fe40007fde0ff */
[----:B------:R-:W-:Y:S01]  /*de70*/  @P3 STG.E.U8 desc[UR8][R24.64], R81 ;  /* 0x0000005118003986 */ /* 0x000fe2000c101108 */
[----:B------:R-:W-:-:S03]  /*de80*/  IMAD R76, R72, UR5, RZ ;  /* 0x00000005484c7c24 */ /* 0x000fc6000f8e02ff */
[----:B------:R0:W-:Y:S01]  /*de90*/  @P4 STG.E.U8 desc[UR8][R74.64], R79 ;  /* 0x0000004f4a004986 */ /* 0x0001e2000c101108 */
[----:B------:R-:W-:Y:S02]  /*dea0*/  ISETP.LT.AND P4, PT, R71, UR15, !P0 ;  /* 0x0000000f47007c0c */ /* 0x000fe4000c781270 */
[----:B------:R-:W-:Y:S01]  /*deb0*/  IADD3 R22, P5, PT, R23, R27, RZ ;  /* 0x0000001b17167210 */ /* 0x000fe20007fbe0ff */
[----:B-1----:R-:W-:Y:S01]  /*dec0*/  IMAD R77, R67, UR5, RZ ;  /* 0x00000005434d7c24 */ /* 0x002fe2000f8e02ff */
[----:B------:R-:W-:Y:S02]  /*ded0*/  LEA.HI.X.SX32 R3, R73, R28, 0x1, P6 ;  /* 0x0000001c49037211 */ /* 0x000fe400030f0eff */
[----:B------:R-:W-:Y:S02]  /*dee0*/  ISETP.LT.AND P3, PT, R72, UR15, !P0 ;  /* 0x0000000f48007c0c */ /* 0x000fe4000c761270 */
[----:B------:R-:W-:Y:S02]  /*def0*/  ISETP.LT.AND P1, PT, R67, UR15, !P0 ;  /* 0x0000000f43007c0c */ /* 0x000fe4000c721270 */
[----:B0-----:R-:W-:-:S02]  /*df00*/  PRMT R79, R5, 0x7771, RZ ;  /* 0x00007771054f7816 */ /* 0x001fc400000000ff */
[C---:B------:R-:W-:Y:S02]  /*df10*/  PRMT R25, R4.reuse, 0x7773, RZ ;  /* 0x0000777304197816 */ /* 0x040fe400000000ff */
[----:B------:R-:W-:Y:S01]  /*df20*/  PRMT R74, R4, 0x7772, RZ ;  /* 0x00007772044a7816 */ /* 0x000fe200000000ff */
[----:B------:R0:W-:Y:S01]  /*df30*/  @P2 STG.E.U8 desc[UR8][R2.64], R79 ;  /* 0x0000004f02002986 */ /* 0x0001e2000c101108 */
[----:B------:R-:W-:Y:S02]  /*df40*/  LEA.HI.X.SX32 R23, R23, R28, 0x1, P5 ;  /* 0x0000001c17177211 */ /* 0x000fe400028f0eff */
[-C--:B------:R-:W-:Y:S02]  /*df50*/  IADD3 R20, P6, PT, R76, R27.reuse, RZ ;  /* 0x0000001b4c147210 */ /* 0x080fe40007fde0ff */
[----:B------:R-:W-:Y:S02]  /*df60*/  IADD3 R4, P5, PT, R77, R27, RZ ;  /* 0x0000001b4d047210 */ /* 0x000fe40007fbe0ff */
[----:B------:R-:W-:-:S02]  /*df70*/  PRMT R75, R6, 0x7771, RZ ;  /* 0x00007771064b7816 */ /* 0x000fc400000000ff */
[C---:B------:R-:W-:Y:S01]  /*df80*/  ISETP.LT.AND P2, PT, R69.reuse, UR15, !P0 ;  /* 0x0000000f45007c0c */ /* 0x040fe2000c741270 */
[----:B------:R-:W-:Y:S01]  /*df90*/  IMAD R69, R69, UR5, RZ ;  /* 0x0000000545457c24 */ /* 0x000fe2000f8e02ff */
[C---:B------:R-:W-:Y:S02]  /*dfa0*/  PRMT R67, R6.reuse, 0x7773, RZ ;  /* 0x0000777306437816 */ /* 0x040fe400000000ff */
[----:B------:R-:W-:Y:S02]  /*dfb0*/  PRMT R72, R6, 0x7772, RZ ;  /* 0x0000777206487816 */ /* 0x000fe400000000ff */
[C---:B------:R-:W-:Y:S02]  /*dfc0*/  PRMT R24, R5.reuse, 0x7773, RZ ;  /* 0x0000777305187816 */ /* 0x040fe400000000ff */
[----:B------:R-:W-:Y:S02]  /*dfd0*/  PRMT R73, R5, 0x7772, RZ ;  /* 0x0000777205497816 */ /* 0x000fe400000000ff */
[----:B------:R-:W-:-:S02]  /*dfe0*/  PRMT R6, R7, 0x7773, RZ ;  /* 0x0000777307067816 */ /* 0x000fc400000000ff */
[C---:B------:R-:W-:Y:S02]  /*dff0*/  PRMT R71, R7.reuse, 0x7772, RZ ;  /* 0x0000777207477816 */ /* 0x040fe400000000ff */
[----:B------:R-:W-:Y:S02]  /*e000*/  PRMT R7, R7, 0x7771, RZ ;  /* 0x0000777107077816 */ /* 0x000fe400000000ff */
[-C--:B------:R-:W-:Y:S02]  /*e010*/  LEA.HI.X.SX32 R21, R76, R28.reuse, 0x1, P6 ;  /* 0x0000001c4c157211 */ /* 0x080fe400030f0eff */
[-C--:B------:R-:W-:Y:S01]  /*e020*/  LEA.HI.X.SX32 R5, R77, R28.reuse, 0x1, P5 ;  /* 0x0000001c4d057211 */ /* 0x080fe200028f0eff */
[----:B------:R1:W-:Y:S01]  /*e030*/  @P4 STG.E.U8 desc[UR8][R22.64], R75 ;  /* 0x0000004b16004986 */ /* 0x0003e2000c101108 */
[----:B------:R-:W-:Y:S02]  /*e040*/  PRMT R77, R8, 0x7771, RZ ;  /* 0x00007771084d7816 */ /* 0x000fe400000000ff */
[C---:B------:R-:W-:Y:S01]  /*e050*/  ISETP.LT.AND P4, PT, R70.reuse, UR15, !P0 ;  /* 0x0000000f46007c0c */ /* 0x040fe2000c781270 */
[----:B------:R-:W-:Y:S01]  /*e060*/  IMAD R70, R70, UR5, RZ ;  /* 0x0000000546467c24 */ /* 0x000fe2000f8e02ff */
[C---:B0-----:R-:W-:Y:S01]  /*e070*/  IADD3 R2, P6, PT, R69.reuse, R27, RZ ;  /* 0x0000001b45027210 */ /* 0x041fe20007fde0ff */
[----:B------:R0:W-:Y:S01]  /*e080*/  @P3 STG.E.U8 desc[UR8][R20.64], R7 ;  /* 0x0000000714003986 */ /* 0x0001e2000c101108 */
[C---:B------:R-:W-:Y:S01]  /*e090*/  ISETP.LT.AND P3, PT, R68.reuse, UR15, !P0 ;  /* 0x0000000f44007c0c */ /* 0x040fe2000c761270 */
[----:B------:R-:W-:Y:S01]  /*e0a0*/  IMAD R68, R68, UR5, RZ ;  /* 0x0000000544447c24 */ /* 0x000fe2000f8e02ff */
[----:B------:R-:W-:Y:S01]  /*e0b0*/  LEA.HI.X.SX32 R3, R69, R28, 0x1, P6 ;  /* 0x0000001c45037211 */ /* 0x000fe200030f0eff */
[----:B------:R2:W-:Y:S01]  /*e0c0*/  @P1 STG.E.U8 desc[UR8][R4.64], R77 ;  /* 0x0000004d04001986 */ /* 0x0005e2000c101108 */
[C---:B------:R-:W-:Y:S01]  /*e0d0*/  ISETP.LT.AND P1, PT, R66.reuse, UR15, !P0 ;  /* 0x0000000f42007c0c */ /* 0x040fe2000c721270 */
[----:B------:R-:W-:Y:S01]  /*e0e0*/  IMAD R66, R66, UR5, RZ ;  /* 0x0000000542427c24 */ /* 0x000fe2000f8e02ff */
[----:B-1----:R-:W-:-:S02]  /*e0f0*/  PRMT R75, R9, 0x7771, RZ ;  /* 0x00007771094b7816 */ /* 0x002fc400000000ff */
[-C--:B------:R-:W-:Y:S02]  /*e100*/  IADD3 R22, P5, PT, R70, R27.reuse, RZ ;  /* 0x0000001b46167210 */ /* 0x080fe40007fbe0ff */
[----:B------:R-:W-:Y:S01]  /*e110*/  PRMT R69, R10, 0x7771, RZ ;  /* 0x000077710a457816 */ /* 0x000fe200000000ff */
[----:B------:R1:W-:Y:S01]  /*e120*/  @P2 STG.E.U8 desc[UR8][R2.64], R75 ;  /* 0x0000004b02002986 */ /* 0x0003e2000c101108 */
[----:B------:R-:W-:Y:S02]  /*e130*/  LEA.HI.X.SX32 R23, R70, R28, 0x1, P5 ;  /* 0x0000001c46177211 */ /* 0x000fe400028f0eff */
[-C--:B0-----:R-:W-:Y:S02]  /*e140*/  IADD3 R20, P2, PT, R66, R27.reuse, RZ ;  /* 0x0000001b42147210 */ /* 0x081fe40007f5e0ff */
[----:B--2---:R-:W-:Y:S02]  /*e150*/  IADD3 R4, P6, PT, R68, R27, RZ ;  /* 0x0000001b44047210 */ /* 0x004fe40007fde0ff */
[----:B------:R-:W-:-:S02]  /*e160*/  PRMT R7, R11, 0x7771, RZ ;  /* 0x000077710b077816 */ /* 0x000fc400000000ff */
[-C--:B------:R-:W-:Y:S01]  /*e170*/  LEA.HI.X.SX32 R5, R68, R28.reuse, 0x1, P6 ;  /* 0x0000001c44057211 */ /* 0x080fe200030f0eff */
[----:B------:R0:W-:Y:S01]  /*e180*/  @P4 STG.E.U8 desc[UR8][R22.64], R69 ;  /* 0x0000004516004986 */ /* 0x0001e2000c101108 */
[----:B------:R-:W-:Y:S02]  /*e190*/  LEA.HI.X.SX32 R21, R66, R28, 0x1, P2 ;  /* 0x0000001c42157211 */ /* 0x000fe400010f0eff */
[----:B------:R-:W-:Y:S02]  /*e1a0*/  PRMT R77, R12, 0x7771, RZ ;  /* 0x000077710c4d7816 */ /* 0x000fe400000000ff */
[C---:B------:R-:W-:Y:S01]  /*e1b0*/  ISETP.LT.AND P4, PT, R65.reuse, UR15, !P0 ;  /* 0x0000000f41007c0c */ /* 0x040fe2000c781270 */
[----:B------:R-:W-:Y:S01]  /*e1c0*/  IMAD R65, R65, UR5, RZ ;  /* 0x0000000541417c24 */ /* 0x000fe2000f8e02ff */
[----:B------:R2:W-:Y:S04]  /*e1d0*/  @P3 STG.E.U8 desc[UR8][R4.64], R7 ;  /* 0x0000000704003986 */ /* 0x0005e8000c101108 */
[----:B------:R3:W-:Y:S01]  /*e1e0*/  @P1 STG.E.U8 desc[UR8][R20.64], R77 ;  /* 0x0000004d14001986 */ /* 0x0007e2000c101108 */
[C---:B------:R-:W-:Y:S01]  /*e1f0*/  ISETP.LT.AND P1, PT, R64.reuse, UR15, !P0 ;  /* 0x0000000f40007c0c */ /* 0x040fe2000c721270 */
[----:B------:R-:W-:Y:S01]  /*e200*/  IMAD R64, R64, UR5, RZ ;  /* 0x0000000540407c24 */ /* 0x000fe2000f8e02ff */
[----:B-1----:R-:W-:-:S02]  /*e210*/  IADD3 R2, P5, PT, R65, R27, RZ ;  /* 0x0000001b41027210 */ /* 0x002fc40007fbe0ff */
[C---:B------:R-:W-:Y:S01]  /*e220*/  ISETP.LT.AND P3, PT, R63.reuse, UR15, !P0 ;  /* 0x0000000f3f007c0c */ /* 0x040fe2000c761270 */
[----:B------:R-:W-:Y:S01]  /*e230*/  IMAD R63, R63, UR5, RZ ;  /* 0x000000053f3f7c24 */ /* 0x000fe2000f8e02ff */
[----:B0-----:R-:W-:Y:S02]  /*e240*/  IADD3 R22, P6, PT, R64, R27, RZ ;  /* 0x0000001b40167210 */ /* 0x001fe40007fde0ff */
[-C--:B------:R-:W-:Y:S02]  /*e250*/  LEA.HI.X.SX32 R3, R65, R28.reuse, 0x1, P5 ;  /* 0x0000001c41037211 */ /* 0x080fe400028f0eff */
[----:B------:R-:W-:Y:S02]  /*e260*/  PRMT R69, R13, 0x7771, RZ ;  /* 0x000077710d457816 */ /* 0x000fe400000000ff */
[C---:B------:R-:W-:Y:S01]  /*e270*/  ISETP.LT.AND P2, PT, R62.reuse, UR15, !P0 ;  /* 0x0000000f3e007c0c */ /* 0x040fe2000c741270 */
[----:B------:R-:W-:Y:S01]  /*e280*/  IMAD R62, R62, UR5, RZ ;  /* 0x000000053e3e7c24 */ /* 0x000fe2000f8e02ff */
[----:B------:R-:W-:Y:S01]  /*e290*/  LEA.HI.X.SX32 R23, R64, R28, 0x1, P6 ;  /* 0x0000001c40177211 */ /* 0x000fe200030f0eff */
[----:B------:R0:W-:Y:S01]  /*e2a0*/  @P4 STG.E.U8 desc[UR8][R2.64], R69 ;  /* 0x0000004502004986 */ /* 0x0001e2000c101108 */
[----:B------:R-:W-:-:S02]  /*e2b0*/  PRMT R65, R14, 0x7771, RZ ;  /* 0x000077710e417816 */ /* 0x000fc400000000ff */
[-C--:B--2---:R-:W-:Y:S02]  /*e2c0*/  IADD3 R4, P4, PT, R63, R27.reuse, RZ ;  /* 0x0000001b3f047210 */ /* 0x084fe40007f9e0ff */
[C---:B---3--:R-:W-:Y:S01]  /*e2d0*/  IADD3 R20, P5, PT, R62.reuse, R27, RZ ;  /* 0x0000001b3e147210 */ /* 0x048fe20007fbe0ff */
[----:B------:R-:W-:Y:S01]  /*e2e0*/  @P1 STG.E.U8 desc[UR8][R22.64], R65 ;  /* 0x0000004116001986 */ /* 0x000fe2000c101108 */
[C---:B------:R-:W-:Y:S01]  /*e2f0*/  ISETP.LT.AND P1, PT, R61.reuse, UR15, !P0 ;  /* 0x0000000f3d007c0c */ /* 0x040fe2000c721270 */
[----:B------:R-:W-:Y:S01]  /*e300*/  IMAD R61, R61, UR5, RZ ;  /* 0x000000053d3d7c24 */ /* 0x000fe2000f8e02ff */
[-C--:B------:R-:W-:Y:S02]  /*e310*/  LEA.HI.X.SX32 R5, R63, R28.reuse, 0x1, P4 ;  /* 0x0000001c3f057211 */ /* 0x080fe400020f0eff */
[----:B------:R-:W-:Y:S02]  /*e320*/  PRMT R7, R15, 0x7771, RZ ;  /* 0x000077710f077816 */ /* 0x000fe400000000ff */
[----:B------:R-:W-:-:S02]  /*e330*/  LEA.HI.X.SX32 R21, R62, R28, 0x1, P5 ;  /* 0x0000001c3e157211 */ /* 0x000fc400028f0eff */
[----:B------:R-:W-:Y:S01]  /*e340*/  PRMT R75, R16, 0x7771, RZ ;  /* 0x00007771104b7816 */ /* 0x000fe200000000ff */
[----:B------:R1:W-:Y:S01]  /*e350*/  @P3 STG.E.U8 desc[UR8][R4.64], R7 ;  /* 0x0000000704003986 */ /* 0x0003e2000c101108 */
[C---:B------:R-:W-:Y:S01]  /*e360*/  ISETP.LT.AND P4, PT, R60.reuse, UR15, !P0 ;  /* 0x0000000f3c007c0c */ /* 0x040fe2000c781270 */
[----:B------:R-:W-:Y:S01]  /*e370*/  IMAD R60, R60, UR5, RZ ;  /* 0x000000053c3c7c24 */ /* 0x000fe2000f8e02ff */
[----:B0-----:R-:W-:Y:S01]  /*e380*/  IADD3 R2, P3, PT, R61, R27, RZ ;  /* 0x0000001b3d027210 */ /* 0x001fe20007f7e0ff */
[----:B------:R0:W-:Y:S01]  /*e390*/  @P2 STG.E.U8 desc[UR8][R20.64], R75 ;  /* 0x0000004b14002986 */ /* 0x0001e2000c101108 */
[C---:B------:R-:W-:Y:S01]  /*e3a0*/  ISETP.LT.AND P2, PT, R53.reuse, UR15, !P0 ;  /* 0x0000000f35007c0c */ /* 0x040fe2000c741270 */
[----:B------:R-:W-:Y:S01]  /*e3b0*/  IMAD R53, R53, UR5, RZ ;  /* 0x0000000535357c24 */ /* 0x000fe2000f8e02ff */
[----:B------:R-:W-:Y:S02]  /*e3c0*/  LEA.HI.X.SX32 R3, R61, R28, 0x1, P3 ;  /* 0x0000001c3d037211 */ /* 0x000fe400018f0eff */
[----:B------:R-:W-:-:S02]  /*e3d0*/  PRMT R63, R17, 0x7771, RZ ;  /* 0x00007771113f7816 */ /* 0x000fc400000000ff */
[C---:B------:R-:W-:Y:S01]  /*e3e0*/  ISETP.LT.AND P3, PT, R58.reuse, UR15, !P0 ;  /* 0x0000000f3a007c0c */ /* 0x040fe2000c761270 */
[----:B------:R-:W-:Y:S01]  /*e3f0*/  IMAD R58, R58, UR5, RZ ;  /* 0x000000053a3a7c24 */ /* 0x000fe2000f8e02ff */
[CC--:B-1----:R-:W-:Y:S01]  /*e400*/  IADD3 R4, P5, PT, R60.reuse, R27.reuse, RZ ;  /* 0x0000001b3c047210 */ /* 0x0c2fe20007fbe0ff */
[----:B------:R1:W-:Y:S01]  /*e410*/  @P1 STG.E.U8 desc[UR8][R2.64], R63 ;  /* 0x0000003f02001986 */ /* 0x0003e2000c101108 */
[----:B------:R-:W-:Y:S02]  /*e420*/  ISETP.LT.AND P1, PT, R59, UR15, !P0 ;  /* 0x0000000f3b007c0c */ /* 0x000fe4000c721270 */
[-C--:B0-----:R-:W-:Y:S02]  /*e430*/  IADD3 R20, P6, PT, R53, R27.reuse, RZ ;  /* 0x0000001b35147210 */ /* 0x081fe40007fde0ff */
[----:B------:R-:W-:Y:S01]  /*e440*/  LEA.HI.X.SX32 R5, R60, R28, 0x1, P5 ;  /* 0x0000001c3c057211 */ /* 0x000fe200028f0eff */
[----:B------:R-:W-:Y:S01]  /*e450*/  IMAD R59, R59, UR5, RZ ;  /* 0x000000053b3b7c24 */ /* 0x000fe2000f8e02ff */
[----:B------:R-:W-:-:S02]  /*e460*/  IADD3 R22, P5, PT, R58, R27, RZ ;  /* 0x0000001b3a167210 */ /* 0x000fc40007fbe0ff */
[----:B------:R-:W-:Y:S02]  /*e470*/  PRMT R61, R18, 0x7771, RZ ;  /* 0x00007771123d7816 */ /* 0x000fe400000000ff */
[-C--:B------:R-:W-:Y:S02]  /*e480*/  LEA.HI.X.SX32 R21, R53, R28.reuse, 0x1, P6 ;  /* 0x0000001c35157211 */ /* 0x080fe400030f0eff */
[----:B------:R-:W-:Y:S01]  /*e490*/  PRMT R7, R19, 0x7771, RZ ;  /* 0x0000777113077816 */ /* 0x000fe200000000ff */
[----:B------:R0:W-:Y:S01]  /*e4a0*/  @P4 STG.E.U8 desc[UR8][R4.64], R61 ;  /* 0x0000003d04004986 */ /* 0x0001e2000c101108 */
[----:B------:R-:W-:Y:S02]  /*e4b0*/  LEA.HI.X.SX32 R23, R58, R28, 0x1, P5 ;  /* 0x0000001c3a177211 */ /* 0x000fe400028f0eff */
[----:B-1----:R-:W-:Y:S01]  /*e4c0*/  IADD3 R2, P4, PT, R59, R27, RZ ;  /* 0x0000001b3b027210 */ /* 0x002fe20007f9e0ff */
[----:B------:R1:W-:Y:S01]  /*e4d0*/  @P2 STG.E.U8 desc[UR8][R20.64], R7 ;  /* 0x0000000714002986 */ /* 0x0003e2000c101108 */
[----:B------:R-:W-:-:S02]  /*e4e0*/  ISETP.LT.AND P2, PT, R55, UR15, !P0 ;  /* 0x0000000f37007c0c */ /* 0x000fc4000c741270 */
[----:B------:R-:W-:Y:S01]  /*e4f0*/  LEA.HI.X.SX32 R3, R59, R28, 0x1, P4 ;  /* 0x0000001c3b037211 */ /* 0x000fe200020f0eff */
[----:B------:R-:W-:Y:S01]  /*e500*/  @P3 STG.E.U8 desc[UR8][R22.64], R74 ;  /* 0x0000004a16003986 */ /* 0x000fe2000c101108 */
[C---:B------:R-:W-:Y:S01]  /*e510*/  ISETP.LT.AND P3, PT, R57.reuse, UR15, !P0 ;  /* 0x0000000f39007c0c */ /* 0x040fe2000c761270 */
[----:B------:R-:W-:Y:S02]  /*e520*/  IMAD R57, R57, UR5, RZ ;  /* 0x0000000539397c24 */ /* 0x000fe4000f8e02ff */
[----:B------:R-:W-:Y:S01]  /*e530*/  IMAD R55, R55, UR5, RZ ;  /* 0x0000000537377c24 */ /* 0x000fe2000f8e02ff */
[----:B------:R2:W-:Y:S02]  /*e540*/  @P1 STG.E.U8 desc[UR8][R2.64], R73 ;  /* 0x0000004902001986 */ /* 0x0005e4000c101108 */
[-C--:B------:R-:W-:Y:S02]  /*e550*/  IADD3 R58, P1, PT, R57, R27.reuse, RZ ;  /* 0x0000001b393a7210 */ /* 0x080fe40007f3e0ff */
[----:B0-----:R-:W-:-:S02]  /*e560*/  IADD3 R4, P5, PT, R55, R27, RZ ;  /* 0x0000001b37047210 */ /* 0x001fc40007fbe0ff */
[C---:B------:R-:W-:Y:S01]  /*e570*/  ISETP.LT.AND P4, PT, R56.reuse, UR15, !P0 ;  /* 0x0000000f38007c0c */ /* 0x040fe2000c781270 */
[----:B------:R-:W-:Y:S01]  /*e580*/  IMAD R56, R56, UR5, RZ ;  /* 0x0000000538387c24 */ /* 0x000fe2000f8e02ff */
[-C--:B------:R-:W-:Y:S02]  /*e590*/  LEA.HI.X.SX32 R59, R57, R28.reuse, 0x1, P1 ;  /* 0x0000001c393b7211 */ /* 0x080fe400008f0eff */
[C---:B------:R-:W-:Y:S01]  /*e5a0*/  ISETP.LT.AND P1, PT, R51.reuse, UR15, !P0 ;  /* 0x0000000f33007c0c */ /* 0x040fe2000c721270 */
[----:B------:R-:W-:Y:S01]  /*e5b0*/  IMAD R51, R51, UR5, RZ ;  /* 0x0000000533337c24 */ /* 0x000fe2000f8e02ff */
[-C--:B------:R-:W-:Y:S01]  /*e5c0*/  LEA.HI.X.SX32 R5, R55, R28.reuse, 0x1, P5 ;  /* 0x0000001c37057211 */ /* 0x080fe200028f0eff */
[----:B------:R-:W-:Y:S01]  /*e5d0*/  @P3 STG.E.U8 desc[UR8][R58.64], R72 ;  /* 0x000000483a003986 */ /* 0x000fe2000c101108 */
[-C--:B-1----:R-:W-:Y:S02]  /*e5e0*/  IADD3 R20, P6, PT, R56, R27.reuse, RZ ;  /* 0x0000001b38147210 */ /* 0x082fe40007fde0ff */
[----:B--2---:R-:W-:Y:S01]  /*e5f0*/  IADD3 R2, P3, PT, R51, R27, RZ ;  /* 0x0000001b33027210 */ /* 0x004fe20007f7e0ff */
[----:B------:R-:W-:Y:S01]  /*e600*/  @P2 STG.E.U8 desc[UR8][R4.64], R71 ;  /* 0x0000004704002986 */ /* 0x000fe2000c101108 */
[C---:B------:R-:W-:Y:S01]  /*e610*/  ISETP.LT.AND P2, PT, R54.reuse, UR15, !P0 ;  /* 0x0000000f36007c0c */ /* 0x040fe2000c741270 */
[----:B------:R-:W-:Y:S01]  /*e620*/  IMAD R54, R54, UR5, RZ ;  /* 0x0000000536367c24 */ /* 0x000fe2000f8e02ff */
[----:B------:R-:W-:-:S02]  /*e630*/  LEA.HI.X.SX32 R21, R56, R28, 0x1, P6 ;  /* 0x0000001c38157211 */ /* 0x000fc400030f0eff */
[----:B------:R-:W-:Y:S02]  /*e640*/  PRMT R53, R8, 0x7772, RZ ;  /* 0x0000777208357816 */ /* 0x000fe400000000ff */
[-C--:B------:R-:W-:Y:S02]  /*e650*/  LEA.HI.X.SX32 R3, R51, R28.reuse, 0x1, P3 ;  /* 0x0000001c33037211 */ /* 0x080fe400018f0eff */
[----:B------:R-:W-:Y:S02]  /*e660*/  PRMT R7, R9, 0x7772, RZ ;  /* 0x0000777209077816 */ /* 0x000fe400000000ff */
[-C--:B------:R-:W-:Y:S01]  /*e670*/  IADD3 R22, P6, PT, R54, R27.reuse, RZ ;  /* 0x0000001b36167210 */ /* 0x080fe20007fde0ff */
[----:B------:R0:W-:Y:S01]  /*e680*/  @P4 STG.E.U8 desc[UR8][R20.64], R53 ;  /* 0x0000003514004986 */ /* 0x0001e2000c101108 */
[----:B------:R-:W-:Y:S02]  /*e690*/  PRMT R51, R10, 0x7772, RZ ;  /* 0x000077720a337816 */ /* 0x000fe400000000ff */
[----:B------:R-:W-:Y:S01]  /*e6a0*/  LEA.HI.X.SX32 R23, R54, R28, 0x1, P6 ;  /* 0x0000001c36177211 */ /* 0x000fe200030f0eff */
[----:B------:R1:W-:Y:S01]  /*e6b0*/  @P1 STG.E.U8 desc[UR8][R2.64], R7 ;  /* 0x0000000702001986 */ /* 0x0003e2000c101108 */
[C---:B------:R-:W-:Y:S01]  /*e6c0*/  ISETP.LT.AND P1, PT, R47.reuse, UR15, !P0 ;  /* 0x0000000f2f007c0c */ /* 0x040fe2000c721270 */
[----:B------:R-:W-:Y:S01]  /*e6d0*/  IMAD R47, R47, UR5, RZ ;  /* 0x000000052f2f7c24 */ /* 0x000fe2000f8e02ff */
[C---:B------:R-:W-:Y:S01]  /*e6e0*/  ISETP.LT.AND P4, PT, R52.reuse, UR15, !P0 ;  /* 0x0000000f34007c0c */ /* 0x040fe2000c781270 */
[----:B------:R-:W-:Y:S01]  /*e6f0*/  IMAD R52, R52, UR5, RZ ;  /* 0x0000000534347c24 */ /* 0x000fe2000f8e02ff */
[C---:B------:R-:W-:Y:S01]  /*e700*/  ISETP.LT.AND P3, PT, R49.reuse, UR15, !P0 ;  /* 0x0000000f31007c0c */ /* 0x040fe2000c761270 */
[----:B------:R-:W-:Y:S01]  /*e710*/  IMAD R49, R49, UR5, RZ ;  /* 0x0000000531317c24 */ /* 0x000fe2000f8e02ff */
[----:B------:R2:W-:Y:S01]  /*e720*/  @P2 STG.E.U8 desc[UR8][R22.64], R51 ;  /* 0x0000003316002986 */ /* 0x0005e2000c101108 */
[----:B0-----:R-:W-:-:S02]  /*e730*/  IADD3 R20, P2, PT, R47, R27, RZ ;  /* 0x0000001b2f147210 */ /* 0x001fc40007f5e0ff */
[-C--:B------:R-:W-:Y:S02]  /*e740*/  IADD3 R4, P5, PT, R52, R27.reuse, RZ ;  /* 0x0000001b34047210 */ /* 0x080fe40007fbe0ff */
[----:B-1----:R-:W-:Y:S02]  /*e750*/  IADD3 R2, P6, PT, R49, R27, RZ ;  /* 0x0000001b31027210 */ /* 0x002fe40007fde0ff */
[-C--:B------:R-:W-:Y:S02]  /*e760*/  LEA.HI.X.SX32 R21, R47, R28.reuse, 0x1, P2 ;  /* 0x0000001c2f157211 */ /* 0x080fe400010f0eff */
[C---:B------:R-:W-:Y:S01]  /*e770*/  ISETP.LT.AND P2, PT, R50.reuse, UR15, !P0 ;  /* 0x0000000f32007c0c */ /* 0x040fe2000c741270 */
[----:B------:R-:W-:Y:S01]  /*e780*/  IMAD R50, R50, UR5, RZ ;  /* 0x0000000532327c24 */ /* 0x000fe2000f8e02ff */
[----:B------:R-:W-:Y:S02]  /*e790*/  LEA.HI.X.SX32 R5, R52, R28, 0x1, P5 ;  /* 0x0000001c34057211 */ /* 0x000fe400028f0eff */
[----:B------:R-:W-:-:S02]  /*e7a0*/  PRMT R7, R11, 0x7772, RZ ;  /* 0x000077720b077816 */ /* 0x000fc400000000ff */
[----:B------:R-:W-:Y:S02]  /*e7b0*/  LEA.HI.X.SX32 R3, R49, R28, 0x1, P6 ;  /* 0x0000001c31037211 */ /* 0x000fe400030f0eff */
[----:B------:R-:W-:Y:S02]  /*e7c0*/  PRMT R53, R12, 0x7772, RZ ;  /* 0x000077720c357816 */ /* 0x000fe400000000ff */
[----:B------:R-:W-:Y:S01]  /*e7d0*/  PRMT R49, R13, 0x7772, RZ ;  /* 0x000077720d317816 */ /* 0x000fe200000000ff */
[----:B------:R0:W-:Y:S01]  /*e7e0*/  @P4 STG.E.U8 desc[UR8][R4.64], R7 ;  /* 0x0000000704004986 */ /* 0x0001e2000c101108 */
[----:B--2---:R-:W-:-:S03]  /*e7f0*/  IADD3 R22, P6, PT, R50, R27, RZ ;  /* 0x0000001b32167210 */ /* 0x004fc60007fde0ff */
        /* <DEDUP_REMOVED lines=11> */
[----:B0-----:R-:W-:-:S02]  /*e8b0*/  IADD3 R4, P5, PT, R48, R27, RZ ;  /* 0x0000001b30047210 */ /* 0x001fc40007fbe0ff */
[-C--:B-1----:R-:W-:Y:S02]  /*e8c0*/  IADD3 R20, P2, PT, R35, R27.reuse, RZ ;  /* 0x0000001b23147210 */ /* 0x082fe40007f5e0ff */
[----:B------:R-:W-:Y:S02]  /*e8d0*/  IADD3 R2, P6, PT, R45, R27, RZ ;  /* 0x0000001b2d027210 */ /* 0x000fe40007fde0ff */
[-C--:B------:R-:W-:Y:S02]  /*e8e0*/  LEA.HI.X.SX32 R21, R35, R28.reuse, 0x1, P2 ;  /* 0x0000001c23157211 */ /* 0x080fe400010f0eff */
[-C--:B------:R-:W-:Y:S02]  /*e8f0*/  LEA.HI.X.SX32 R5, R48, R28.reuse, 0x1, P5 ;  /* 0x0000001c30057211 */ /* 0x080fe400028f0eff */
[----:B------:R-:W-:Y:S02]  /*e900*/  PRMT R7, R15, 0x7772, RZ ;  /* 0x000077720f077816 */ /* 0x000fe400000000ff */
[C---:B------:R-:W-:Y:S01]  /*e910*/  ISETP.LT.AND P2, PT, R46.reuse, UR15, !P0 ;  /* 0x0000000f2e007c0c */ /* 0x040fe2000c741270 */
[----:B------:R-:W-:Y:S01]  /*e920*/  IMAD R46, R46, UR5, RZ ;  /* 0x000000052e2e7c24 */ /* 0x000fe2000f8e02ff */
[----:B------:R-:W-:-:S02]  /*e930*/  LEA.HI.X.SX32 R3, R45, R28, 0x1, P6 ;  /* 0x0000001c2d037211 */ /* 0x000fc400030f0eff */
[----:B------:R-:W-:Y:S01]  /*e940*/  PRMT R49, R16, 0x7772, RZ ;  /* 0x0000777210317816 */ /* 0x000fe200000000ff */
[----:B------:R0:W-:Y:S01]  /*e950*/  @P4 STG.E.U8 desc[UR8][R4.64], R7 ;  /* 0x0000000704004986 */ /* 0x0001e2000c101108 */
[----:B------:R-:W-:Y:S02]  /*e960*/  PRMT R45, R17, 0x7772, RZ ;  /* 0x00007772112d7816 */ /* 0x000fe400000000ff */
[----:B------:R-:W-:Y:S01]  /*e970*/  ISETP.LT.AND P4, PT, R44, UR15, !P0 ;  /* 0x0000000f2c007c0c */ /* 0x000fe2000c781270 */
[----:B------:R1:W-:Y:S01]  /*e980*/  @P3 STG.E.U8 desc[UR8][R2.64], R49 ;  /* 0x0000003102003986 */ /* 0x0003e2000c101108 */
[----:B--2---:R-:W-:Y:S01]  /*e990*/  IADD3 R22, P6, PT, R46, R27, RZ ;  /* 0x0000001b2e167210 */ /* 0x004fe20007fde0ff */
[----:B------:R-:W-:Y:S01]  /*e9a0*/  IMAD R44, R44, UR5, RZ ;  /* 0x000000052c2c7c24 */ /* 0x000fe2000f8e02ff */
[C---:B------:R-:W-:Y:S01]  /*e9b0*/  ISETP.LT.AND P3, PT, R42.reuse, UR15, !P0 ;  /* 0x0000000f2a007c0c */ /* 0x040fe2000c761270 */
[----:B------:R-:W-:Y:S01]  /*e9c0*/  IMAD R42, R42, UR5, RZ ;  /* 0x000000052a2a7c24 */ /* 0x000fe2000f8e02ff */
[----:B------:R2:W-:Y:S01]  /*e9d0*/  @P1 STG.E.U8 desc[UR8][R20.64], R45 ;  /* 0x0000002d14001986 */ /* 0x0005e2000c101108 */
[----:B------:R-:W-:-:S02]  /*e9e0*/  LEA.HI.X.SX32 R23, R46, R28, 0x1, P6 ;  /* 0x0000001c2e177211 */ /* 0x000fc400030f0eff */
[----:B------:R-:W-:Y:S02]  /*e9f0*/  PRMT R35, R18, 0x7772, RZ ;  /* 0x0000777212237816 */ /* 0x000fe400000000ff */
[C---:B------:R-:W-:Y:S01]  /*ea00*/  ISETP.LT.AND P1, PT, R38.reuse, UR15, !P0 ;  /* 0x0000000f26007c0c */ /* 0x040fe2000c721270 */
[----:B------:R-:W-:Y:S01]  /*ea10*/  IMAD R38, R38, UR5, RZ ;  /* 0x0000000526267c24 */ /* 0x000fe2000f8e02ff */
[-C--:B0-----:R-:W-:Y:S01]  /*ea20*/  IADD3 R4, P5, PT, R44, R27.reuse, RZ ;  /* 0x0000001b2c047210 */ /* 0x081fe20007fbe0ff */
[----:B------:R0:W-:Y:S01]  /*ea30*/  @P2 STG.E.U8 desc[UR8][R22.64], R35 ;  /* 0x0000002316002986 */ /* 0x0001e2000c101108 */
[----:B-1----:R-:W-:Y:S02]  /*ea40*/  IADD3 R2, P6, PT, R42, R27, RZ ;  /* 0x0000001b2a027210 */ /* 0x002fe40007fde0ff */
[----:B------:R-:W-:Y:S02]  /*ea50*/  LEA.HI.X.SX32 R5, R44, R28, 0x1, P5 ;  /* 0x0000001c2c057211 */ /* 0x000fe400028f0eff */
[C---:B------:R-:W-:Y:S01]  /*ea60*/  ISETP.LT.AND P2, PT, R43.reuse, UR15, !P0 ;  /* 0x0000000f2b007c0c */ /* 0x040fe2000c741270 */
[----:B------:R-:W-:Y:S01]  /*ea70*/  IMAD R43, R43, UR5, RZ ;  /* 0x000000052b2b7c24 */ /* 0x000fe2000f8e02ff */
[----:B------:R-:W-:-:S02]  /*ea80*/  PRMT R7, R19, 0x7772, RZ ;  /* 0x0000777213077816 */ /* 0x000fc400000000ff */
[-C--:B--2---:R-:W-:Y:S02]  /*ea90*/  IADD3 R20, P5, PT, R38, R27.reuse, RZ ;  /* 0x0000001b26147210 */ /* 0x084fe40007fbe0ff */
[-C--:B------:R-:W-:Y:S01]  /*eaa0*/  LEA.HI.X.SX32 R3, R42, R28.reuse, 0x1, P6 ;  /* 0x0000001c2a037211 */ /* 0x080fe200030f0eff */
[----:B------:R-:W-:Y:S01]  /*eab0*/  @P4 STG.E.U8 desc[UR8][R4.64], R7 ;  /* 0x0000000704004986 */ /* 0x000fe2000c101108 */
[-C--:B------:R-:W-:Y:S02]  /*eac0*/  LEA.HI.X.SX32 R21, R38, R28.reuse, 0x1, P5 ;  /* 0x0000001c26157211 */ /* 0x080fe400028f0eff */
[-C--:B------:R-:W-:Y:S01]  /*ead0*/  IADD3 R42, P5, PT, R43, R27.reuse, RZ ;  /* 0x0000001b2b2a7210 */ /* 0x080fe20007fbe0ff */
[----:B------:R1:W-:Y:S01]  /*eae0*/  @P3 STG.E.U8 desc[UR8][R2.64], R25 ;  /* 0x0000001902003986 */ /* 0x0003e2000c101108 */
[C---:B------:R-:W-:Y:S01]  /*eaf0*/  ISETP.LT.AND P3, PT, R41.reuse, UR15, !P0 ;  /* 0x0000000f29007c0c */ /* 0x040fe2000c761270 */
[----:B------:R-:W-:Y:S01]  /*eb00*/  IMAD R41, R41, UR5, RZ ;  /* 0x0000000529297c24 */ /* 0x000fe2000f8e02ff */
[C---:B------:R-:W-:Y:S01]  /*eb10*/  ISETP.LT.AND P4, PT, R40.reuse, UR15, !P0 ;  /* 0x0000000f28007c0c */ /* 0x040fe2000c781270 */
[----:B------:R-:W-:Y:S01]  /*eb20*/  IMAD R40, R40, UR5, RZ ;  /* 0x0000000528287c24 */ /* 0x000fe2000f8e02ff */
[----:B------:R-:W-:Y:S01]  /*eb30*/  LEA.HI.X.SX32 R43, R43, R28, 0x1, P5 ;  /* 0x0000001c2b2b7211 */ /* 0x000fe200028f0eff */
[----:B------:R2:W-:Y:S01]  /*eb40*/  @P1 STG.E.U8 desc[UR8][R20.64], R24 ;  /* 0x0000001814001986 */ /* 0x0005e2000c101108 */
[----:B0-----:R-:W-:-:S03]  /*eb50*/  IADD3 R22, P1, PT, R41, R27, RZ ;  /* 0x0000001b29167210 */ /* 0x001fc60007f3e0ff */
[----:B------:R-:W-:Y:S01]  /*eb60*/  @P2 STG.E.U8 desc[UR8][R42.64], R67 ;  /* 0x000000432a002986 */ /* 0x000fe2000c101108 */
[CC--:B-1----:R-:W-:Y:S02]  /*eb70*/  IADD3 R2, P2, PT, R40.reuse, R27.reuse, RZ ;  /* 0x0000001b28027210 */ /* 0x0c2fe40007f5e0ff */
[C---:B------:R-:W-:Y:S01]  /*eb80*/  ISETP.LT.AND P5, PT, R39.reuse, UR15, !P0 ;  /* 0x0000000f27007c0c */ /* 0x040fe2000c7a1270 */
[----:B------:R-:W-:Y:S01]  /*eb90*/  IMAD R39, R39, UR5, RZ ;  /* 0x0000000527277c24 */ /* 0x000fe2000f8e02ff */
[-C--:B------:R-:W-:Y:S02]  /*eba0*/  LEA.HI.X.SX32 R23, R41, R28.reuse, 0x1, P1 ;  /* 0x0000001c29177211 */ /* 0x080fe400008f0eff */
[C---:B------:R-:W-:Y:S01]  /*ebb0*/  ISETP.LT.AND P1, PT, R37.reuse, UR15, !P0 ;  /* 0x0000000f25007c0c */ /* 0x040fe2000c721270 */
[----:B------:R-:W-:Y:S01]  /*ebc0*/  IMAD R37, R37, UR5, RZ ;  /* 0x0000000525257c24 */ /* 0x000fe2000f8e02ff */
[----:B------:R-:W-:Y:S02]  /*ebd0*/  LEA.HI.X.SX32 R3, R40, R28, 0x1, P2 ;  /* 0x0000001c28037211 */ /* 0x000fe400010f0eff */
[----:B--2---:R-:W-:Y:S01]  /*ebe0*/  PRMT R21, R8, 0x7773, RZ ;  /* 0x0000777308157816 */ /* 0x004fe200000000ff */
[----:B------:R0:W-:Y:S01]  /*ebf0*/  @P3 STG.E.U8 desc[UR8][R22.64], R6 ;  /* 0x0000000616003986 */ /* 0x0001e2000c101108 */
[----:B------:R-:W-:-:S03]  /*ec00*/  IADD3 R4, P3, PT, R39, R27, RZ ;  /* 0x0000001b27047210 */ /* 0x000fc60007f7e0ff */
[----:B------:R1:W-:Y:S01]  /*ec10*/  @P4 STG.E.U8 desc[UR8][R2.64], R21 ;  /* 0x0000001502004986 */ /* 0x0003e2000c101108 */
[-C--:B------:R-:W-:Y:S02]  /*ec20*/  LEA.HI.X.SX32 R5, R39, R28.reuse, 0x1, P3 ;  /* 0x0000001c27057211 */ /* 0x080fe400018f0eff */
[----:B------:R-:W-:Y:S02]  /*ec30*/  PRMT R9, R9, 0x7773, RZ ;  /* 0x0000777309097816 */ /* 0x000fe400000000ff */
[----:B------:R-:W-:Y:S02]  /*ec40*/  ISETP.LT.AND P3, PT, R33, UR15, !P0 ;  /* 0x0000000f21007c0c */ /* 0x000fe4000c761270 */
[----:B0-----:R-:W-:Y:S01]  /*ec50*/  IADD3 R6, P4, PT, R37, R27, RZ ;  /* 0x0000001b25067210 */ /* 0x001fe20007f9e0ff */
[----:B------:R-:W-:Y:S01]  /*ec60*/  IMAD R33, R33, UR5, RZ ;  /* 0x0000000521217c24 */ /* 0x000fe2000f8e02ff */
[C---:B------:R-:W-:Y:S01]  /*ec70*/  ISETP.LT.AND P2, PT, R34.reuse, UR15, !P0 ;  /* 0x0000000f22007c0c */ /* 0x040fe2000c741270 */
[----:B------:R-:W-:Y:S01]  /*ec80*/  IMAD R34, R34, UR5, RZ ;  /* 0x0000000522227c24 */ /* 0x000fe2000f8e02ff */
[----:B------:R-:W-:-:S02]  /*ec90*/  LEA.HI.X.SX32 R7, R37, R28, 0x1, P4 ;  /* 0x0000001c25077211 */ /* 0x000fc400020f0eff */
[----:B------:R-:W-:Y:S02]  /*eca0*/  PRMT R23, R10, 0x7773, RZ ;  /* 0x000077730a177816 */ /* 0x000fe400000000ff */
[C---:B------:R-:W-:Y:S01]  /*ecb0*/  ISETP.LT.AND P4, PT, R36.reuse, UR15, !P0 ;  /* 0x0000000f24007c0c */ /* 0x040fe2000c781270 */
[----:B------:R-:W-:Y:S01]  /*ecc0*/  IMAD R36, R36, UR5, RZ ;  /* 0x0000000524247c24 */ /* 0x000fe2000f8e02ff */
[----:B------:R0:W-:Y:S01]  /*ecd0*/  @P5 STG.E.U8 desc[UR8][R4.64], R9 ;  /* 0x0000000904005986 */ /* 0x0001e2000c101108 */
[----:B-1----:R-:W-:-:S03]  /*ece0*/  IADD3 R2, P5, PT, R33, R27, RZ ;  /* 0x0000001b21027210 */ /* 0x002fc60007fbe0ff */
[----:B------:R-:W-:Y:S01]  /*ecf0*/  @P1 STG.E.U8 desc[UR8][R6.64], R23 ;  /* 0x0000001706001986 */ /* 0x000fe2000c101108 */
[-C--:B------:R-:W-:Y:S02]  /*ed00*/  IADD3 R8, P6, PT, R36, R27.reuse, RZ ;  /* 0x0000001b24087210 */ /* 0x080fe40007fde0ff */
[-C--:B------:R-:W-:Y:S02]  /*ed10*/  LEA.HI.X.SX32 R3, R33, R28.reuse, 0x1, P5 ;  /* 0x0000001c21037211 */ /* 0x080fe400028f0eff */
[----:B------:R-:W-:Y:S02]  /*ed20*/  PRMT R21, R11, 0x7773, RZ ;  /* 0x000077730b157816 */ /* 0x000fe400000000ff */
[----:B0-----:R-:W-:Y:S02]  /*ed30*/  IADD3 R4, P1, PT, R34, R27, RZ ;  /* 0x0000001b22047210 */ /* 0x001fe40007f3e0ff */
[----:B------:R-:W-:Y:S02]  /*ed40*/  PRMT R33, R12, 0x7773, RZ ;  /* 0x000077730c217816 */ /* 0x000fe400000000ff */
[----:B------:R-:W-:-:S02]  /*ed50*/  LEA.HI.X.SX32 R5, R34, R28, 0x1, P1 ;  /* 0x0000001c22057211 */ /* 0x000fc400008f0eff */
[----:B------:R-:W-:Y:S02]  /*ed60*/  LEA.HI.X.SX32 R9, R36, R28, 0x1, P6 ;  /* 0x0000001c24097211 */ /* 0x000fe400030f0eff */
[----:B------:R-:W-:Y:S01]  /*ed70*/  PRMT R25, R13, 0x7773, RZ ;  /* 0x000077730d197816 */ /* 0x000fe200000000ff */
[----:B------:R0:W-:Y:S01]  /*ed80*/  @P3 STG.E.U8 desc[UR8][R2.64], R21 ;  /* 0x0000001502003986 */ /* 0x0001e2000c101108 */
[C---:B------:R-:W-:Y:S01]  /*ed90*/  ISETP.LT.AND P5, PT, R32.reuse, UR15, !P0 ;  /* 0x0000000f20007c0c */ /* 0x040fe2000c7a1270 */
[----:B------:R-:W-:Y:S02]  /*eda0*/  IMAD R32, R32, UR5, RZ ;  /* 0x0000000520207c24 */ /* 0x000fe4000f8e02ff */
[----:B------:R1:W-:Y:S04]  /*edb0*/  @P2 STG.E.U8 desc[UR8][R4.64], R33 ;  /* 0x0000002104002986 */ /* 0x0003e8000c101108 */
[----:B------:R2:W-:Y:S01]  /*edc0*/  @P4 STG.E.U8 desc[UR8][R8.64], R25 ;  /* 0x0000001908004986 */ /* 0x0005e2000c101108 */
[C---:B------:R-:W-:Y:S01]  /*edd0*/  ISETP.LT.AND P4, PT, R30.reuse, UR15, !P0 ;  /* 0x0000000f1e007c0c */ /* 0x040fe2000c781270 */
[----:B------:R-:W-:Y:S01]  /*ede0*/  IMAD R30, R30, UR5, RZ ;  /* 0x000000051e1e7c24 */ /* 0x000fe2000f8e02ff */
[C---:B------:R-:W-:Y:S01]  /*edf0*/  ISETP.LT.AND P3, PT, R29.reuse, UR15, !P0 ;  /* 0x0000000f1d007c0c */ /* 0x040fe2000c761270 */
[----:B------:R-:W-:Y:S01]  /*ee00*/  IMAD R29, R29, UR5, RZ ;  /* 0x000000051d1d7c24 */ /* 0x000fe2000f8e02ff */
[----:B0-----:R-:W-:Y:S01]  /*ee10*/  IADD3 R2, P6, PT, R32, R27, RZ ;  /* 0x0000001b20027210 */ /* 0x001fe20007fde0ff */
[----:B------:R-:W-:-:S02]  /*ee20*/  IMAD R11, R31, UR5, RZ ;  /* 0x000000051f0b7c24 */ /* 0x000fc4000f8e02ff */
[----:B------:R-:W-:Y:S01]  /*ee30*/  IMAD R13, R26, UR5, RZ ;  /* 0x000000051a0d7c24 */ /* 0x000fe2000f8e02ff */
[-C--:B-1----:R-:W-:Y:S02]  /*ee40*/  IADD3 R4, P1, PT, R30, R27.reuse, RZ ;  /* 0x0000001b1e047210 */ /* 0x082fe40007f3e0ff */
[-C--:B------:R-:W-:Y:S02]  /*ee50*/  LEA.HI.X.SX32 R3, R32, R28.reuse, 0x1, P6 ;  /* 0x0000001c20037211 */ /* 0x080fe400030f0eff */
[-C--:B------:R-:W-:Y:S02]  /*ee60*/  IADD3 R6, P2, PT, R29, R27.reuse, RZ ;  /* 0x0000001b1d067210 */ /* 0x080fe40007f5e0ff */
[-C--:B--2---:R-:W-:Y:S02]  /*ee70*/  IADD3 R8, P6, PT, R11, R27.reuse, RZ ;  /* 0x0000001b0b087210 */ /* 0x084fe40007fde0ff */
[----:B------:R-:W-:Y:S02]  /*ee80*/  LEA.HI.X.SX32 R5, R30, R28, 0x1, P1 ;  /* 0x0000001c1e057211 */ /* 0x000fe400008f0eff */
[----:B------:R-:W-:-:S02]  /*ee90*/  IADD3 R10, P1, PT, R13, R27, RZ ;  /* 0x0000001b0d0a7210 */ /* 0x000fc40007f3e0ff */
[-C--:B------:R-:W-:Y:S02]  /*eea0*/  LEA.HI.X.SX32 R7, R29, R28.reuse, 0x1, P2 ;  /* 0x0000001c1d077211 */ /* 0x080fe400010f0eff */
[-C--:B------:R-:W-:Y:S02]  /*eeb0*/  LEA.HI.X.SX32 R9, R11, R28.reuse, 0x1, P6 ;  /* 0x0000001c0b097211 */ /* 0x080fe400030f0eff */
[----:B------:R-:W-:Y:S02]  /*eec0*/  ISETP.LT.AND P2, PT, R31, UR15, !P0 ;  /* 0x0000000f1f007c0c */ /* 0x000fe4000c741270 */
[----:B------:R-:W-:Y:S02]  /*eed0*/  LEA.HI.X.SX32 R11, R13, R28, 0x1, P1 ;  /* 0x0000001c0d0b7211 */ /* 0x000fe400008f0eff */
[----:B------:R-:W-:Y:S02]  /*eee0*/  ISETP.LT.AND P1, PT, R26, UR15, !P0 ;  /* 0x0000000f1a007c0c */ /* 0x000fe4000c721270 */
[----:B------:R-:W-:-:S02]  /*eef0*/  ISETP.LT.AND P0, PT, R0, UR15, !P0 ;  /* 0x0000000f00007c0c */ /* 0x000fc4000c701270 */
[----:B------:R-:W-:Y:S02]  /*ef00*/  PRMT R21, R14, 0x7773, RZ ;  /* 0x000077730e157816 */ /* 0x000fe400000000ff */
[----:B------:R-:W-:Y:S01]  /*ef10*/  PRMT R15, R15, 0x7773, RZ ;  /* 0x000077730f0f7816 */ /* 0x000fe200000000ff */
[----:B------:R-:W-:Y:S01]  /*ef20*/  IMAD R20, R0, UR5, RZ ;  /* 0x0000000500147c24 */ /* 0x000fe2000f8e02ff */
[----:B------:R-:W-:Y:S02]  /*ef30*/  PRMT R25, R16, 0x7773, RZ ;  /* 0x0000777310197816 */ /* 0x000fe400000000ff */
[----:B------:R-:W-:Y:S01]  /*ef40*/  PRMT R23, R17, 0x7773, RZ ;  /* 0x0000777311177816 */ /* 0x000fe200000000ff */
[----:B------:R0:W-:Y:S01]  /*ef50*/  @P5 STG.E.U8 desc[UR8][R2.64], R21 ;  /* 0x0000001502005986 */ /* 0x0001e2000c101108 */
[----:B------:R-:W-:-:S03]  /*ef60*/  PRMT R17, R18, 0x7773, RZ ;  /* 0x0000777312117816 */ /* 0x000fc600000000ff */
[----:B------:R0:W-:Y:S01]  /*ef70*/  @P4 STG.E.U8 desc[UR8][R4.64], R15 ;  /* 0x0000000f04004986 */ /* 0x0001e2000c101108 */
[----:B------:R-:W-:-:S03]  /*ef80*/  IADD3 R12, P6, PT, R20, R27, RZ ;  /* 0x0000001b140c7210 */ /* 0x000fc60007fde0ff */
[----:B------:R0:W-:Y:S04]  /*ef90*/  @P3 STG.E.U8 desc[UR8][R6.64], R25 ;  /* 0x0000001906003986 */ /* 0x0001e8000c101108 */
[----:B------:R0:W-:Y:S01]  /*efa0*/  @P2 STG.E.U8 desc[UR8][R8.64], R23 ;  /* 0x0000001708002986 */ /* 0x0001e2000c101108 */
[----:B------:R-:W-:-:S03]  /*efb0*/  LEA.HI.X.SX32 R13, R20, R28, 0x1, P6 ;  /* 0x0000001c140d7211 */ /* 0x000fc600030f0eff */
[----:B------:R0:W-:Y:S01]  /*efc0*/  @P1 STG.E.U8 desc[UR8][R10.64], R17 ;  /* 0x000000110a001986 */ /* 0x0001e2000c101108 */
[----:B------:R-:W-:Y:S01]  /*efd0*/  PRMT R19, R19, 0x7773, RZ ;  /* 0x0000777313137816 */ /* 0x000fe200000000ff */
[----:B------:R-:W-:Y:S06]  /*efe0*/  @!P0 EXIT ;  /* 0x000000000000894d */ /* 0x000fec0003800000 */
[----:B------:R-:W-:Y:S01]  /*eff0*/  STG.E.U8 desc[UR8][R12.64], R19 ;  /* 0x000000130c007986 */ /* 0x000fe2000c101108 */
[----:B------:R-:W-:Y:S05]  /*f000*/  EXIT ;  /* 0x000000000000794d */ /* 0x000fea0003800000 */
.L_x_2:
[----:B------:R-:W-:-:S00]  /*f010*/  BRA `(.L_x_2) ;  /* 0xfffffffc00fc7947 */ /* 0x000fc0000383ffff */
[----:B------:R-:W-:-:S00]  /*f020*/  NOP ;  /* 0x0000000000007918 */ /* 0x000fc00000000000 */
        /* <DEDUP_REMOVED lines=13> */
.L_x_3:


//--------------------- .nv.shared.matmul_kernel  --------------------------
	.section	.nv.shared.matmul_kernel,"aw",@nobits
	.sectionflags	@""
	.align	16
	.zero		1024


//--------------------- .nv.shared.reserved.0     --------------------------
	.section	.nv.shared.reserved.0,"aw",@nobits
	.weak		__nv_reservedSMEM_offset_0_alias
	.size		__nv_reservedSMEM_offset_0_alias, 0, 64
	.other		__nv_reservedSMEM_offset_0_alias,@"STO_CUDA_RESERVED_SHARED STV_DEFAULT"
__nv_reservedSMEM_offset_0_alias:
	.zero		0
	.zero		64


//--------------------- .nv.constant0.matmul_kernel --------------------------
	.section	.nv.constant0.matmul_kernel,"a",@progbits
	.sectionflags	@""
	.align	4
.nv.constant0.matmul_kernel:
	.zero		976


//--------------------- SYMBOLS --------------------------

	.type		.nv.reservedSmem.offset0,@object
	.size		.nv.reservedSmem.offset0,0x4
	.type		.nv.reservedSmem.cap,@object
	.size		.nv.reservedSmem.cap,0x4
